	.target	sm_100a

	.elftype	@"ET_EXEC"


//--------------------- .note.nv.tkinfo           --------------------------
	.section	.note.nv.tkinfo,"",@"SHT_NOTE"
	.sectionflags	@"SHF_NOTE_NV_TKINFO"
	.tkinfo
        /*0018*/ 	.word	0x00000081
        /*0030*/ 	.string	""
        /*0030*/ 	.string	"ptxas-blackwell"
        /*0030*/ 	.string	"Cuda compilation tools, release 12.9, V12.9.86"
        /*0030*/ 	.string	"Build cuda_12.9.r12.9/compiler.36037853_0"
        /*0030*/ 	.string	"-v  -suppress-debug-info  -lineinfo  -arch sm_100a "



//--------------------- .note.nv.cuver            --------------------------
	.section	.note.nv.cuver,"",@"SHT_NOTE"
	.sectionflags	@"SHF_NOTE_NV_CUVER"
        /*0018*/ 	.short	0x0001
        /*001a*/ 	.short	0x0064
        /*001c*/ 	.short	0x0001
        /*001e*/ 	.short	0x0000
        /*0020*/ 	.short	0x0001
        /*0022*/ 	.short	0x0000


//--------------------- .nv.info                  --------------------------
	.section	.nv.info,"",@"SHT_CUDA_INFO"
	.align	4


	//----- nvinfo : EIATTR_REGCOUNT
	.align		4
        /*0000*/ 	.byte	0x04, 0x2f
        /*0002*/ 	.short	(.L_4 - .L_3)
	.align		4
.L_3:
        /*0004*/ 	.word	index@(matmul_kernel)
        /*0008*/ 	.word	0x00000038


	//----- nvinfo : EIATTR_FRAME_SIZE
	.align		4
.L_4:
        /*000c*/ 	.byte	0x04, 0x11
        /*000e*/ 	.short	(.L_6 - .L_5)
	.align		4
.L_5:
        /*0010*/ 	.word	index@($__internal_2_$__cuda_sm10x_tcgen05_guardrail_trap_unallocated_columns_being_dealloced)
        /*0014*/ 	.word	0x000013d8


	//----- nvinfo : EIATTR_FRAME_SIZE
	.align		4
.L_6:
        /*0018*/ 	.byte	0x04, 0x11
        /*001a*/ 	.short	(.L_8 - .L_7)
	.align		4
.L_7:
        /*001c*/ 	.word	index@($__internal_1_$__cuda_sm10x_tcgen05_guardrail_trap_phase_invalid_during_alloc)
        /*0020*/ 	.word	0x000013d8


	//----- nvinfo : EIATTR_FRAME_SIZE
	.align		4
.L_8:
        /*0024*/ 	.byte	0x04, 0x11
        /*0026*/ 	.short	(.L_10 - .L_9)
	.align		4
.L_9:
        /*0028*/ 	.word	index@($__internal_0_$__cuda_sm10x_tcgen05_guardrail_trap_col_being_dealloced_not_returned_by_alloc)
        /*002c*/ 	.word	0x000013d8


	//----- nvinfo : EIATTR_FRAME_SIZE
	.align		4
.L_10:
        /*0030*/ 	.byte	0x04, 0x11
        /*0032*/ 	.short	(.L_12 - .L_11)
	.align		4
.L_11:
        /*0034*/ 	.word	index@(matmul_kernel)
        /*0038*/ 	.word	0x000013d8


	//----- nvinfo : EIATTR_MIN_STACK_SIZE
	.align		4
.L_12:
        /*003c*/ 	.byte	0x04, 0x12
        /*003e*/ 	.short	(.L_14 - .L_13)
	.align		4
.L_13:
        /*0040*/ 	.word	index@(matmul_kernel)
        /*0044*/ 	.word	0x000013d8
.L_14:


//--------------------- .nv.info.matmul_kernel    --------------------------
	.section	.nv.info.matmul_kernel,"",@"SHT_CUDA_INFO"
	.sectionflags	@""
	.align	4


	//----- nvinfo : EIATTR_CUDA_API_VERSION
	.align		4
        /*0000*/ 	.byte	0x04, 0x37
        /*0002*/ 	.short	(.L_16 - .L_15)
.L_15:
        /*0004*/ 	.word	0x00000081


	//----- nvinfo : EIATTR_KPARAM_INFO
	.align		4
.L_16:
        /*0008*/ 	.byte	0x04, 0x17
        /*000a*/ 	.short	(.L_18 - .L_17)
.L_17:
        /*000c*/ 	.word	0x00000000
        /*0010*/ 	.short	0x000d
        /*0012*/ 	.short	0x0048
        /*0014*/ 	.byte	0x00, 0xf4, 0x21, 0x00


	//----- nvinfo : EIATTR_KPARAM_INFO
	.align		4
.L_18:
        /*0018*/ 	.byte	0x04, 0x17
        /*001a*/ 	.short	(.L_20 - .L_19)
.L_19:
        /*001c*/ 	.word	0x00000000
        /*0020*/ 	.short	0x000c
        /*0022*/ 	.short	0x0040
        /*0024*/ 	.byte	0x00, 0xf4, 0x21, 0x00


	//----- nvinfo : EIATTR_KPARAM_INFO
	.align		4
.L_20:
        /*0028*/ 	.byte	0x04, 0x17
        /*002a*/ 	.short	(.L_22 - .L_21)
.L_21:
        /*002c*/ 	.word	0x00000000
        /*0030*/ 	.short	0x000b
        /*0032*/ 	.short	0x0038
        /*0034*/ 	.byte	0x00, 0xf0, 0x11, 0x00


	//----- nvinfo : EIATTR_KPARAM_INFO
	.align		4
.L_22:
        /*0038*/ 	.byte	0x04, 0x17
        /*003a*/ 	.short	(.L_24 - .L_23)
.L_23:
        /*003c*/ 	.word	0x00000000
        /*0040*/ 	.short	0x000a
        /*0042*/ 	.short	0x0034
        /*0044*/ 	.byte	0x00, 0xf0, 0x11, 0x00


	//----- nvinfo : EIATTR_KPARAM_INFO
	.align		4
.L_24:
        /*0048*/ 	.byte	0x04, 0x17
        /*004a*/ 	.short	(.L_26 - .L_25)
.L_25:
        /*004c*/ 	.word	0x00000000
        /*0050*/ 	.short	0x0009
        /*0052*/ 	.short	0x0030
        /*0054*/ 	.byte	0x00, 0xf0, 0x11, 0x00


	//----- nvinfo : EIATTR_KPARAM_INFO
	.align		4
.L_26:
        /*0058*/ 	.byte	0x04, 0x17
        /*005a*/ 	.short	(.L_28 - .L_27)
.L_27:
        /*005c*/ 	.word	0x00000000
        /*0060*/ 	.short	0x0008
        /*0062*/ 	.short	0x002c
        /*0064*/ 	.byte	0x00, 0xf0, 0x11, 0x00


	//----- nvinfo : EIATTR_KPARAM_INFO
	.align		4
.L_28:
        /*0068*/ 	.byte	0x04, 0x17
        /*006a*/ 	.short	(.L_30 - .L_29)
.L_29:
        /*006c*/ 	.word	0x00000000
        /*0070*/ 	.short	0x0007
        /*0072*/ 	.short	0x0028
        /*0074*/ 	.byte	0x00, 0xf0, 0x11, 0x00


	//----- nvinfo : EIATTR_KPARAM_INFO
	.align		4
.L_30:
        /*0078*/ 	.byte	0x04, 0x17
        /*007a*/ 	.short	(.L_32 - .L_31)
.L_31:
        /*007c*/ 	.word	0x00000000
        /*0080*/ 	.short	0x0006
        /*0082*/ 	.short	0x0024
        /*0084*/ 	.byte	0x00, 0xf0, 0x11, 0x00


	//----- nvinfo : EIATTR_KPARAM_INFO
	.align		4
.L_32:
        /*0088*/ 	.byte	0x04, 0x17
        /*008a*/ 	.short	(.L_34 - .L_33)
.L_33:
        /*008c*/ 	.word	0x00000000
        /*0090*/ 	.short	0x0005
        /*0092*/ 	.short	0x0020
        /*0094*/ 	.byte	0x00, 0xf0, 0x11, 0x00


	//----- nvinfo : EIATTR_KPARAM_INFO
	.align		4
.L_34:
        /*0098*/ 	.byte	0x04, 0x17
        /*009a*/ 	.short	(.L_36 - .L_35)
.L_35:
        /*009c*/ 	.word	0x00000000
        /*00a0*/ 	.short	0x0004
        /*00a2*/ 	.short	0x001c
        /*00a4*/ 	.byte	0x00, 0xf0, 0x11, 0x00


	//----- nvinfo : EIATTR_KPARAM_INFO
	.align		4
.L_36:
        /*00a8*/ 	.byte	0x04, 0x17
        /*00aa*/ 	.short	(.L_38 - .L_37)
.L_37:
        /*00ac*/ 	.word	0x00000000
        /*00b0*/ 	.short	0x0003
        /*00b2*/ 	.short	0x0018
        /*00b4*/ 	.byte	0x00, 0xf0, 0x11, 0x00


	//----- nvinfo : EIATTR_KPARAM_INFO
	.align		4
.L_38:
        /*00b8*/ 	.byte	0x04, 0x17
        /*00ba*/ 	.short	(.L_40 - .L_39)
.L_39:
        /*00bc*/ 	.word	0x00000000
        /*00c0*/ 	.short	0x0002
        /*00c2*/ 	.short	0x0010
        /*00c4*/ 	.byte	0x00, 0xf4, 0x21, 0x00


	//----- nvinfo : EIATTR_KPARAM_INFO
	.align		4
.L_40:
        /*00c8*/ 	.byte	0x04, 0x17
        /*00ca*/ 	.short	(.L_42 - .L_41)
.L_41:
        /*00cc*/ 	.word	0x00000000
        /*00d0*/ 	.short	0x0001
        /*00d2*/ 	.short	0x0008
        /*00d4*/ 	.byte	0x00, 0xf4, 0x21, 0x00


	//----- nvinfo : EIATTR_KPARAM_INFO
	.align		4
.L_42:
        /*00d8*/ 	.byte	0x04, 0x17
        /*00da*/ 	.short	(.L_44 - .L_43)
.L_43:
        /*00dc*/ 	.word	0x00000000
        /*00e0*/ 	.short	0x0000
        /*00e2*/ 	.short	0x0000
        /*00e4*/ 	.byte	0x00, 0xf4, 0x21, 0x00


	//----- nvinfo : EIATTR_AT_ENTRY_FRAGMENTS
	.align		4
.L_44:
        /*00e8*/ 	.byte	0x04, 0x4f
        /*00ea*/ 	.short	(.L_46 - .L_45)


	//   ....[0]....
.L_45:
        /*00ec*/ 	.word	0x00000004


	//----- nvinfo : EIATTR_RESERVED_SMEM_USED
	.align		4
.L_46:
        /*00f0*/ 	.byte	0x01, 0x41
	.zero		2


	//----- nvinfo : EIATTR_SPARSE_MMA_MASK
	.align		4
        /*00f4*/ 	.byte	0x03, 0x50
        /*00f6*/ 	.short	0x0000


	//----- nvinfo : EIATTR_TCGEN05_1CTA_USED
	.align		4
        /*00f8*/ 	.byte	0x01, 0x51
	.zero		2


	//----- nvinfo : EIATTR_MAXREG_COUNT
	.align		4
        /*00fc*/ 	.byte	0x03, 0x1b
        /*00fe*/ 	.short	0x00ff


	//----- nvinfo : EIATTR_NUM_BARRIERS
	.align		4
        /*0100*/ 	.byte	0x02, 0x4c
        /*0102*/ 	.byte	0x01
	.zero		1


	//----- nvinfo : EIATTR_ANNOTATIONS
	.align		4
        /*0104*/ 	.byte	0x04, 0x55
        /*0106*/ 	.short	(.L_48 - .L_47)


	//   ....[0]....
.L_47:
        /*0108*/ 	.word	0x00000001
        /*010c*/ 	.byte	0x70, 0x09, 0x00, 0x00, 0x01, 0x00, 0x00, 0x00, 0xc0, 0x0c, 0x00, 0x00, 0x01, 0x00, 0x00, 0x00
        /* <DEDUP_REMOVED lines=1963> */
        /*7bcc*/ 	.byte	0x30, 0xfd, 0x01, 0x00


	//----- nvinfo : EIATTR_INT_WARP_WIDE_INSTR_OFFSETS
	.align		4
.L_48:
        /*7bd0*/ 	.byte	0x04, 0x31
        /*7bd2*/ 	.short	(.L_50 - .L_49)


	//   ....[0]....
.L_49:
        /*7bd4*/ 	.word	0x00001720


	//   ....[1]....
        /*7bd8*/ 	.word	0x00001770


	//   ....[2]....
        /*7bdc*/ 	.word	0x00006930


	//   ....[3]....
        /*7be0*/ 	.word	0x00020ad0


	//   ....[4]....
        /*7be4*/ 	.word	0x00020b20


	//----- nvinfo : EIATTR_COOP_GROUP_MASK_REGIDS
	.align		4
.L_50:
        /*7be8*/ 	.byte	0x04, 0x29
        /*7bea*/ 	.short	(.L_52 - .L_51)


	//   ....[0]....
.L_51:
        /*7bec*/ 	.word	0xffffffff


	//   ....[1]....
        /*7bf0*/ 	.word	0xffffffff


	//   ....[2]....
        /*7bf4*/ 	.word	0xffffffff


	//   ....[3]....
        /*7bf8*/ 	.word	0xffffffff


	//----- nvinfo : EIATTR_COOP_GROUP_INSTR_OFFSETS
	.align		4
.L_52:
        /*7bfc*/ 	.byte	0x04, 0x28
        /*7bfe*/ 	.short	(.L_54 - .L_53)


	//   ....[0]....
.L_53:
        /*7c00*/ 	.word	0x00000070


	//   ....[1]....
        /*7c04*/ 	.word	0x00000320


	//   ....[2]....
        /*7c08*/ 	.word	0x00020970


	//   ....[3]....
        /*7c0c*/ 	.word	0x00020bd0


	//----- nvinfo : EIATTR_VRC_CTA_INIT_COUNT
	.align		4
.L_54:
        /*7c10*/ 	.byte	0x02, 0x4a
        /*7c12*/ 	.byte	0x80
	.zero		1


	//----- nvinfo : EIATTR_MBARRIER_INSTR_OFFSETS
	.align		4
        /*7c14*/ 	.byte	0x04, 0x39
        /*7c16*/ 	.short	(.L_56 - .L_55)


	//   ....[0]....
.L_55:
        /*7c18*/ 	.word	0x00001930
        /*7c1c*/ 	.word	0x000000ff
        /*7c20*/ 	.word	0x00000000
        /*7c24*/ 	.short	0x0100
        /*7c26*/ 	.byte	0x08
	.zero		1


	//   ....[1]....
        /*7c28*/ 	.word	0x00006960
        /*7c2c*/ 	.word	0x000000ff
        /*7c30*/ 	.word	0x00022008
        /*7c34*/ 	.short	0x0100
        /*7c36*/ 	.byte	0x04
	.zero		1


	//   ....[2]....
        /*7c38*/ 	.word	0x000119b0
        /*7c3c*/ 	.word	0x000000ff
        /*7c40*/ 	.word	0x00000000
        /*7c44*/ 	.short	0x010a
        /*7c46*/ 	.byte	0x08
	.zero		1


	//   ....[3]....
        /*7c48*/ 	.word	0x0001fcf0
        /*7c4c*/ 	.word	0x000000ff
        /*7c50*/ 	.word	0x00000000
        /*7c54*/ 	.short	0x010a
        /*7c56*/ 	.byte	0x08
	.zero		1


	//   ....[4]....
        /*7c58*/ 	.word	0x0001fd50
        /*7c5c*/ 	.word	0x000000ff
        /*7c60*/ 	.word	0x00022000
        /*7c64*/ 	.short	0x0108
        /*7c66*/ 	.byte	0x04
	.zero		1


	//   ....[5]....
        /*7c68*/ 	.word	0x0001fd90
        /*7c6c*/ 	.word	0x000000ff
        /*7c70*/ 	.word	0x00022008
        /*7c74*/ 	.short	0x0108
        /*7c76*/ 	.byte	0x04
	.zero		1


	//   ....[6]....
        /*7c78*/ 	.word	0x00020bf0
        /*7c7c*/ 	.word	0x000000ff
        /*7c80*/ 	.word	0x00000000
        /*7c84*/ 	.short	0x010a
        /*7c86*/ 	.byte	0x08
	.zero		1


	//   ....[7]....
        /*7c88*/ 	.word	0x00020c20
        /*7c8c*/ 	.word	0x000000ff
        /*7c90*/ 	.word	0x00000000
        /*7c94*/ 	.short	0x010a
        /*7c96*/ 	.byte	0x08
	.zero		1


	//----- nvinfo : EIATTR_NUM_MBARRIERS
	.align		4
.L_56:
        /*7c98*/ 	.byte	0x03, 0x38
        /*7c9a*/ 	.short	0x0002


	//----- nvinfo : EIATTR_EXIT_INSTR_OFFSETS
	.align		4
        /*7c9c*/ 	.byte	0x04, 0x1c
        /*7c9e*/ 	.short	(.L_58 - .L_57)


	//   ....[0]....
.L_57:
        /*7ca0*/ 	.word	0x00020be0


	//----- nvinfo : EIATTR_REQNTID
	.align		4
.L_58:
        /*7ca4*/ 	.byte	0x04, 0x10
        /*7ca6*/ 	.short	(.L_60 - .L_59)
.L_59:
        /*7ca8*/ 	.word	0x00000080
        /*7cac*/ 	.word	0x00000001
        /*7cb0*/ 	.word	0x00000001


	//----- nvinfo : EIATTR_CRS_STACK_SIZE
	.align		4
.L_60:
        /*7cb4*/ 	.byte	0x04, 0x1e
        /*7cb6*/ 	.short	(.L_62 - .L_61)
.L_61:
        /*7cb8*/ 	.word	0x00000000


	//----- nvinfo : EIATTR_CBANK_PARAM_SIZE
	.align		4
.L_62:
        /*7cbc*/ 	.byte	0x03, 0x19
        /*7cbe*/ 	.short	0x0050


	//----- nvinfo : EIATTR_PARAM_CBANK
	.align		4
        /*7cc0*/ 	.byte	0x04, 0x0a
        /*7cc2*/ 	.short	(.L_64 - .L_63)
	.align		4
.L_63:
        /*7cc4*/ 	.word	index@(.nv.constant0.matmul_kernel)
        /*7cc8*/ 	.short	0x0380
        /*7cca*/ 	.short	0x0050


	//----- nvinfo : EIATTR_SW_WAR
	.align		4
.L_64:
        /*7ccc*/ 	.byte	0x04, 0x36
        /*7cce*/ 	.short	(.L_66 - .L_65)
.L_65:
        /*7cd0*/ 	.word	0x00000008
.L_66:


//--------------------- .nv.compat                --------------------------
	.section	.nv.compat,"",@"SHT_CUDA_COMPAT_INFO"
	.align	4
        /*0000*/ 	.byte	0x02, 0x02, 0x02, 0x00, 0x02, 0x05, 0x05, 0x00, 0x02, 0x03, 0x00, 0x00, 0x02, 0x06, 0x01, 0x00


//--------------------- .nv.callgraph             --------------------------
	.section	.nv.callgraph,"",@"SHT_CUDA_CALLGRAPH"
	.align	4
	.sectionentsize	8
	.align		4
        /*0000*/ 	.word	0x00000000
	.align		4
        /*0004*/ 	.word	0xffffffff
	.align		4
        /*0008*/ 	.word	0x00000000
	.align		4
        /*000c*/ 	.word	0xfffffffe
	.align		4
        /*0010*/ 	.word	0x00000000
	.align		4
        /*0014*/ 	.word	0xfffffffd
	.align		4
        /*0018*/ 	.word	0x00000000
	.align		4
        /*001c*/ 	.word	0xfffffffc


//--------------------- .text.matmul_kernel       --------------------------
	.section	.text.matmul_kernel,"ax",@progbits
	.align	128
        .global         matmul_kernel
        .type           matmul_kernel,@function
        .size           matmul_kernel,(.L_x_20 - matmul_kernel)
        .other          matmul_kernel,@"STO_CUDA_ENTRY STV_DEFAULT"
matmul_kernel:
.text.matmul_kernel:
[----:B------:R-:W0:Y:S01]  /*0000*/  LDC R1, c[0x0][0x37c] ;  /* 0x0000df00ff017b82 */ /* 0x000e220000000800 */
[----:B------:R-:W1:Y:S01]  /*0010*/  S2R R0, SR_TID.X ;  /* 0x0000000000007919 */ /* 0x000e620000002100 */
[----:B0-----:R-:W-:Y:S01]  /*0020*/  VIADD R1, R1, 0xffffec28 ;  /* 0xffffec2801017836 */ /* 0x001fe20000000000 */
[----:B-1----:R-:W-:-:S13]  /*0030*/  ISETP.GE.U32.AND P0, PT, R0, 0x20, PT ;  /* 0x000000200000780c */ /* 0x002fda0003f06070 */
[----:B------:R-:W-:Y:S02]  /*0040*/  VOTEU.ANY UP0, P0 ;  /* 0x0000000000ff7886 */ /* 0x000fe40000000100 */
[----:B------:R-:W-:Y:S05]  /*0050*/  BRA.U UP0, `(.L_x_0) ;  /* 0x0000000100b47547 */ /* 0x000fea000b800000 */
[----:B------:R-:W0:Y:S01]  /*0060*/  S2UR UR6, SR_CgaCtaId ;  /* 0x00000000000679c3 */ /* 0x000e220000008800 */
[----:B------:R-:W-:Y:S01]  /*0070*/  NOP ;  /* 0x0000000000007918 */ /* 0x000fe20000000000 */
[----:B------:R-:W-:Y:S02]  /*0080*/  UMOV UR4, 0x40 ;  /* 0x0000004000047882 */ /* 0x000fe40000000000 */
[----:B0-----:R-:W-:-:S09]  /*0090*/  ULEA UR4, UR6, UR4, 0x18 ;  /* 0x0000000406047291 */ /* 0x001fd2000f8ec0ff */
[----:B------:R-:W0:Y:S01]  /*00a0*/  LDS.U8 R0, [UR4] ;  /* 0x00000004ff007984 */ /* 0x000e220008000000 */
[----:B------:R-:W-:Y:S02]  /*00b0*/  UMOV UR4, 0x400 ;  /* 0x0000040000047882 */ /* 0x000fe40000000000 */
[----:B------:R-:W-:Y:S01]  /*00c0*/  ULEA UR4, UR6, UR4, 0x18 ;  /* 0x0000000406047291 */ /* 0x000fe2000f8ec0ff */
[----:B0-----:R-:W-:-:S13]  /*00d0*/  ISETP.NE.AND P0, PT, R0, RZ, PT ;  /* 0x000000ff0000720c */ /* 0x001fda0003f05270 */
[----:B------:R-:W-:Y:S05]  /*00e0*/  @P0 BRA `(.L_x_1) ;  /* 0x0000000000780947 */ /* 0x000fea0003800000 */
[----:B------:R-:W-:-:S13]  /*00f0*/  ELECT P0, URZ, PT ;  /* 0x0000000000ff782f */ /* 0x000fda0003800000 */
[----:B------:R-:W-:Y:S05]  /*0100*/  @!P0 BRA `(.L_x_2) ;  /* 0x0000000000808947 */ /* 0x000fea0003800000 */
[----:B------:R-:W-:Y:S01]  /*0110*/  UMOV UR5, 0x1 ;  /* 0x0000000100057882 */ /* 0x000fe20000000000 */
[----:B------:R-:W-:-:S04]  /*0120*/  IMAD.MOV.U32 R4, RZ, RZ, 0x1 ;  /* 0x00000001ff047424 */ /* 0x000fc800078e00ff */
[----:B------:R-:W-:Y:S04]  /*0130*/  DEPBAR.LE SB0, 0x36 ;  /* 0x00008d800000791a */ /* 0x000fe80000000000 */
[----:B------:R-:W0:Y:S02]  /*0140*/  UTCATOMSWS.FIND_AND_SET.ALIGN UP1, UR5, UR5 ;  /* 0x00000005000575e3 */ /* 0x000e240008020800 */
[----:B0-----:R-:W-:-:S04]  /*0150*/  PLOP3.LUT P0, PT, PT, PT, UP1, 0x80, 0x8 ;  /* 0x000000000008781c */ /* 0x001fc80003f0f018 */
[----:B------:R-:W-:-:S04]  /*0160*/  SEL R0, RZ, 0xffffffff, !P0 ;  /* 0xffffffffff007807 */ /* 0x000fc80004000000 */
[----:B------:R-:W-:Y:S01]  /*0170*/  ISETP.NE.AND P0, PT, R0, RZ, PT ;  /* 0x000000ff0000720c */ /* 0x000fe20003f05270 */
[----:B------:R-:W-:-:S12]  /*0180*/  IMAD.U32 R0, RZ, RZ, UR5 ;  /* 0x00000005ff007e24 */ /* 0x000fd8000f8e00ff */
[----:B------:R-:W-:Y:S05]  /*0190*/  @P0 BRA `(.L_x_3) ;  /* 0x0000000000240947 */ /* 0x000fea0003800000 */
.L_x_4:
[----:B------:R-:W-:Y:S05]  /*01a0*/  NANOSLEEP 0x64 ;  /* 0x000000640000795d */ /* 0x000fea0003800000 */
[----:B------:R-:W-:-:S05]  /*01b0*/  UMOV UR5, 0x1 ;  /* 0x0000000100057882 */ /* 0x000fca0000000000 */
[----:B------:R-:W-:Y:S04]  /*01c0*/  DEPBAR.LE SB0, 0x36 ;  /* 0x00008d800000791a */ /* 0x000fe80000000000 */
[----:B------:R-:W0:Y:S02]  /*01d0*/  UTCATOMSWS.FIND_AND_SET.ALIGN UP1, UR5, UR5 ;  /* 0x00000005000575e3 */ /* 0x000e240008020800 */
[----:B0-----:R-:W-:-:S04]  /*01e0*/  PLOP3.LUT P0, PT, PT, PT, UP1, 0x80, 0x8 ;  /* 0x000000000008781c */ /* 0x001fc80003f0f018 */
[----:B------:R-:W-:-:S04]  /*01f0*/  SEL R0, RZ, 0xffffffff, !P0 ;  /* 0xffffffffff007807 */ /* 0x000fc80004000000 */
[----:B------:R-:W-:Y:S01]  /*0200*/  ISETP.NE.AND P0, PT, R0, RZ, PT ;  /* 0x000000ff0000720c */ /* 0x000fe20003f05270 */
[----:B------:R-:W-:-:S12]  /*0210*/  IMAD.U32 R0, RZ, RZ, UR5 ;  /* 0x00000005ff007e24 */ /* 0x000fd8000f8e00ff */
[----:B------:R-:W-:Y:S05]  /*0220*/  @!P0 BRA `(.L_x_4) ;  /* 0xfffffffc00dc8947 */ /* 0x000fea000383ffff */
.L_x_3:
[----:B------:R-:W-:Y:S01]  /*0230*/  VIADD R3, R0, 0x10 ;  /* 0x0000001000037836 */ /* 0x000fe20000000000 */
[----:B------:R-:W-:Y:S01]  /*0240*/  UMOV UR5, 0x50 ;  /* 0x0000005000057882 */ /* 0x000fe20000000000 */
[----:B------:R-:W-:Y:S01]  /*0250*/  SHF.L.U32 R2, R4, R0, RZ ;  /* 0x0000000004027219 */ /* 0x000fe200000006ff */
[----:B------:R-:W-:Y:S01]  /*0260*/  ULEA UR5, UR6, UR5, 0x18 ;  /* 0x0000000506057291 */ /* 0x000fe2000f8ec0ff */
[----:B------:R-:W-:Y:S01]  /*0270*/  IMAD.SHL.U32 R0, R0, 0x20, RZ ;  /* 0x0000002000007824 */ /* 0x000fe200078e00ff */
[----:B------:R-:W-:-:S04]  /*0280*/  SHF.L.U32 R3, R4, R3, RZ ;  /* 0x0000000304037219 */ /* 0x000fc800000006ff */
[----:B------:R-:W-:-:S05]  /*0290*/  LOP3.LUT R2, R3, R2, RZ, 0xfc, !PT ;  /* 0x0000000203027212 */ /* 0x000fca00078efcff */
[----:B------:R0:W-:Y:S04]  /*02a0*/  ATOMS.OR RZ, [UR5], R2 ;  /* 0x00000002ffff798c */ /* 0x0001e8000b000005 */
[----:B------:R0:W-:Y:S01]  /*02b0*/  STS [UR4], R0 ;  /* 0x00000000ff007988 */ /* 0x0001e20008000804 */
[----:B------:R-:W-:Y:S05]  /*02c0*/  BRA `(.L_x_2) ;  /* 0x0000000000107947 */ /* 0x000fea0003800000 */
.L_x_1:
[----:B------:R-:W-:Y:S01]  /*02d0*/  IMAD.MOV.U32 R0, RZ, RZ, -0x1 ;  /* 0xffffffffff007424 */ /* 0x000fe200078e00ff */
[----:B------:R-:W-:-:S04]  /*02e0*/  MOV R2, 0x310 ;  /* 0x0000031000027802 */ /* 0x000fc80000000f00 */
[----:B------:R0:W-:Y:S03]  /*02f0*/  STS [UR4], R0 ;  /* 0x00000000ff007988 */ /* 0x0001e60008000804 */
[----:B0-----:R-:W-:Y:S05]  /*0300*/  CALL.REL.NOINC `($__internal_1_$__cuda_sm10x_tcgen05_guardrail_trap_phase_invalid_during_alloc) ;  /* 0x00000208005c7944 */ /* 0x001fea0003c00000 */
.L_x_2:
[----:B------:R-:W-:Y:S05]  /*0310*/  WARPSYNC.ALL ;  /* 0x0000000000007948 */ /* 0x000fea0003800000 */
[----:B------:R-:W-:Y:S01]  /*0320*/  NOP ;  /* 0x0000000000007918 */ /* 0x000fe20000000000 */
.L_x_0:
[----:B------:R-:W1:Y:S01]  /*0330*/  LDC.64 R38, c[0x0][0x398] ;  /* 0x0000e600ff267b82 */ /* 0x000e620000000a00 */
[----:B------:R-:W2:Y:S01]  /*0340*/  S2R R9, SR_CTAID.X ;  /* 0x0000000000097919 */ /* 0x000ea20000002500 */
[----:B------:R-:W-:Y:S01]  /*0350*/  UMOV UR4, 0x400 ;  /* 0x0000040000047882 */ /* 0x000fe20000000000 */
[----:B------:R-:W3:Y:S01]  /*0360*/  LDCU.128 UR12, c[0x0][0x380] ;  /* 0x00007000ff0c77ac */ /* 0x000ee20008000c00 */
[----:B------:R-:W4:Y:S04]  /*0370*/  S2R R24, SR_TID.X ;  /* 0x0000000000187919 */ /* 0x000f280000002100 */
[----:B------:R-:W5:Y:S08]  /*0380*/  S2UR UR6, SR_CgaCtaId ;  /* 0x00000000000679c3 */ /* 0x000f700000008800 */
[----:B------:R-:W0:Y:S02]  /*0390*/  LDC.64 R46, c[0x0][0x3a0] ;  /* 0x0000e800ff2e7b82 */ /* 0x000e240000000a00 */
[----:B01----:R-:W-:-:S06]  /*03a0*/  VIADD R0, R39, 0xf ;  /* 0x0000000f27007836 */ /* 0x003fcc0000000000 */
[----:B------:R-:W0:Y:S01]  /*03b0*/  LDC.64 R28, c[0x0][0x3a8] ;  /* 0x0000ea00ff1c7b82 */ /* 0x000e220000000a00 */
[----:B------:R-:W-:Y:S01]  /*03c0*/  SHF.R.S32.HI R3, RZ, 0x1f, R0 ;  /* 0x0000001fff037819 */ /* 0x000fe20000011400 */
[----:B-----5:R-:W-:-:S03]  /*03d0*/  ULEA UR4, UR6, UR4, 0x18 ;  /* 0x0000000406047291 */ /* 0x020fc6000f8ec0ff */
[----:B------:R-:W-:-:S03]  /*03e0*/  LEA.HI R3, R3, R0, RZ, 0x4 ;  /* 0x0000000003037211 */ /* 0x000fc600078f20ff */
[----:B------:R-:W-:Y:S01]  /*03f0*/  BAR.SYNC.DEFER_BLOCKING 0x0 ;  /* 0x0000000000007b1d */ /* 0x000fe20000010000 */
[----:B--2---:R-:W-:Y:S02]  /*0400*/  IABS R8, R9 ;  /* 0x0000000900087213 */ /* 0x004fe40000000000 */
[----:B------:R-:W-:Y:S02]  /*0410*/  SHF.R.S32.HI R3, RZ, 0x4, R3 ;  /* 0x00000004ff037819 */ /* 0x000fe40000011403 */
[----:B----4-:R-:W-:-:S03]  /*0420*/  SHF.R.U32.HI R14, RZ, 0x5, R24 ;  /* 0x00000005ff0e7819 */ /* 0x010fc60000011618 */
[----:B------:R-:W-:-:S05]  /*0430*/  IMAD.SHL.U32 R4, R3, 0x8, RZ ;  /* 0x0000000803047824 */ /* 0x000fca00078e00ff */
[-C--:B------:R-:W-:Y:S02]  /*0440*/  IABS R5, R4.reuse ;  /* 0x0000000400057213 */ /* 0x080fe40000000000 */
[----:B------:R-:W-:Y:S02]  /*0450*/  IABS R10, R4 ;  /* 0x00000004000a7213 */ /* 0x000fe40000000000 */
[----:B------:R-:W1:Y:S01]  /*0460*/  I2F.RP R0, R5 ;  /* 0x0000000500007306 */ /* 0x000e620000209400 */
[----:B------:R-:W2:Y:S07]  /*0470*/  LDS R13, [UR4] ;  /* 0x00000004ff0d7984 */ /* 0x000eae0008000800 */
[----:B-1----:R-:W1:Y:S02]  /*0480*/  MUFU.RCP R0, R0 ;  /* 0x0000000000007308 */ /* 0x002e640000001000 */
[----:B-1----:R-:W-:-:S02]  /*0490*/  VIADD R2, R0, 0xffffffe ;  /* 0x0ffffffe00027836 */ /* 0x002fc40000000000 */
[----:B------:R-:W-:-:S04]  /*04a0*/  IMAD.MOV R0, RZ, RZ, -R10 ;  /* 0x000000ffff007224 */ /* 0x000fc800078e0a0a */
[----:B------:R1:W4:Y:S02]  /*04b0*/  F2I.FTZ.U32.TRUNC.NTZ R3, R2 ;  /* 0x0000000200037305 */ /* 0x000324000021f000 */
[----:B-1----:R-:W-:Y:S01]  /*04c0*/  IMAD.MOV.U32 R2, RZ, RZ, RZ ;  /* 0x000000ffff027224 */ /* 0x002fe200078e00ff */
[----:B--2---:R-:W-:Y:S01]  /*04d0*/  R2UR UR5, R13 ;  /* 0x000000000d0572ca */ /* 0x004fe200000e0000 */
[----:B----4-:R-:W-:-:S04]  /*04e0*/  IMAD.MOV R6, RZ, RZ, -R3 ;  /* 0x000000ffff067224 */ /* 0x010fc800078e0a03 */
[----:B------:R-:W-:Y:S02]  /*04f0*/  IMAD R7, R6, R5, RZ ;  /* 0x0000000506077224 */ /* 0x000fe400078e02ff */
[----:B------:R-:W-:Y:S02]  /*0500*/  IMAD.MOV.U32 R6, RZ, RZ, R8 ;  /* 0x000000ffff067224 */ /* 0x000fe400078e0008 */
[----:B------:R-:W-:-:S06]  /*0510*/  IMAD.HI.U32 R3, R3, R7, R2 ;  /* 0x0000000703037227 */ /* 0x000fcc00078e0002 */
[----:B------:R-:W-:-:S04]  /*0520*/  IMAD.HI.U32 R3, R3, R6, RZ ;  /* 0x0000000603037227 */ /* 0x000fc800078e00ff */
[----:B------:R-:W-:Y:S01]  /*0530*/  IMAD R0, R3, R0, R6 ;  /* 0x0000000003007224 */ /* 0x000fe200078e0206 */
[----:B------:R-:W-:Y:S04]  /*0540*/  BAR.SYNC.DEFER_BLOCKING 0x0 ;  /* 0x0000000000007b1d */ /* 0x000fe80000010000 */
[----:B------:R-:W-:-:S13]  /*0550*/  ISETP.GT.U32.AND P1, PT, R5, R0, PT ;  /* 0x000000000500720c */ /* 0x000fda0003f24070 */
[----:B------:R-:W-:Y:S02]  /*0560*/  @!P1 IMAD.IADD R0, R0, 0x1, -R5 ;  /* 0x0000000100009824 */ /* 0x000fe400078e0a05 */
[----:B------:R-:W-:Y:S01]  /*0570*/  @!P1 VIADD R3, R3, 0x1 ;  /* 0x0000000103039836 */ /* 0x000fe20000000000 */
[----:B------:R-:W-:Y:S02]  /*0580*/  ISETP.NE.AND P1, PT, R4, RZ, PT ;  /* 0x000000ff0400720c */ /* 0x000fe40003f25270 */
[----:B------:R-:W-:Y:S02]  /*0590*/  ISETP.GE.U32.AND P0, PT, R0, R5, PT ;  /* 0x000000050000720c */ /* 0x000fe40003f06070 */
[----:B------:R-:W-:-:S04]  /*05a0*/  LOP3.LUT R0, R9, R4, RZ, 0x3c, !PT ;  /* 0x0000000409007212 */ /* 0x000fc800078e3cff */
[----:B------:R-:W-:Y:S01]  /*05b0*/  ISETP.GE.AND P2, PT, R0, RZ, PT ;  /* 0x000000ff0000720c */ /* 0x000fe20003f46270 */
[----:B------:R-:W-:-:S06]  /*05c0*/  VIADD R0, R38, 0xff ;  /* 0x000000ff26007836 */ /* 0x000fcc0000000000 */
[----:B------:R-:W-:-:S04]  /*05d0*/  @P0 VIADD R3, R3, 0x1 ;  /* 0x0000000103030836 */ /* 0x000fc80000000000 */
[----:B------:R-:W-:Y:S01]  /*05e0*/  IMAD.MOV.U32 R2, RZ, RZ, R3 ;  /* 0x000000ffff027224 */ /* 0x000fe200078e0003 */
[----:B------:R-:W-:-:S03]  /*05f0*/  SHF.R.S32.HI R3, RZ, 0x1f, R0 ;  /* 0x0000001fff037819 */ /* 0x000fc60000011400 */
[----:B------:R-:W-:Y:S01]  /*0600*/  @!P2 IMAD.MOV R2, RZ, RZ, -R2 ;  /* 0x000000ffff02a224 */ /* 0x000fe200078e0a02 */
[----:B------:R-:W-:Y:S02]  /*0610*/  @!P1 LOP3.LUT R2, RZ, R4, RZ, 0x33, !PT ;  /* 0x00000004ff029212 */ /* 0x000fe400078e33ff */
[----:B------:R-:W-:Y:S02]  /*0620*/  LEA.HI R3, R3, R0, RZ, 0x8 ;  /* 0x0000000003037211 */ /* 0x000fe400078f40ff */
[----:B------:R-:W-:Y:S01]  /*0630*/  IABS R0, R39 ;  /* 0x0000002700007213 */ /* 0x000fe20000000000 */
[----:B------:R-:W-:Y:S02]  /*0640*/  IMAD.SHL.U32 R6, R2, 0x8, RZ ;  /* 0x0000000802067824 */ /* 0x000fe400078e00ff */
[----:B------:R-:W-:-:S03]  /*0650*/  IMAD.MOV R2, RZ, RZ, -R2 ;  /* 0x000000ffff027224 */ /* 0x000fc600078e0a02 */
[----:B------:R-:W-:Y:S01]  /*0660*/  LEA.HI.SX32 R3, R3, -R6, 0x18 ;  /* 0x8000000603037211 */ /* 0x000fe200078fc2ff */
[----:B------:R-:W-:Y:S01]  /*0670*/  IMAD R12, R4, R2, R9 ;  /* 0x00000002040c7224 */ /* 0x000fe200078e0209 */
[----:B------:R-:W-:Y:S01]  /*0680*/  IABS R2, R38 ;  /* 0x0000002600027213 */ /* 0x000fe20000000000 */
[----:B------:R-:W-:Y:S01]  /*0690*/  IMAD.MOV.U32 R4, RZ, RZ, RZ ;  /* 0x000000ffff047224 */ /* 0x000fe200078e00ff */
[----:B------:R-:W-:Y:S01]  /*06a0*/  VIMNMX R3, PT, PT, R3, 0x8, PT ;  /* 0x0000000803037848 */ /* 0x000fe20003fe0100 */
[----:B------:R-:W1:Y:S01]  /*06b0*/  I2F.RP R9, R0 ;  /* 0x0000000000097306 */ /* 0x000e620000209400 */
[----:B------:R-:W-:Y:S02]  /*06c0*/  IABS R10, R12 ;  /* 0x0000000c000a7213 */ /* 0x000fe40000000000 */
[----:B------:R-:W-:-:S05]  /*06d0*/  IABS R8, R3 ;  /* 0x0000000300087213 */ /* 0x000fca0000000000 */
[----:B------:R-:W2:Y:S08]  /*06e0*/  I2F.RP R7, R8 ;  /* 0x0000000800077306 */ /* 0x000eb00000209400 */
[----:B-1----:R-:W-:Y:S08]  /*06f0*/  MUFU.RCP R9, R9 ;  /* 0x0000000900097308 */ /* 0x002ff00000001000 */
[----:B--2---:R-:W1:Y:S02]  /*0700*/  MUFU.RCP R7, R7 ;  /* 0x0000000700077308 */ /* 0x004e640000001000 */
[----:B-1----:R-:W-:-:S06]  /*0710*/  VIADD R5, R7, 0xffffffe ;  /* 0x0ffffffe07057836 */ /* 0x002fcc0000000000 */
[----:B------:R-:W1:Y:S02]  /*0720*/  F2I.FTZ.U32.TRUNC.NTZ R5, R5 ;  /* 0x0000000500057305 */ /* 0x000e64000021f000 */
[----:B-1----:R-:W-:-:S04]  /*0730*/  IMAD.MOV R11, RZ, RZ, -R5 ;  /* 0x000000ffff0b7224 */ /* 0x002fc800078e0a05 */
[----:B------:R-:W-:Y:S01]  /*0740*/  IMAD R7, R11, R8, RZ ;  /* 0x000000080b077224 */ /* 0x000fe200078e02ff */
[----:B------:R-:W-:-:S03]  /*0750*/  IABS R11, R3 ;  /* 0x00000003000b7213 */ /* 0x000fc60000000000 */
[----:B------:R-:W-:-:S04]  /*0760*/  IMAD.HI.U32 R4, R5, R7, R4 ;  /* 0x0000000705047227 */ /* 0x000fc800078e0004 */
[----:B------:R-:W-:Y:S02]  /*0770*/  IMAD.MOV.U32 R5, RZ, RZ, R10 ;  /* 0x000000ffff057224 */ /* 0x000fe400078e000a */
[----:B------:R-:W-:Y:S01]  /*0780*/  IMAD.MOV R7, RZ, RZ, -R11 ;  /* 0x000000ffff077224 */ /* 0x000fe200078e0a0b */
[----:B------:R-:W1:Y:S01]  /*0790*/  I2F.RP R10, R2 ;  /* 0x00000002000a7306 */ /* 0x000e620000209400 */
[----:B------:R-:W-:-:S04]  /*07a0*/  IMAD.HI.U32 R4, R4, R5, RZ ;  /* 0x0000000504047227 */ /* 0x000fc800078e00ff */
[----:B------:R-:W-:Y:S01]  /*07b0*/  IMAD R5, R4, R7, R5 ;  /* 0x0000000704057224 */ /* 0x000fe200078e0205 */
[----:B------:R-:W-:Y:S01]  /*07c0*/  LOP3.LUT R7, R12, R3, RZ, 0x3c, !PT ;  /* 0x000000030c077212 */ /* 0x000fe200078e3cff */
[----:B------:R-:W-:-:S03]  /*07d0*/  VIADD R11, R9, 0xffffffe ;  /* 0x0ffffffe090b7836 */ /* 0x000fc60000000000 */
[----:B------:R-:W-:Y:S02]  /*07e0*/  ISETP.GT.U32.AND P1, PT, R8, R5, PT ;  /* 0x000000050800720c */ /* 0x000fe40003f24070 */
[----:B------:R-:W-:Y:S01]  /*07f0*/  ISETP.GE.AND P2, PT, R7, RZ, PT ;  /* 0x000000ff0700720c */ /* 0x000fe20003f46270 */
[----:B------:R-:W-:Y:S01]  /*0800*/  IMAD.SHL.U32 R7, R14, 0x200000, RZ ;  /* 0x002000000e077824 */ /* 0x000fe200078e00ff */
[----:B-1----:R-:W1:Y:S04]  /*0810*/  MUFU.RCP R10, R10 ;  /* 0x0000000a000a7308 */ /* 0x002e680000001000 */
[----:B------:R-:W-:-:S04]  /*0820*/  LOP3.LUT R7, R7, 0x600000, RZ, 0xc0, !PT ;  /* 0x0060000007077812 */ /* 0x000fc800078ec0ff */
[----:B------:R-:W-:Y:S01]  /*0830*/  R2UR UR9, R7 ;  /* 0x00000000070972ca */ /* 0x000fe200000e0000 */
[----:B------:R-:W-:Y:S02]  /*0840*/  @!P1 IMAD.IADD R5, R5, 0x1, -R8 ;  /* 0x0000000105059824 */ /* 0x000fe400078e0a08 */
[----:B------:R-:W-:Y:S01]  /*0850*/  @!P1 VIADD R4, R4, 0x1 ;  /* 0x0000000104049836 */ /* 0x000fe20000000000 */
[----:B------:R-:W-:Y:S02]  /*0860*/  ISETP.NE.AND P1, PT, R3, RZ, PT ;  /* 0x000000ff0300720c */ /* 0x000fe40003f25270 */
[----:B------:R-:W-:Y:S02]  /*0870*/  ISETP.GE.U32.AND P0, PT, R5, R8, PT ;  /* 0x000000080500720c */ /* 0x000fe40003f06070 */
[----:B------:R-:W2:Y:S01]  /*0880*/  F2I.FTZ.U32.TRUNC.NTZ R5, R11 ;  /* 0x0000000b00057305 */ /* 0x000ea2000021f000 */
[----:B-1----:R-:W-:-:S07]  /*0890*/  VIADD R8, R10, 0xffffffe ;  /* 0x0ffffffe0a087836 */ /* 0x002fce0000000000 */
[----:B------:R1:W4:Y:S03]  /*08a0*/  F2I.FTZ.U32.TRUNC.NTZ R9, R8 ;  /* 0x0000000800097305 */ /* 0x000326000021f000 */
[----:B------:R-:W-:-:S04]  /*08b0*/  @P0 VIADD R4, R4, 0x1 ;  /* 0x0000000104040836 */ /* 0x000fc80000000000 */
[----:B------:R-:W-:Y:S02]  /*08c0*/  IMAD.MOV.U32 R10, RZ, RZ, R4 ;  /* 0x000000ffff0a7224 */ /* 0x000fe400078e0004 */
[----:B--2---:R-:W-:Y:S02]  /*08d0*/  IMAD.MOV R15, RZ, RZ, -R5 ;  /* 0x000000ffff0f7224 */ /* 0x004fe400078e0a05 */
[----:B------:R-:W-:Y:S01]  /*08e0*/  @!P2 IMAD.MOV R10, RZ, RZ, -R10 ;  /* 0x000000ffff0aa224 */ /* 0x000fe200078e0a0a */
[----:B------:R-:W-:Y:S01]  /*08f0*/  @!P1 LOP3.LUT R10, RZ, R3, RZ, 0x33, !PT ;  /* 0x00000003ff0a9212 */ /* 0x000fe200078e33ff */
[----:B------:R-:W-:Y:S02]  /*0900*/  IMAD R7, R15, R0, RZ ;  /* 0x000000000f077224 */ /* 0x000fe400078e02ff */
[----:B------:R-:W-:Y:S02]  /*0910*/  IMAD.MOV.U32 R4, RZ, RZ, RZ ;  /* 0x000000ffff047224 */ /* 0x000fe400078e00ff */
[----:B------:R-:W-:-:S02]  /*0920*/  IMAD.SHL.U32 R25, R10, 0x10, RZ ;  /* 0x000000100a197824 */ /* 0x000fc400078e00ff */
[----:B-1----:R-:W-:Y:S02]  /*0930*/  IMAD.MOV R8, RZ, RZ, -R10 ;  /* 0x000000ffff087224 */ /* 0x002fe400078e0a0a */
[----:B----4-:R-:W-:Y:S01]  /*0940*/  IMAD.MOV R11, RZ, RZ, -R9 ;  /* 0x000000ffff0b7224 */ /* 0x010fe200078e0a09 */
[----:B------:R-:W-:Y:S01]  /*0950*/  IABS R41, R25 ;  /* 0x0000001900297213 */ /* 0x000fe20000000000 */
[----:B------:R-:W-:Y:S01]  /*0960*/  IMAD.HI.U32 R5, R5, R7, R4 ;  /* 0x0000000705057227 */ /* 0x000fe200078e0004 */
[----:B------:R-:W-:Y:S03]  /*0970*/  STL [R1+0xd10], R25 ;  /* 0x000d101901007387 */ /* 0x000fe60000100800 */
[----:B------:R-:W-:Y:S02]  /*0980*/  IMAD R3, R3, R8, R12 ;  /* 0x0000000803037224 */ /* 0x000fe400078e020c */
[----:B------:R-:W-:-:S02]  /*0990*/  IMAD R7, R11, R2, RZ ;  /* 0x000000020b077224 */ /* 0x000fc400078e02ff */
[----:B------:R-:W-:Y:S02]  /*09a0*/  IMAD.MOV.U32 R8, RZ, RZ, RZ ;  /* 0x000000ffff087224 */ /* 0x000fe400078e00ff */
[C---:B------:R-:W-:Y:S02]  /*09b0*/  VIADD R15, R25.reuse, 0x1 ;  /* 0x00000001190f7836 */ /* 0x040fe40000000000 */
[C---:B------:R-:W-:Y:S02]  /*09c0*/  VIADD R16, R25.reuse, 0x2 ;  /* 0x0000000219107836 */ /* 0x040fe40000000000 */
[----:B------:R-:W-:Y:S02]  /*09d0*/  IMAD.IADD R6, R6, 0x1, R3 ;  /* 0x0000000106067824 */ /* 0x000fe400078e0203 */
[----:B------:R-:W-:Y:S01]  /*09e0*/  VIADD R19, R25, 0x3 ;  /* 0x0000000319137836 */ /* 0x000fe20000000000 */
[----:B------:R-:W-:Y:S01]  /*09f0*/  IABS R11, R16 ;  /* 0x00000010000b7213 */ /* 0x000fe20000000000 */
[----:B------:R-:W-:-:S03]  /*0a00*/  IMAD.HI.U32 R3, R5, R41, RZ ;  /* 0x0000002905037227 */ /* 0x000fc600078e00ff */
[----:B------:R-:W-:Y:S01]  /*0a10*/  IABS R13, R19 ;  /* 0x00000013000d7213 */ /* 0x000fe20000000000 */
[----:B------:R-:W-:Y:S01]  /*0a20*/  IMAD.HI.U32 R4, R9, R7, R8 ;  /* 0x0000000709047227 */ /* 0x000fe200078e0008 */
[----:B------:R-:W-:-:S03]  /*0a30*/  IABS R9, R15 ;  /* 0x0000000f00097213 */ /* 0x000fc60000000000 */
[----:B------:R-:W-:Y:S02]  /*0a40*/  VIADD R12, R25, 0x4 ;  /* 0x00000004190c7836 */ /* 0x000fe40000000000 */
[----:B------:R-:W-:Y:S02]  /*0a50*/  IMAD.MOV R8, RZ, RZ, -R3 ;  /* 0x000000ffff087224 */ /* 0x000fe400078e0a03 */
[----:B------:R-:W-:Y:S01]  /*0a60*/  IMAD.HI.U32 R3, R5, R9, RZ ;  /* 0x0000000905037227 */ /* 0x000fe200078e00ff */
[----:B------:R-:W-:-:S03]  /*0a70*/  IABS R53, R12 ;  /* 0x0000000c00357213 */ /* 0x000fc60000000000 */
[----:B------:R-:W-:Y:S02]  /*0a80*/  IMAD R41, R0, R8, R41 ;  /* 0x0000000800297224 */ /* 0x000fe400078e0229 */
[C---:B------:R-:W-:Y:S02]  /*0a90*/  VIADD R14, R25.reuse, 0x5 ;  /* 0x00000005190e7836 */ /* 0x040fe40000000000 */
[----:B------:R-:W-:Y:S02]  /*0aa0*/  VIADD R17, R25, 0x7 ;  /* 0x0000000719117836 */ /* 0x000fe40000000000 */
[C---:B------:R-:W-:Y:S01]  /*0ab0*/  IMAD.HI.U32 R7, R5.reuse, R11, RZ ;  /* 0x0000000b05077227 */ /* 0x040fe200078e00ff */
[----:B------:R-:W-:Y:S02]  /*0ac0*/  IABS R52, R14 ;  /* 0x0000000e00347213 */ /* 0x000fe40000000000 */
[----:B------:R-:W-:Y:S01]  /*0ad0*/  IABS R42, R17 ;  /* 0x00000011002a7213 */ /* 0x000fe20000000000 */
[----:B------:R-:W-:-:S04]  /*0ae0*/  IMAD.HI.U32 R8, R5, R13, RZ ;  /* 0x0000000d05087227 */ /* 0x000fc800078e00ff */
[----:B------:R-:W-:Y:S02]  /*0af0*/  IMAD.MOV R10, RZ, RZ, -R3 ;  /* 0x000000ffff0a7224 */ /* 0x000fe400078e0a03 */
[----:B------:R-:W-:-:S04]  /*0b00*/  IMAD.HI.U32 R3, R5, R53, RZ ;  /* 0x0000003505037227 */ /* 0x000fc800078e00ff */
[----:B------:R-:W-:Y:S02]  /*0b10*/  IMAD.MOV R7, RZ, RZ, -R7 ;  /* 0x000000ffff077224 */ /* 0x000fe400078e0a07 */
[----:B------:R-:W-:Y:S02]  /*0b20*/  IMAD.MOV R8, RZ, RZ, -R8 ;  /* 0x000000ffff087224 */ /* 0x000fe400078e0a08 */
[----:B------:R-:W-:Y:S02]  /*0b30*/  VIADD R18, R25, 0x6 ;  /* 0x0000000619127836 */ /* 0x000fe40000000000 */
[C---:B------:R-:W-:Y:S02]  /*0b40*/  IMAD R9, R0.reuse, R10, R9 ;  /* 0x0000000a00097224 */ /* 0x040fe400078e0209 */
[----:B------:R-:W-:Y:S01]  /*0b50*/  IMAD.MOV R10, RZ, RZ, -R3 ;  /* 0x000000ffff0a7224 */ /* 0x000fe200078e0a03 */
[----:B------:R-:W-:Y:S01]  /*0b60*/  IABS R40, R18 ;  /* 0x0000001200287213 */ /* 0x000fe20000000000 */
[C---:B------:R-:W-:Y:S01]  /*0b70*/  IMAD R7, R0.reuse, R7, R11 ;  /* 0x0000000700077224 */ /* 0x040fe200078e020b */
[C---:B------:R-:W-:Y:S01]  /*0b80*/  ISETP.GT.U32.AND P4, PT, R0.reuse, R9, PT ;  /* 0x000000090000720c */ /* 0x040fe20003f84070 */
[----:B------:R-:W-:-:S02]  /*0b90*/  IMAD R3, R0, R8, R13 ;  /* 0x0000000800037224 */ /* 0x000fc400078e020d */
[----:B------:R-:W-:Y:S01]  /*0ba0*/  IMAD.HI.U32 R11, R5, R52, RZ ;  /* 0x00000034050b7227 */ /* 0x000fe200078e00ff */
[C---:B------:R-:W-:Y:S02]  /*0bb0*/  ISETP.GT.U32.AND P5, PT, R0.reuse, R7, PT ;  /* 0x000000070000720c */ /* 0x040fe40003fa4070 */
[----:B------:R-:W-:Y:S01]  /*0bc0*/  ISETP.GT.U32.AND P2, PT, R0, R3, PT ;  /* 0x000000030000720c */ /* 0x000fe20003f44070 */
[----:B------:R-:W-:Y:S02]  /*0bd0*/  VIADD R8, R25, 0x9 ;  /* 0x0000000919087836 */ /* 0x000fe40000000000 */
[----:B------:R-:W-:-:S03]  /*0be0*/  IMAD.HI.U32 R13, R5, R42, RZ ;  /* 0x0000002a050d7227 */ /* 0x000fc600078e00ff */
[----:B------:R-:W-:Y:S01]  /*0bf0*/  IABS R44, R8 ;  /* 0x00000008002c7213 */ /* 0x000fe20000000000 */
[C---:B------:R-:W-:Y:S02]  /*0c00*/  IMAD R53, R0.reuse, R10, R53 ;  /* 0x0000000a00357224 */ /* 0x040fe400078e0235 */
[----:B------:R-:W-:Y:S02]  /*0c10*/  VIADD R10, R25, 0x8 ;  /* 0x00000008190a7836 */ /* 0x000fe40000000000 */
[----:B------:R-:W-:Y:S01]  /*0c20*/  IMAD.MOV R21, RZ, RZ, -R11 ;  /* 0x000000ffff157224 */ /* 0x000fe200078e0a0b */
[----:B------:R-:W-:Y:S01]  /*0c30*/  ISETP.GT.U32.AND P3, PT, R0, R53, PT ;  /* 0x000000350000720c */ /* 0x000fe20003f64070 */
[----:B------:R-:W-:Y:S01]  /*0c40*/  IMAD.MOV R13, RZ, RZ, -R13 ;  /* 0x000000ffff0d7224 */ /* 0x000fe200078e0a0d */
[----:B------:R-:W-:Y:S01]  /*0c50*/  IABS R45, R10 ;  /* 0x0000000a002d7213 */ /* 0x000fe20000000000 */
[----:B------:R-:W-:-:S04]  /*0c60*/  IMAD.HI.U32 R11, R5, R40, RZ ;  /* 0x00000028050b7227 */ /* 0x000fc800078e00ff */
[C---:B------:R-:W-:Y:S02]  /*0c70*/  IMAD R52, R0.reuse, R21, R52 ;  /* 0x0000001500347224 */ /* 0x040fe400078e0234 */
[C---:B------:R-:W-:Y:S02]  /*0c80*/  VIADD R22, R25.reuse, 0xa ;  /* 0x0000000a19167836 */ /* 0x040fe40000000000 */
[C---:B------:R-:W-:Y:S01]  /*0c90*/  IMAD R42, R0.reuse, R13, R42 ;  /* 0x0000000d002a7224 */ /* 0x040fe200078e022a */
[----:B------:R-:W-:Y:S01]  /*0ca0*/  ISETP.GT.U32.AND P1, PT, R0, R52, PT ;  /* 0x000000340000720c */ /* 0x000fe20003f24070 */
[----:B------:R-:W-:Y:S01]  /*0cb0*/  IMAD.MOV R21, RZ, RZ, -R11 ;  /* 0x000000ffff157224 */ /* 0x000fe200078e0a0b */
[----:B------:R1:W-:Y:S01]  /*0cc0*/  STL [R1+0x86c], R22 ;  /* 0x00086c1601007387 */ /* 0x0003e20000100800 */
[----:B------:R-:W-:Y:S01]  /*0cd0*/  VIADD R13, R25, 0xf ;  /* 0x0000000f190d7836 */ /* 0x000fe20000000000 */
[----:B------:R-:W-:Y:S01]  /*0ce0*/  IABS R43, R22 ;  /* 0x00000016002b7213 */ /* 0x000fe20000000000 */
[----:B------:R-:W-:-:S03]  /*0cf0*/  IMAD.HI.U32 R11, R5, R44, RZ ;  /* 0x0000002c050b7227 */ /* 0x000fc600078e00ff */
[----:B------:R-:W-:Y:S01]  /*0d00*/  ISETP.GE.AND P0, PT, R13, RZ, PT ;  /* 0x000000ff0d00720c */ /* 0x000fe20003f06270 */
[----:B------:R-:W-:Y:S02]  /*0d10*/  IMAD R40, R0, R21, R40 ;  /* 0x0000001500287224 */ /* 0x000fe400078e0228 */
[----:B------:R-:W-:Y:S01]  /*0d20*/  IMAD.HI.U32 R20, R5, R45, RZ ;  /* 0x0000002d05147227 */ /* 0x000fe200078e00ff */
[----:B-1----:R-:W-:-:S03]  /*0d30*/  IABS R22, R13 ;  /* 0x0000000d00167213 */ /* 0x002fc60000000000 */
[----:B------:R-:W-:Y:S02]  /*0d40*/  IMAD.MOV R11, RZ, RZ, -R11 ;  /* 0x000000ffff0b7224 */ /* 0x000fe400078e0a0b */
[C---:B------:R-:W-:Y:S02]  /*0d50*/  VIADD R21, R25.reuse, 0xb ;  /* 0x0000000b19157836 */ /* 0x040fe40000000000 */
[----:B------:R-:W-:Y:S02]  /*0d60*/  VIADD R13, R25, 0xc ;  /* 0x0000000c190d7836 */ /* 0x000fe40000000000 */
[----:B------:R-:W-:Y:S01]  /*0d70*/  IMAD.MOV R20, RZ, RZ, -R20 ;  /* 0x000000ffff147224 */ /* 0x000fe200078e0a14 */
[----:B------:R1:W-:Y:S01]  /*0d80*/  STL [R1+0x870], R21 ;  /* 0x0008701501007387 */ /* 0x0003e20000100800 */
[----:B------:R-:W-:Y:S01]  /*0d90*/  IMAD R44, R0, R11, R44 ;  /* 0x0000000b002c7224 */ /* 0x000fe200078e022c */
[----:B------:R-:W-:Y:S01]  /*0da0*/  IABS R49, R21 ;  /* 0x0000001500317213 */ /* 0x000fe20000000000 */
[----:B------:R-:W-:Y:S01]  /*0db0*/  IMAD.HI.U32 R11, R5, R43, RZ ;  /* 0x0000002b050b7227 */ /* 0x000fe200078e00ff */
[----:B------:R2:W-:Y:S01]  /*0dc0*/  STL [R1+0x87c], R13 ;  /* 0x00087c0d01007387 */ /* 0x0005e20000100800 */
[----:B------:R-:W-:-:S02]  /*0dd0*/  IABS R48, R13 ;  /* 0x0000000d00307213 */ /* 0x000fc40000000000 */
[----:B------:R-:W-:Y:S02]  /*0de0*/  IMAD R45, R0, R20, R45 ;  /* 0x00000014002d7224 */ /* 0x000fe400078e022d */
[----:B------:R-:W-:Y:S02]  /*0df0*/  IMAD.MOV R20, RZ, RZ, -R11 ;  /* 0x000000ffff147224 */ /* 0x000fe400078e0a0b */
[----:B-1----:R-:W-:Y:S02]  /*0e00*/  VIADD R21, R25, 0xd ;  /* 0x0000000d19157836 */ /* 0x002fe40000000000 */
[----:B------:R-:W-:-:S03]  /*0e10*/  IMAD.HI.U32 R11, R5, R49, RZ ;  /* 0x00000031050b7227 */ /* 0x000fc600078e00ff */
[----:B------:R1:W-:Y:S01]  /*0e20*/  STL [R1+0x878], R21 ;  /* 0x0008781501007387 */ /* 0x0003e20000100800 */
[----:B--2---:R-:W-:Y:S01]  /*0e30*/  IMAD.HI.U32 R13, R5, R22, RZ ;  /* 0x00000016050d7227 */ /* 0x004fe200078e00ff */
[----:B------:R-:W-:-:S03]  /*0e40*/  IABS R50, R21 ;  /* 0x0000001500327213 */ /* 0x000fc60000000000 */
[----:B------:R-:W-:Y:S02]  /*0e50*/  IMAD.MOV R23, RZ, RZ, -R13 ;  /* 0x000000ffff177224 */ /* 0x000fe400078e0a0d */
[--C-:B------:R-:W-:Y:S02]  /*0e60*/  @!P4 IMAD.IADD R9, R9, 0x1, -R0.reuse ;  /* 0x000000010909c824 */ /* 0x100fe400078e0a00 */
[----:B------:R-:W-:Y:S02]  /*0e70*/  @!P5 IMAD.IADD R7, R7, 0x1, -R0 ;  /* 0x000000010707d824 */ /* 0x000fe400078e0a00 */
[----:B-1----:R-:W-:Y:S02]  /*0e80*/  IMAD.MOV R21, RZ, RZ, -R11 ;  /* 0x000000ffff157224 */ /* 0x002fe400078e0a0b */
[----:B------:R-:W-:Y:S01]  /*0e90*/  IMAD R11, R0, R23, R22 ;  /* 0x00000017000b7224 */ /* 0x000fe200078e0216 */
[----:B------:R-:W-:Y:S01]  /*0ea0*/  LOP3.LUT R22, R24, 0x7f, RZ, 0xc0, !PT ;  /* 0x0000007f18167812 */ /* 0x000fe200078ec0ff */
[--C-:B------:R-:W-:Y:S01]  /*0eb0*/  @!P2 IMAD.IADD R3, R3, 0x1, -R0.reuse ;  /* 0x000000010303a824 */ /* 0x100fe200078e0a00 */
[C---:B------:R-:W-:Y:S01]  /*0ec0*/  ISETP.GT.U32.AND P2, PT, R0.reuse, R9, PT ;  /* 0x000000090000720c */ /* 0x040fe20003f44070 */
[--C-:B------:R-:W-:Y:S01]  /*0ed0*/  @!P3 IMAD.IADD R53, R53, 0x1, -R0.reuse ;  /* 0x000000013535b824 */ /* 0x100fe200078e0a00 */
[----:B------:R-:W-:Y:S01]  /*0ee0*/  ISETP.GT.U32.AND P6, PT, R0, R11, PT ;  /* 0x0000000b0000720c */ /* 0x000fe20003fc4070 */
[----:B------:R-:W-:Y:S01]  /*0ef0*/  @!P1 IMAD.IADD R52, R52, 0x1, -R0 ;  /* 0x0000000134349824 */ /* 0x000fe200078e0a00 */
[C---:B------:R-:W-:Y:S01]  /*0f00*/  ISETP.GT.U32.AND P3, PT, R0.reuse, R3, PT ;  /* 0x000000030000720c */ /* 0x040fe20003f64070 */
[----:B------:R-:W-:Y:S01]  /*0f10*/  IMAD.HI.U32 R13, R5, R48, RZ ;  /* 0x00000030050d7227 */ /* 0x000fe200078e00ff */
[----:B------:R-:W-:-:S02]  /*0f20*/  ISETP.GT.U32.AND P4, PT, R0, R53, PT ;  /* 0x000000350000720c */ /* 0x000fc40003f84070 */
[C---:B------:R-:W-:Y:S01]  /*0f30*/  ISETP.GT.U32.AND P1, PT, R0.reuse, R52, PT ;  /* 0x000000340000720c */ /* 0x040fe20003f24070 */
[----:B------:R-:W-:Y:S02]  /*0f40*/  IMAD R43, R0, R20, R43 ;  /* 0x00000014002b7224 */ /* 0x000fe400078e022b */
[----:B------:R-:W-:-:S04]  /*0f50*/  IMAD.HI.U32 R20, R5, R50, RZ ;  /* 0x0000003205147227 */ /* 0x000fc800078e00ff */
[--C-:B------:R-:W-:Y:S01]  /*0f60*/  @!P6 IMAD.IADD R11, R11, 0x1, -R0.reuse ;  /* 0x000000010b0be824 */ /* 0x100fe200078e0a00 */
[C---:B------:R-:W-:Y:S01]  /*0f70*/  ISETP.GT.U32.AND P6, PT, R0.reuse, R7, PT ;  /* 0x000000070000720c */ /* 0x040fe20003fc4070 */
[--C-:B------:R-:W-:Y:S01]  /*0f80*/  @!P2 IMAD.IADD R9, R9, 0x1, -R0.reuse ;  /* 0x000000010909a824 */ /* 0x100fe200078e0a00 */
[C---:B------:R-:W-:Y:S01]  /*0f90*/  ISETP.GT.U32.AND P2, PT, R0.reuse, R42, PT ;  /* 0x0000002a0000720c */ /* 0x040fe20003f44070 */
[C---:B------:R-:W-:Y:S01]  /*0fa0*/  IMAD R49, R0.reuse, R21, R49 ;  /* 0x0000001500317224 */ /* 0x040fe200078e0231 */
[C---:B------:R-:W-:Y:S01]  /*0fb0*/  ISETP.GT.U32.AND P5, PT, R0.reuse, R11, PT ;  /* 0x0000000b0000720c */ /* 0x040fe20003fa4070 */
[----:B------:R-:W-:Y:S02]  /*0fc0*/  IMAD.MOV R13, RZ, RZ, -R13 ;  /* 0x000000ffff0d7224 */ /* 0x000fe400078e0a0d */
[----:B------:R-:W-:Y:S01]  /*0fd0*/  @!P3 IMAD.IADD R3, R3, 0x1, -R0 ;  /* 0x000000010303b824 */ /* 0x000fe200078e0a00 */
[----:B------:R-:W-:Y:S01]  /*0fe0*/  ISETP.GT.U32.AND P3, PT, R0, R44, PT ;  /* 0x0000002c0000720c */ /* 0x000fe20003f64070 */
[----:B------:R-:W-:-:S02]  /*0ff0*/  IMAD.MOV R21, RZ, RZ, -R20 ;  /* 0x000000ffff157224 */ /* 0x000fc400078e0a14 */
[C---:B------:R-:W-:Y:S02]  /*1000*/  IMAD R48, R0.reuse, R13, R48 ;  /* 0x0000000d00307224 */ /* 0x040fe400078e0230 */
[--C-:B------:R-:W-:Y:S01]  /*1010*/  @!P6 IMAD.IADD R7, R7, 0x1, -R0.reuse ;  /* 0x000000010707e824 */ /* 0x100fe200078e0a00 */
[C---:B------:R-:W-:Y:S01]  /*1020*/  ISETP.GT.U32.AND P6, PT, R0.reuse, R45, PT ;  /* 0x0000002d0000720c */ /* 0x040fe20003fc4070 */
[--C-:B------:R-:W-:Y:S01]  /*1030*/  @!P4 IMAD.IADD R53, R53, 0x1, -R0.reuse ;  /* 0x000000013535c824 */ /* 0x100fe200078e0a00 */
[C---:B------:R-:W-:Y:S01]  /*1040*/  ISETP.GT.U32.AND P4, PT, R0.reuse, R43, PT ;  /* 0x0000002b0000720c */ /* 0x040fe20003f84070 */
[--C-:B------:R-:W-:Y:S01]  /*1050*/  @!P5 IMAD.IADD R11, R11, 0x1, -R0.reuse ;  /* 0x000000010b0bd824 */ /* 0x100fe200078e0a00 */
[----:B------:R-:W-:Y:S01]  /*1060*/  ISETP.GT.U32.AND P5, PT, R0, R40, PT ;  /* 0x000000280000720c */ /* 0x000fe20003fa4070 */
[----:B------:R-:W-:Y:S01]  /*1070*/  @!P1 IMAD.IADD R52, R52, 0x1, -R0 ;  /* 0x0000000134349824 */ /* 0x000fe200078e0a00 */
[C---:B------:R-:W-:Y:S01]  /*1080*/  ISETP.GT.U32.AND P1, PT, R0.reuse, R49, PT ;  /* 0x000000310000720c */ /* 0x040fe20003f24070 */
[----:B------:R-:W-:-:S02]  /*1090*/  IMAD R50, R0, R21, R50 ;  /* 0x0000001500327224 */ /* 0x000fc400078e0232 */
[----:B------:R-:W-:Y:S02]  /*10a0*/  VIADD R25, R25, 0xe ;  /* 0x0000000e19197836 */ /* 0x000fe40000000000 */
[----:B------:R-:W-:Y:S01]  /*10b0*/  @!P2 IMAD.IADD R42, R42, 0x1, -R0 ;  /* 0x000000012a2aa824 */ /* 0x000fe200078e0a00 */
[----:B------:R-:W-:Y:S01]  /*10c0*/  ISETP.GT.U32.AND P2, PT, R0, R50, PT ;  /* 0x000000320000720c */ /* 0x000fe20003f44070 */
[----:B------:R-:W-:Y:S01]  /*10d0*/  IMAD R23, R6, 0x100, R22 ;  /* 0x0000010006177824 */ /* 0x000fe200078e0216 */
[----:B------:R-:W-:Y:S01]  /*10e0*/  IABS R51, R25 ;  /* 0x0000001900337213 */ /* 0x000fe20000000000 */
[--C-:B------:R-:W-:Y:S01]  /*10f0*/  @!P6 IMAD.IADD R45, R45, 0x1, -R0.reuse ;  /* 0x000000012d2de824 */ /* 0x100fe200078e0a00 */
[----:B------:R1:W-:Y:S01]  /*1100*/  STL [R1+0x874], R25 ;  /* 0x0008741901007387 */ /* 0x0003e20000100800 */
[--C-:B------:R-:W-:Y:S01]  /*1110*/  @!P5 IMAD.IADD R40, R40, 0x1, -R0.reuse ;  /* 0x000000012828d824 */ /* 0x100fe200078e0a00 */
[----:B------:R-:W-:Y:S01]  /*1120*/  ISETP.GT.U32.AND P5, PT, R0, R48, PT ;  /* 0x000000300000720c */ /* 0x000fe20003fa4070 */
[--C-:B------:R-:W-:Y:S01]  /*1130*/  @!P3 IMAD.IADD R44, R44, 0x1, -R0.reuse ;  /* 0x000000012c2cb824 */ /* 0x100fe200078e0a00 */
[----:B------:R-:W-:Y:S01]  /*1140*/  IABS R13, R23 ;  /* 0x00000017000d7213 */ /* 0x000fe20000000000 */
[--C-:B------:R-:W-:Y:S01]  /*1150*/  @!P4 IMAD.IADD R43, R43, 0x1, -R0.reuse ;  /* 0x000000012b2bc824 */ /* 0x100fe200078e0a00 */
[C---:B------:R-:W-:Y:S01]  /*1160*/  ISETP.GT.U32.AND P6, PT, R0.reuse, R40, PT ;  /* 0x000000280000720c */ /* 0x040fe20003fc4070 */
[----:B------:R-:W-:Y:S01]  /*1170*/  @!P1 IMAD.IADD R49, R49, 0x1, -R0 ;  /* 0x0000000131319824 */ /* 0x000fe200078e0a00 */
[C---:B------:R-:W-:Y:S01]  /*1180*/  ISETP.GT.U32.AND P3, PT, R0.reuse, R42, PT ;  /* 0x0000002a0000720c */ /* 0x040fe20003f64070 */
[----:B------:R-:W-:Y:S01]  /*1190*/  IMAD.HI.U32 R5, R5, R51, RZ ;  /* 0x0000003305057227 */ /* 0x000fe200078e00ff */
[C---:B------:R-:W-:Y:S01]  /*11a0*/  ISETP.GT.U32.AND P1, PT, R0.reuse, R44, PT ;  /* 0x0000002c0000720c */ /* 0x040fe20003f24070 */
[----:B------:R1:W-:Y:S01]  /*11b0*/  STL [R1+0xf0c], R23 ;  /* 0x000f0c1701007387 */ /* 0x0003e20000100800 */
[----:B------:R-:W-:Y:S01]  /*11c0*/  ISETP.GT.U32.AND P4, PT, R0, R45, PT ;  /* 0x0000002d0000720c */ /* 0x000fe20003f84070 */
[----:B------:R-:W-:-:S02]  /*11d0*/  VIADD R20, R23, 0x80 ;  /* 0x0000008017147836 */ /* 0x000fc40000000000 */
[--C-:B------:R-:W-:Y:S01]  /*11e0*/  @!P5 IMAD.IADD R48, R48, 0x1, -R0.reuse ;  /* 0x000000013030d824 */ /* 0x100fe200078e0a00 */
[----:B------:R-:W-:Y:S01]  /*11f0*/  ISETP.GT.U32.AND P5, PT, R0, R43, PT ;  /* 0x0000002b0000720c */ /* 0x000fe20003fa4070 */
[----:B------:R-:W-:Y:S01]  /*1200*/  IMAD.MOV R6, RZ, RZ, -R5 ;  /* 0x000000ffff067224 */ /* 0x000fe200078e0a05 */
[----:B------:R-:W-:Y:S01]  /*1210*/  IABS R21, R20 ;  /* 0x0000001400157213 */ /* 0x000fe20000000000 */
[----:B------:R-:W-:Y:S01]  /*1220*/  IMAD.HI.U32 R5, R4, R13, RZ ;  /* 0x0000000d04057227 */ /* 0x000fe200078e00ff */
[----:B------:R1:W-:Y:S03]  /*1230*/  STL [R1+0xf28], R20 ;  /* 0x000f281401007387 */ /* 0x0003e60000100800 */
[----:B------:R-:W-:Y:S01]  /*1240*/  @!P2 IMAD.IADD R50, R50, 0x1, -R0 ;  /* 0x000000013232a824 */ /* 0x000fe200078e0a00 */
[----:B------:R-:W-:Y:S01]  /*1250*/  ISETP.GT.U32.AND P2, PT, R0, R49, PT ;  /* 0x000000310000720c */ /* 0x000fe20003f44070 */
[----:B------:R-:W-:-:S02]  /*1260*/  IMAD.MOV R5, RZ, RZ, -R5 ;  /* 0x000000ffff057224 */ /* 0x000fc400078e0a05 */
[----:B------:R-:W-:Y:S01]  /*1270*/  @!P6 IMAD.IADD R40, R40, 0x1, -R0 ;  /* 0x000000012828e824 */ /* 0x000fe200078e0a00 */
[----:B------:R-:W-:Y:S01]  /*1280*/  ISETP.GT.U32.AND P6, PT, R0, R50, PT ;  /* 0x000000320000720c */ /* 0x000fe20003fc4070 */
[----:B------:R-:W-:-:S04]  /*1290*/  IMAD.HI.U32 R4, R4, R21, RZ ;  /* 0x0000001504047227 */ /* 0x000fc800078e00ff */
[----:B------:R-:W-:Y:S02]  /*12a0*/  IMAD R51, R0, R6, R51 ;  /* 0x0000000600337224 */ /* 0x000fe400078e0233 */
[--C-:B------:R-:W-:Y:S01]  /*12b0*/  @!P3 IMAD.IADD R42, R42, 0x1, -R0.reuse ;  /* 0x000000012a2ab824 */ /* 0x100fe200078e0a00 */
[----:B------:R-:W-:Y:S01]  /*12c0*/  ISETP.GT.U32.AND P3, PT, R0, R48, PT ;  /* 0x000000300000720c */ /* 0x000fe20003f64070 */
[----:B------:R-:W-:Y:S02]  /*12d0*/  IMAD R5, R2, R5, R13 ;  /* 0x0000000502057224 */ /* 0x000fe400078e020d */
[----:B------:R-:W-:Y:S01]  /*12e0*/  @!P1 IMAD.IADD R44, R44, 0x1, -R0 ;  /* 0x000000012c2c9824 */ /* 0x000fe200078e0a00 */
[C---:B------:R-:W-:Y:S01]  /*12f0*/  ISETP.GT.U32.AND P1, PT, R0.reuse, R41, PT ;  /* 0x000000290000720c */ /* 0x040fe20003f24070 */
[----:B------:R-:W-:Y:S02]  /*1300*/  IMAD.MOV R4, RZ, RZ, -R4 ;  /* 0x000000ffff047224 */ /* 0x000fe400078e0a04 */
[--C-:B------:R-:W-:Y:S01]  /*1310*/  @!P4 IMAD.IADD R45, R45, 0x1, -R0.reuse ;  /* 0x000000012d2dc824 */ /* 0x100fe200078e0a00 */
[----:B------:R-:W-:Y:S01]  /*1320*/  ISETP.GT.U32.AND P4, PT, R0, R51, PT ;  /* 0x000000330000720c */ /* 0x000fe20003f84070 */
[----:B------:R-:W-:Y:S01]  /*1330*/  @!P5 IMAD.IADD R43, R43, 0x1, -R0 ;  /* 0x000000012b2bd824 */ /* 0x000fe200078e0a00 */
[C---:B------:R-:W-:Y:S01]  /*1340*/  ISETP.GT.U32.AND P5, PT, R2.reuse, R5, PT ;  /* 0x000000050200720c */ /* 0x040fe20003fa4070 */
[----:B------:R-:W-:-:S02]  /*1350*/  IMAD R13, R2, R4, R21 ;  /* 0x00000004020d7224 */ /* 0x000fc400078e0215 */
[--C-:B------:R-:W-:Y:S02]  /*1360*/  @!P6 IMAD.IADD R50, R50, 0x1, -R0.reuse ;  /* 0x000000013232e824 */ /* 0x100fe400078e0a00 */
[--C-:B------:R-:W-:Y:S01]  /*1370*/  @!P3 IMAD.IADD R48, R48, 0x1, -R0.reuse ;  /* 0x000000013030b824 */ /* 0x100fe200078e0a00 */
[----:B------:R-:W-:Y:S01]  /*1380*/  ISETP.GT.U32.AND P6, PT, R2, R13, PT ;  /* 0x0000000d0200720c */ /* 0x000fe20003fc4070 */
[----:B------:R-:W-:Y:S01]  /*1390*/  IMAD.MOV.U32 R24, RZ, RZ, R11 ;  /* 0x000000ffff187224 */ /* 0x000fe200078e000b */
[----:B------:R-:W-:Y:S01]  /*13a0*/  ISETP.GE.AND P3, PT, R16, RZ, PT ;  /* 0x000000ff1000720c */ /* 0x000fe20003f66270 */
[--C-:B------:R-:W-:Y:S02]  /*13b0*/  @!P1 IMAD.IADD R41, R41, 0x1, -R0.reuse ;  /* 0x0000000129299824 */ /* 0x100fe400078e0a00 */
[--C-:B------:R-:W-:Y:S01]  /*13c0*/  @!P2 IMAD.IADD R49, R49, 0x1, -R0.reuse ;  /* 0x000000013131a824 */ /* 0x100fe200078e0a00 */
[----:B------:R-:W-:Y:S01]  /*13d0*/  ISETP.GE.AND P2, PT, R15, RZ, PT ;  /* 0x000000ff0f00720c */ /* 0x000fe20003f46270 */
[----:B------:R-:W-:Y:S01]  /*13e0*/  @!P4 IMAD.IADD R51, R51, 0x1, -R0 ;  /* 0x000000013333c824 */ /* 0x000fe200078e0a00 */
[----:B------:R-:W-:Y:S01]  /*13f0*/  ISETP.GE.AND P4, PT, R19, RZ, PT ;  /* 0x000000ff1300720c */ /* 0x000fe20003f86270 */
[----:B------:R-:W-:-:S02]  /*1400*/  @!P5 IMAD.IADD R5, R5, 0x1, -R2 ;  /* 0x000000010505d824 */ /* 0x000fc400078e0a02 */
[----:B------:R-:W-:Y:S01]  /*1410*/  @!P0 IMAD.MOV R24, RZ, RZ, -R24 ;  /* 0x000000ffff188224 */ /* 0x000fe200078e0a18 */
[----:B------:R-:W-:Y:S01]  /*1420*/  ISETP.GT.U32.AND P0, PT, R0, R41, PT ;  /* 0x000000290000720c */ /* 0x000fe20003f04070 */
[----:B------:R-:W-:Y:S01]  /*1430*/  IMAD.MOV.U32 R4, RZ, RZ, R7 ;  /* 0x000000ffff047224 */ /* 0x000fe200078e0007 */
[----:B------:R-:W-:Y:S01]  /*1440*/  ISETP.GT.U32.AND P5, PT, R2, R5, PT ;  /* 0x000000050200720c */ /* 0x000fe20003fa4070 */
[----:B------:R-:W-:Y:S01]  /*1450*/  @!P6 IMAD.IADD R13, R13, 0x1, -R2 ;  /* 0x000000010d0de824 */ /* 0x000fe200078e0a02 */
[----:B------:R-:W-:Y:S01]  /*1460*/  ISETP.GE.AND P6, PT, R23, RZ, PT ;  /* 0x000000ff1700720c */ /* 0x000fe20003fc6270 */
[----:B------:R-:W-:Y:S01]  /*1470*/  IMAD.MOV.U32 R6, RZ, RZ, R9 ;  /* 0x000000ffff067224 */ /* 0x000fe200078e0009 */
[----:B------:R-:W-:Y:S01]  /*1480*/  ISETP.GT.U32.AND P1, PT, R0, R51, PT ;  /* 0x000000330000720c */ /* 0x000fe20003f24070 */
[----:B------:R-:W-:Y:S01]  /*1490*/  @!P3 IMAD.MOV R4, RZ, RZ, -R4 ;  /* 0x000000ffff04b224 */ /* 0x000fe200078e0a04 */
[----:B------:R-:W-:Y:S01]  /*14a0*/  ISETP.GT.U32.AND P3, PT, R2, R13, PT ;  /* 0x0000000d0200720c */ /* 0x000fe20003f64070 */
[----:B------:R-:W-:Y:S01]  /*14b0*/  @!P2 IMAD.MOV R6, RZ, RZ, -R6 ;  /* 0x000000ffff06a224 */ /* 0x000fe200078e0a06 */
[----:B------:R1:W-:Y:S01]  /*14c0*/  STL [R1+0x1c], R24 ;  /* 0x00001c1801007387 */ /* 0x0003e20000100800 */
[----:B------:R-:W-:Y:S01]  /*14d0*/  @!P4 IMAD.MOV R3, RZ, RZ, -R3 ;  /* 0x000000ffff03c224 */ /* 0x000fe200078e0a03 */
[----:B------:R-:W-:Y:S01]  /*14e0*/  ISETP.GE.AND P2, PT, R12, RZ, PT ;  /* 0x000000ff0c00720c */ /* 0x000fe20003f46270 */
[----:B------:R-:W-:Y:S01]  /*14f0*/  @!P0 IMAD.IADD R41, R41, 0x1, -R0 ;  /* 0x0000000129298824 */ /* 0x000fe200078e0a00 */
[----:B------:R-:W-:Y:S01]  /*1500*/  ISETP.GE.AND P0, PT, R20, RZ, PT ;  /* 0x000000ff1400720c */ /* 0x000fe20003f06270 */
[----:B------:R1:W-:Y:S01]  /*1510*/  STL [R1+0x18], R6 ;  /* 0x0000180601007387 */ /* 0x0003e20000100800 */
[----:B------:R-:W-:Y:S01]  /*1520*/  @!P5 IMAD.IADD R5, R5, 0x1, -R2 ;  /* 0x000000010505d824 */ /* 0x000fe200078e0a02 */
[----:B------:R-:W-:-:S02]  /*1530*/  ISETP.GE.AND P4, PT, R18, RZ, PT ;  /* 0x000000ff1200720c */ /* 0x000fc40003f86270 */
[----:B------:R1:W-:Y:S01]  /*1540*/  STL [R1+0x14], R4 ;  /* 0x0000140401007387 */ /* 0x0003e20000100800 */
[----:B------:R-:W-:Y:S01]  /*1550*/  @!P6 IMAD.MOV R5, RZ, RZ, -R5 ;  /* 0x000000ffff05e224 */ /* 0x000fe200078e0a05 */
[----:B------:R-:W-:Y:S01]  /*1560*/  ISETP.NE.AND P6, PT, R38, RZ, PT ;  /* 0x000000ff2600720c */ /* 0x000fe20003fc5270 */
[----:B------:R-:W-:Y:S01]  /*1570*/  @!P1 IMAD.IADD R51, R51, 0x1, -R0 ;  /* 0x0000000133339824 */ /* 0x000fe200078e0a00 */
[----:B------:R1:W-:Y:S01]  /*1580*/  STL [R1+0x10], R3 ;  /* 0x0000100301007387 */ /* 0x0003e20000100800 */
[----:B------:R-:W-:Y:S01]  /*1590*/  ISETP.GE.AND P1, PT, R14, RZ, PT ;  /* 0x000000ff0e00720c */ /* 0x000fe20003f26270 */
[----:B------:R-:W-:Y:S01]  /*15a0*/  @!P3 IMAD.IADD R13, R13, 0x1, -R2 ;  /* 0x000000010d0db824 */ /* 0x000fe200078e0a02 */
[----:B------:R-:W-:Y:S01]  /*15b0*/  LOP3.LUT R38, RZ, R38, RZ, 0x33, !PT ;  /* 0x00000026ff267212 */ /* 0x000fe200078e33ff */
[----:B------:R-:W-:Y:S01]  /*15c0*/  @!P2 IMAD.MOV R53, RZ, RZ, -R53 ;  /* 0x000000ffff35a224 */ /* 0x000fe200078e0a35 */
[----:B------:R-:W-:Y:S01]  /*15d0*/  ISETP.GE.AND P5, PT, R17, RZ, PT ;  /* 0x000000ff1100720c */ /* 0x000fe20003fa6270 */
[----:B------:R-:W-:Y:S01]  /*15e0*/  @!P0 IMAD.MOV R13, RZ, RZ, -R13 ;  /* 0x000000ffff0d8224 */ /* 0x000fe200078e0a0d */
[----:B------:R-:W-:Y:S01]  /*15f0*/  SEL R26, R38, R5, !P6 ;  /* 0x00000005261a7207 */ /* 0x000fe20007000000 */
[----:B------:R-:W-:Y:S01]  /*1600*/  VIADD R2, R46, 0xffffffff ;  /* 0xffffffff2e027836 */ /* 0x000fe20000000000 */
[----:B------:R-:W-:-:S02]  /*1610*/  ISETP.GE.AND P3, PT, R10, RZ, PT ;  /* 0x000000ff0a00720c */ /* 0x000fc40003f66270 */
[----:B------:R-:W-:Y:S01]  /*1620*/  SEL R38, R38, R13, !P6 ;  /* 0x0000000d26267207 */ /* 0x000fe20007000000 */
[-C--:B------:R-:W-:Y:S01]  /*1630*/  IMAD R26, R26, R47.reuse, RZ ;  /* 0x0000002f1a1a7224 */ /* 0x080fe200078e02ff */
[----:B------:R-:W-:Y:S01]  /*1640*/  ISETP.GE.AND P0, PT, R8, RZ, PT ;  /* 0x000000ff0800720c */ /* 0x000fe20003f06270 */
[----:B------:R-:W-:Y:S01]  /*1650*/  @!P1 IMAD.MOV R52, RZ, RZ, -R52 ;  /* 0x000000ffff349224 */ /* 0x000fe200078e0a34 */
[----:B------:R-:W-:Y:S01]  /*1660*/  ISETP.NE.U32.AND P2, PT, R22, RZ, PT ;  /* 0x000000ff1600720c */ /* 0x000fe20003f45070 */
[----:B------:R-:W-:Y:S01]  /*1670*/  IMAD R47, R38, R47, RZ ;  /* 0x0000002f262f7224 */ /* 0x000fe200078e02ff */
[----:B---3--:R-:W-:Y:S01]  /*1680*/  LEA R5, P1, R26, UR12, 0x1 ;  /* 0x0000000c1a057c11 */ /* 0x008fe2000f8208ff */
[----:B01----:R-:W-:-:S12]  /*1690*/  BRA.U UP0, `(.L_x_5) ;  /* 0x0000000100187547 */ /* 0x003fd8000b800000 */
[----:B------:R-:W-:Y:S01]  /*16a0*/  ELECT P6, URZ, PT ;  /* 0x0000000000ff782f */ /* 0x000fe200038c0000 */
[----:B------:R-:W-:Y:S01]  /*16b0*/  IMAD.MOV.U32 R0, RZ, RZ, 0x1 ;  /* 0x00000001ff007424 */ /* 0x000fe200078e00ff */
[----:B------:R-:W-:Y:S01]  /*16c0*/  UMOV UR7, 0x40 ;  /* 0x0000004000077882 */ /* 0x000fe20000000000 */
[----:B------:R-:W-:Y:S01]  /*16d0*/  UVIRTCOUNT.DEALLOC.SMPOOL 0x80 ;  /* 0x000000800000784c */ /* 0x000fe20000000000 */
[----:B------:R-:W-:-:S09]  /*16e0*/  ULEA UR7, UR6, UR7, 0x18 ;  /* 0x0000000706077291 */ /* 0x000fd2000f8ec0ff */
[----:B------:R0:W-:Y:S03]  /*16f0*/  @P6 STS.U8 [UR7], R0 ;  /* 0x00000000ff006988 */ /* 0x0001e60008000007 */
.L_x_5:
[----:B------:R-:W-:Y:S01]  /*1700*/  UIADD3 UR6, UPT, UPT, UR5, UR9, URZ ;  /* 0x0000000905067290 */ /* 0x000fe2000fffe0ff */
[----:B------:R-:W-:Y:S01]  /*1710*/  LEA.HI.X.SX32 R27, R26, UR13, 0x1, P1 ;  /* 0x0000000d1a1b7c11 */ /* 0x000fe200088f0eff */
[----:B------:R-:W-:Y:S01]  /*1720*/  VOTEU.ALL UP1, P2 ;  /* 0x0000000000ff7886 */ /* 0x000fe20001020000 */
[C---:B------:R-:W-:Y:S01]  /*1730*/  LEA R24, P1, R47.reuse, UR12, 0x1 ;  /* 0x0000000c2f187c11 */ /* 0x040fe2000f8208ff */
[----:B------:R-:W-:Y:S01]  /*1740*/  UMOV UR10, 0x1 ;  /* 0x00000001000a7882 */ /* 0x000fe20000000000 */
[----:B------:R-:W-:Y:S01]  /*1750*/  UIADD3 UR8, UPT, UPT, UR4, 0x22000, URZ ;  /* 0x0002200004087890 */ /* 0x000fe2000fffe0ff */
[----:B------:R-:W-:Y:S01]  /*1760*/  ISETP.GE.U32.AND P6, PT, R2, 0x7fffff80, PT ;  /* 0x7fffff800200780c */ /* 0x000fe20003fc6070 */
[----:B------:R-:W-:Y:S01]  /*1770*/  VOTEU.ALL UP2, P2 ;  /* 0x0000000000ff7886 */ /* 0x000fe20001040000 */
[----:B------:R-:W-:Y:S01]  /*1780*/  LEA.HI.X.SX32 R25, R47, UR13, 0x1, P1 ;  /* 0x0000000d2f197c11 */ /* 0x000fe200088f0eff */
[----:B------:R-:W-:Y:S01]  /*1790*/  STTM.x32 tmem[UR6], RZ ;  /* 0x000000ff000079ed */ /* 0x000fe200082c0006 */
[----:B------:R-:W1:Y:S01]  /*17a0*/  FENCE.VIEW.ASYNC.T ;  /* 0x00000000000073c6 */ /* 0x000e620000000200 */
[----:B------:R-:W-:-:S04]  /*17b0*/  @!UP1 UIADD3 UR12, UPT, UPT, -UR10, 0x100000, URZ ;  /* 0x001000000a0c9890 */ /* 0x000fc8000fffe1ff */
[----:B------:R-:W-:Y:S02]  /*17c0*/  @!UP1 USHF.L.U32 UR13, UR12, 0xb, URZ ;  /* 0x0000000b0c0d9899 */ /* 0x000fe400080006ff */
[----:B------:R-:W-:Y:S01]  /*17d0*/  @!UP1 USHF.L.U32 UR12, UR12, 0x1, URZ ;  /* 0x000000010c0c9899 */ /* 0x000fe200080006ff */
[----:B-1----:R-:W-:Y:S01]  /*17e0*/  BAR.SYNC.DEFER_BLOCKING 0x0 ;  /* 0x0000000000007b1d */ /* 0x002fe20000010000 */
[----:B------:R-:W-:Y:S01]  /*17f0*/  PRMT R31, RZ, 0x7610, R31 ;  /* 0x00007610ff1f7816 */ /* 0x000fe2000000001f */
[----:B------:R-:W-:Y:S01]  /*1800*/  IMAD.MOV.U32 R26, RZ, RZ, R5 ;  /* 0x000000ffff1a7224 */ /* 0x000fe200078e0005 */
[----:B------:R-:W-:Y:S01]  /*1810*/  PRMT R30, RZ, 0x7610, R30 ;  /* 0x00007610ff1e7816 */ /* 0x000fe2000000001e */
[----:B0-----:R-:W-:Y:S01]  /*1820*/  VIADD R0, R46, 0xfffffff7 ;  /* 0xfffffff72e007836 */ /* 0x001fe20000000000 */
[----:B------:R-:W-:Y:S01]  /*1830*/  PRMT R22, RZ, 0x7610, R22 ;  /* 0x00007610ff167816 */ /* 0x000fe20000000016 */
[----:B------:R-:W0:Y:S01]  /*1840*/  LDCU.64 UR20, c[0x0][0x358] ;  /* 0x00006b00ff1477ac */ /* 0x000e220008000a00 */
[----:B------:R-:W-:Y:S01]  /*1850*/  IMAD.SHL.U32 R3, R28, 0x8, RZ ;  /* 0x000000081c037824 */ /* 0x000fe200078e00ff */
[----:B------:R1:W-:Y:S01]  /*1860*/  STL.64 [R1+0x1398], R20 ;  /* 0x0013981401007387 */ /* 0x0003e20000100a00 */
[----:B------:R-:W-:Y:S01]  /*1870*/  ISETP.GE.U32.AND P1, PT, R0, 0x7fffff78, PT ;  /* 0x7fffff780000780c */ /* 0x000fe20003f26070 */
[C---:B------:R-:W-:Y:S01]  /*1880*/  VIADD R0, R46.reuse, 0xffffffef ;  /* 0xffffffef2e007836 */ /* 0x040fe20000000000 */
[----:B------:R-:W-:Y:S01]  /*1890*/  PRMT R23, RZ, 0x7610, R23 ;  /* 0x00007610ff177816 */ /* 0x000fe20000000017 */
[----:B------:R-:W-:Y:S01]  /*18a0*/  STL.64 [R1+0x1390], R36 ;  /* 0x0013902401007387 */ /* 0x000fe20000100a00 */
[----:B------:R-:W-:Y:S01]  /*18b0*/  VIADD R2, R46, 0xffffffe7 ;  /* 0xffffffe72e027836 */ /* 0x000fe20000000000 */
[----:B------:R-:W-:Y:S01]  /*18c0*/  PRMT R35, RZ, 0x7610, R35 ;  /* 0x00007610ff237816 */ /* 0x000fe20000000023 */
[----:B------:R-:W2:Y:S01]  /*18d0*/  LDCU UR7, c[0x0][0x3b0] ;  /* 0x00007600ff0777ac */ /* 0x000ea20008000800 */
[----:B------:R-:W-:Y:S01]  /*18e0*/  STL [R1+0x1388], R34 ;  /* 0x0013882201007387 */ /* 0x000fe20000100800 */
[----:B------:R-:W3:Y:S03]  /*18f0*/  LDCU UR9, c[0x0][0x3b0] ;  /* 0x00007600ff0977ac */ /* 0x000ee60008000800 */
[----:B------:R4:W-:Y:S01]  /*1900*/  STL.64 [R1+0x1380], R32 ;  /* 0x0013802001007387 */ /* 0x0009e20000100a00 */
[----:B-1----:R-:W-:-:S03]  /*1910*/  IMAD.WIDE R20, R3, 0x2, R24 ;  /* 0x0000000203147825 */ /* 0x002fc600078e0218 */
[----:B------:R-:W1:Y:S02]  /*1920*/  FENCE.VIEW.ASYNC.S ;  /* 0x00000000000073c6 */ /* 0x000e640000000000 */
[----:B-1----:R-:W1:Y:S02]  /*1930*/  @!UP2 SYNCS.EXCH.64 URZ, [UR8], UR12 ;  /* 0x0000000c08ffa5b2 */ /* 0x002e640008000100 */
[----:B-1----:R-:W-:Y:S01]  /*1940*/  BAR.SYNC.DEFER_BLOCKING 0x0 ;  /* 0x0000000000007b1d */ /* 0x002fe20000010000 */
[----:B----4-:R-:W-:-:S05]  /*1950*/  IMAD.WIDE R32, R3, 0x2, R26 ;  /* 0x0000000203207825 */ /* 0x010fca00078e021a */
[----:B------:R-:W-:Y:S04]  /*1960*/  STL.64 [R1+0x1350], R16 ;  /* 0x0013501001007387 */ /* 0x000fe80000100a00 */
[----:B------:R-:W-:Y:S04]  /*1970*/  STL.64 [R1+0x1370], R16 ;  /* 0x0013701001007387 */ /* 0x000fe80000100a00 */
[----:B------:R-:W-:Y:S04]  /*1980*/  STL.64 [R1+0x1330], R12 ;  /* 0x0013300c01007387 */ /* 0x000fe80000100a00 */
[----:B------:R-:W-:Y:S04]  /*1990*/  STL.64 [R1+0x1320], R18 ;  /* 0x0013201201007387 */ /* 0x000fe80000100a00 */
[----:B0-----:R-:W4:Y:S04]  /*19a0*/  @!P6 LDG.E.U16 R31, desc[UR20][R26.64] ;  /* 0x000000141a1fe981 */ /* 0x001f28000c1e1500 */
[----:B------:R-:W4:Y:S04]  /*19b0*/  @!P6 LDG.E.U16 R30, desc[UR20][R24.64] ;  /* 0x00000014181ee981 */ /* 0x000f28000c1e1500 */
[----:B------:R-:W-:Y:S04]  /*19c0*/  STL.64 [R1+0x1340], R18 ;  /* 0x0013401201007387 */ /* 0x000fe80000100a00 */
        /* <DEDUP_REMOVED lines=15> */
[----:B------:R-:W-:Y:S04]  /*1ac0*/  STL [R1+0x1238], R38 ;  /* 0x0012382601007387 */ /* 0x000fe80000100800 */
[----:B------:R-:W-:Y:S04]  /*1ad0*/  STL [R1+0x12a8], R38 ;  /* 0x0012a82601007387 */ /* 0x000fe80000100800 */
        /* <DEDUP_REMOVED lines=27> */
[----:B------:R-:W-:Y:S01]  /*1c90*/  STL [R1+0x1178], R50 ;  /* 0x0011783201007387 */ /* 0x000fe20000100800 */
[----:B------:R-:W-:-:S03]  /*1ca0*/  ISETP.GE.U32.AND P6, PT, R0, 0x7fffff70, PT ;  /* 0x7fffff700000780c */ /* 0x000fc60003fc6070 */
[----:B------:R-:W-:Y:S04]  /*1cb0*/  STL [R1+0x10ac], R39 ;  /* 0x0010ac2701007387 */ /* 0x000fe80000100800 */
[----:B------:R-:W-:Y:S04]  /*1cc0*/  STL [R1+0x117c], R39 ;  /* 0x00117c2701007387 */ /* 0x000fe80000100800 */
[----:B------:R-:W-:Y:S04]  /*1cd0*/  STL [R1+0x10a8], R51 ;  /* 0x0010a83301007387 */ /* 0x000fe80000100800 */
[----:B------:R-:W-:Y:S01]  /*1ce0*/  STL [R1+0x118c], R51 ;  /* 0x00118c3301007387 */ /* 0x000fe20000100800 */
[----:B------:R-:W-:-:S03]  /*1cf0*/  IMAD.SHL.U32 R5, R28, 0x10, RZ ;  /* 0x000000101c057824 */ /* 0x000fc600078e00ff */
[----:B------:R-:W-:Y:S04]  /*1d00*/  STL [R1+0x10a4], R29 ;  /* 0x0010a41d01007387 */ /* 0x000fe80000100800 */
[----:B------:R0:W2:Y:S04]  /*1d10*/  @!P1 LDG.E.U16 R22, desc[UR20][R20.64] ;  /* 0x0000001414169981 */ /* 0x0000a8000c1e1500 */
[----:B------:R-:W-:Y:S04]  /*1d20*/  STL [R1+0x11d8], R29 ;  /* 0x0011d81d01007387 */ /* 0x000fe80000100800 */
[----:B------:R1:W3:Y:S04]  /*1d30*/  @!P1 LDG.E.U16 R23, desc[UR20][R32.64] ;  /* 0x0000001420179981 */ /* 0x0002e8000c1e1500 */
[----:B------:R-:W-:Y:S01]  /*1d40*/  STL.64 [R1+0x1098], R52 ;  /* 0x0010983401007387 */ /* 0x000fe20000100a00 */
[----:B------:R-:W-:-:S03]  /*1d50*/  PRMT R36, RZ, 0x7610, R36 ;  /* 0x00007610ff247816 */ /* 0x000fc60000000024 */
[----:B------:R-:W-:Y:S04]  /*1d60*/  STL [R1+0x1190], R52 ;  /* 0x0011903401007387 */ /* 0x000fe80000100800 */
[----:B------:R-:W-:Y:S04]  /*1d70*/  STL.64 [R1+0x6c0], R32 ;  /* 0x0006c02001007387 */ /* 0x000fe80000100a00 */
[----:B----4-:R-:W-:Y:S04]  /*1d80*/  STL.64 [R1+0x11b8], R30 ;  /* 0x0011b81e01007387 */ /* 0x010fe80000100a00 */
[----:B------:R0:W-:Y:S02]  /*1d90*/  STL.64 [R1+0x6b8], R20 ;  /* 0x0006b81401007387 */ /* 0x0001e40000100a00 */
[----:B0-----:R-:W-:-:S05]  /*1da0*/  IMAD.WIDE R20, R5, 0x2, R26 ;  /* 0x0000000205147825 */ /* 0x001fca00078e021a */
[----:B------:R-:W4:Y:S04]  /*1db0*/  @!P6 LDG.E.U16 R36, desc[UR20][R20.64] ;  /* 0x000000141424e981 */ /* 0x000f28000c1e1500 */
[----:B------:R-:W-:Y:S04]  /*1dc0*/  STL.64 [R1+0x11d0], R30 ;  /* 0x0011d01e01007387 */ /* 0x000fe80000100a00 */
[----:B------:R-:W-:Y:S01]  /*1dd0*/  STL.64 [R1+0x1268], R30 ;  /* 0x0012681e01007387 */ /* 0x000fe20000100a00 */
[----:B-1----:R-:W-:-:S03]  /*1de0*/  IMAD.WIDE R32, R5, 0x2, R24 ;  /* 0x0000000205207825 */ /* 0x002fc600078e0218 */
[----:B------:R-:W-:Y:S04]  /*1df0*/  STL.64 [R1+0x1288], R30 ;  /* 0x0012881e01007387 */ /* 0x000fe80000100a00 */
[----:B------:R-:W-:Y:S04]  /*1e00*/  STL.64 [R1+0x12d0], R30 ;  /* 0x0012d01e01007387 */ /* 0x000fe80000100a00 */
[----:B------:R-:W-:Y:S01]  /*1e10*/  STL.64 [R1+0x12f0], R30 ;  /* 0x0012f01e01007387 */ /* 0x000fe20000100a00 */
[----:B------:R-:W-:-:S03]  /*1e20*/  ISETP.GE.U32.AND P1, PT, R2, 0x7fffff68, PT ;  /* 0x7fffff680200780c */ /* 0x000fc60003f26070 */
[----:B------:R-:W-:Y:S04]  /*1e30*/  STL.64 [R1+0x1310], R30 ;  /* 0x0013101e01007387 */ /* 0x000fe80000100a00 */
[----:B------:R-:W-:Y:S04]  /*1e40*/  STL.64 [R1+0x11e8], R4 ;  /* 0x0011e80401007387 */ /* 0x000fe80000100a00 */
[----:B------:R-:W-:Y:S04]  /*1e50*/  STL.64 [R1+0x1208], R4 ;  /* 0x0012080401007387 */ /* 0x000fe80000100a00 */
[----:B------:R0:W-:Y:S01]  /*1e60*/  STL.64 [R1+0x640], R20 ;  /* 0x0006401401007387 */ /* 0x0001e20000100a00 */
[----:B------:R-:W-:-:S03]  /*1e70*/  PRMT R41, RZ, 0x7610, R41 ;  /* 0x00007610ff297816 */ /* 0x000fc60000000029 */
[----:B------:R-:W-:Y:S01]  /*1e80*/  STL.64 [R1+0x1228], R4 ;  /* 0x0012280401007387 */ /* 0x000fe20000100a00 */
[----:B------:R-:W-:-:S03]  /*1e90*/  IMAD R3, R28, 0x18, RZ ;  /* 0x000000181c037824 */ /* 0x000fc600078e02ff */
[----:B------:R-:W-:Y:S01]  /*1ea0*/  STL.64 [R1+0x638], R32 ;  /* 0x0006382001007387 */ /* 0x000fe20000100a00 */
[----:B------:R-:W-:-:S03]  /*1eb0*/  VIADD R0, R46, 0xffffffdf ;  /* 0xffffffdf2e007836 */ /* 0x000fc60000000000 */
[----:B------:R-:W-:Y:S01]  /*1ec0*/  STL.64 [R1+0x1250], R4 ;  /* 0x0012500401007387 */ /* 0x000fe20000100a00 */
[----:B------:R-:W-:-:S03]  /*1ed0*/  PRMT R42, RZ, 0x7610, R42 ;  /* 0x00007610ff2a7816 */ /* 0x000fc6000000002a */
[----:B------:R-:W-:Y:S01]  /*1ee0*/  STL.64 [R1+0x1270], R4 ;  /* 0x0012700401007387 */ /* 0x000fe20000100a00 */
[----:B------:R-:W-:-:S03]  /*1ef0*/  PRMT R45, RZ, 0x7610, R45 ;  /* 0x00007610ff2d7816 */ /* 0x000fc6000000002d */
[----:B------:R-:W-:Y:S01]  /*1f00*/  STL.64 [R1+0x1290], R4 ;  /* 0x0012900401007387 */ /* 0x000fe20000100a00 */
[----:B------:R-:W-:-:S03]  /*1f10*/  IMAD.WIDE R16, R3, 0x2, R24 ;  /* 0x0000000203107825 */ /* 0x000fc600078e0218 */
[----:B------:R-:W4:Y:S01]  /*1f20*/  @!P6 LDG.E.U16 R41, desc[UR20][R32.64] ;  /* 0x000000142029e981 */ /* 0x000f22000c1e1500 */
[----:B------:R-:W-:Y:S01]  /*1f30*/  VIADD R2, R46, 0xffffffd7 ;  /* 0xffffffd72e027836 */ /* 0x000fe20000000000 */
[----:B------:R-:W-:Y:S02]  /*1f40*/  ISETP.GE.U32.AND P6, PT, R0, 0x7fffff60, PT ;  /* 0x7fffff600000780c */ /* 0x000fe40003fc6070 */
[----:B------:R-:W4:Y:S01]  /*1f50*/  @!P1 LDG.E.U16 R45, desc[UR20][R16.64] ;  /* 0x00000014102d9981 */ /* 0x000f22000c1e1500 */
[----:B------:R-:W-:Y:S02]  /*1f60*/  PRMT R34, RZ, 0x7610, R34 ;  /* 0x00007610ff227816 */ /* 0x000fe40000000022 */
[----:B------:R-:W-:Y:S02]  /*1f70*/  PRMT R44, RZ, 0x7610, R44 ;  /* 0x00007610ff2c7816 */ /* 0x000fe4000000002c */
[----:B------:R-:W-:Y:S02]  /*1f80*/  PRMT R12, RZ, 0x7610, R12 ;  /* 0x00007610ff0c7816 */ /* 0x000fe4000000000c */
[----:B------:R-:W-:Y:S01]  /*1f90*/  PRMT R13, RZ, 0x7610, R13 ;  /* 0x00007610ff0d7816 */ /* 0x000fe2000000000d */
[----:B--2---:R-:W-:Y:S04]  /*1fa0*/  STL [R1+0xe0], R22 ;  /* 0x0000e01601007387 */ /* 0x004fe80000100800 */
[----:B---3--:R1:W-:Y:S04]  /*1fb0*/  STL [R1+0xe4], R23 ;  /* 0x0000e41701007387 */ /* 0x0083e80000100800 */
[----:B0-----:R-:W2:Y:S01]  /*1fc0*/  LDL.LU.64 R20, [R1+0x1398] ;  /* 0x0013980001147983 */ /* 0x001ea20000300a00 */
[----:B-1----:R-:W-:-:S05]  /*1fd0*/  IMAD.WIDE R22, R3, 0x2, R26 ;  /* 0x0000000203167825 */ /* 0x002fca00078e021a */
[----:B------:R0:W3:Y:S01]  /*1fe0*/  @!P1 LDG.E.U16 R42, desc[UR20][R22.64] ;  /* 0x00000014162a9981 */ /* 0x0000e2000c1e1500 */
[----:B------:R-:W-:Y:S01]  /*1ff0*/  ISETP.GE.U32.AND P1, PT, R2, 0x7fffff58, PT ;  /* 0x7fffff580200780c */ /* 0x000fe20003f26070 */
[C---:B------:R-:W-:Y:S02]  /*2000*/  IMAD.SHL.U32 R2, R28.reuse, 0x20, RZ ;  /* 0x000000201c027824 */ /* 0x040fe400078e00ff */
[----:B------:R0:W-:Y:S01]  /*2010*/  STL.64 [R1+0x5c0], R22 ;  /* 0x0005c01601007387 */ /* 0x0001e20000100a00 */
[----:B------:R-:W-:-:S03]  /*2020*/  IMAD R3, R28, 0x28, RZ ;  /* 0x000000281c037824 */ /* 0x000fc600078e02ff */
[----:B------:R1:W-:Y:S01]  /*2030*/  STL.64 [R1+0x5b8], R16 ;  /* 0x0005b81001007387 */ /* 0x0003e20000100a00 */
[----:B0-----:R-:W-:-:S05]  /*2040*/  IMAD.WIDE R22, R3, 0x2, R26 ;  /* 0x0000000203167825 */ /* 0x001fca00078e021a */
[----:B------:R-:W3:Y:S01]  /*2050*/  @!P1 LDG.E.U16 R44, desc[UR20][R22.64] ;  /* 0x00000014162c9981 */ /* 0x000ee2000c1e1500 */
[----:B-1----:R-:W-:-:S04]  /*2060*/  IMAD.WIDE R16, R3, 0x2, R24 ;  /* 0x0000000203107825 */ /* 0x002fc800078e0218 */
[C---:B------:R-:W-:Y:S01]  /*2070*/  IMAD.WIDE R32, R2.reuse, 0x2, R24 ;  /* 0x0000000202207825 */ /* 0x040fe200078e0218 */
[----:B------:R-:W3:Y:S04]  /*2080*/  @!P1 LDG.E.U16 R12, desc[UR20][R16.64] ;  /* 0x00000014100c9981 */ /* 0x000ee8000c1e1500 */
[----:B------:R0:W3:Y:S04]  /*2090*/  @!P6 LDG.E.U16 R13, desc[UR20][R32.64] ;  /* 0x00000014200de981 */ /* 0x0000e8000c1e1500 */
[----:B----4-:R1:W-:Y:S02]  /*20a0*/  STL [R1+0xdc], R36 ;  /* 0x0000dc2401007387 */ /* 0x0103e40000100800 */
[----:B-1----:R-:W-:-:S05]  /*20b0*/  IMAD.WIDE R36, R2, 0x2, R26 ;  /* 0x0000000202247825 */ /* 0x002fca00078e021a */
[----:B------:R-:W4:Y:S01]  /*20c0*/  @!P6 LDG.E.U16 R34, desc[UR20][R36.64] ;  /* 0x000000142422e981 */ /* 0x000f22000c1e1500 */
[----:B------:R-:W-:-:S03]  /*20d0*/  VIADD R2, R46, 0xffffffc7 ;  /* 0xffffffc72e027836 */ /* 0x000fc60000000000 */
[----:B------:R1:W-:Y:S02]  /*20e0*/  STL.64 [R1+0x540], R36 ;  /* 0x0005402401007387 */ /* 0x0003e40000100a00 */
[----:B------:R-:W-:Y:S02]  /*20f0*/  ISETP.GE.U32.AND P1, PT, R2, 0x7fffff48, PT ;  /* 0x7fffff480200780c */ /* 0x000fe40003f26070 */
[----:B------:R0:W-:Y:S01]  /*2100*/  STL.64 [R1+0x538], R32 ;  /* 0x0005382001007387 */ /* 0x0001e20000100a00 */
[----:B------:R-:W-:Y:S02]  /*2110*/  IMAD R2, R28, 0x30, RZ ;  /* 0x000000301c027824 */ /* 0x000fe400078e02ff */
[----:B------:R-:W-:Y:S01]  /*2120*/  VIADD R0, R46, 0xffffffcf ;  /* 0xffffffcf2e007836 */ /* 0x000fe20000000000 */
[----:B-1----:R-:W3:Y:S04]  /*2130*/  LDL.LU.64 R36, [R1+0x1390] ;  /* 0x0013900001247983 */ /* 0x002ee80000300a00 */
[----:B------:R-:W-:Y:S01]  /*2140*/  ISETP.GE.U32.AND P6, PT, R0, 0x7fffff50, PT ;  /* 0x7fffff500000780c */ /* 0x000fe20003fc6070 */
[----:B0-----:R-:W-:Y:S01]  /*2150*/  IMAD.WIDE R32, R2, 0x2, R26 ;  /* 0x0000000202207825 */ /* 0x001fe200078e021a */
[----:B------:R-:W-:-:S03]  /*2160*/  PRMT R52, RZ, 0x7610, R52 ;  /* 0x00007610ff347816 */ /* 0x000fc60000000034 */
[----:B------:R-:W-:Y:S01]  /*2170*/  IMAD R3, R28, 0x38, RZ ;  /* 0x000000381c037824 */ /* 0x000fe200078e02ff */
[----:B--2---:R-:W-:Y:S02]  /*2180*/  PRMT R20, RZ, 0x7610, R20 ;  /* 0x00007610ff147816 */ /* 0x004fe40000000014 */
[----:B------:R-:W-:-:S06]  /*2190*/  PRMT R21, RZ, 0x7610, R21 ;  /* 0x00007610ff157816 */ /* 0x000fcc0000000015 */
[----:B------:R-:W2:Y:S04]  /*21a0*/  @!P6 LDG.E.U16 R21, desc[UR20][R32.64] ;  /* 0x000000142015e981 */ /* 0x000ea8000c1e1500 */
[----:B----4-:R0:W-:Y:S04]  /*21b0*/  STL [R1+0x6c], R34 ;  /* 0x00006c2201007387 */ /* 0x0101e80000100800 */
[----:B0-----:R-:W4:Y:S04]  /*21c0*/  LDL.LU R34, [R1+0x1388] ;  /* 0x0013880001227983 */ /* 0x001f280000300800 */
[----:B------:R0:W-:Y:S04]  /*21d0*/  STL.64 [R1+0x4c0], R22 ;  /* 0x0004c01601007387 */ /* 0x0001e80000100a00 */
[----:B------:R-:W-:Y:S04]  /*21e0*/  STL.64 [R1+0x4b8], R16 ;  /* 0x0004b81001007387 */ /* 0x000fe80000100a00 */
[----:B---3--:R-:W-:Y:S04]  /*21f0*/  STL.64 [R1+0x11a8], R44 ;  /* 0x0011a82c01007387 */ /* 0x008fe80000100a00 */
[----:B------:R-:W-:Y:S04]  /*2200*/  STL.64 [R1+0x11f0], R44 ;  /* 0x0011f02c01007387 */ /* 0x000fe80000100a00 */
[----:B------:R-:W-:Y:S04]  /*2210*/  STL.64 [R1+0x1230], R44 ;  /* 0x0012302c01007387 */ /* 0x000fe80000100a00 */
[----:B------:R-:W-:Y:S04]  /*2220*/  STL.64 [R1+0x1260], R44 ;  /* 0x0012602c01007387 */ /* 0x000fe80000100a00 */
[----:B------:R-:W-:Y:S04]  /*2230*/  STL.64 [R1+0x1280], R44 ;  /* 0x0012802c01007387 */ /* 0x000fe80000100a00 */
[----:B------:R-:W-:Y:S04]  /*2240*/  STL.64 [R1+0x12a0], R44 ;  /* 0x0012a02c01007387 */ /* 0x000fe80000100a00 */
[----:B------:R-:W-:Y:S04]  /*2250*/  STL.64 [R1+0x440], R32 ;  /* 0x0004402001007387 */ /* 0x000fe80000100a00 */
[----:B------:R-:W-:Y:S04]  /*2260*/  STL [R1+0x28], R12 ;  /* 0x0000280c01007387 */ /* 0x000fe80000100800 */
[----:B------:R1:W-:Y:S01]  /*2270*/  STL [R1+0x68], R13 ;  /* 0x0000680d01007387 */ /* 0x0003e20000100800 */
[----:B0-----:R-:W-:-:S05]  /*2280*/  IMAD.WIDE R22, R2, 0x2, R24 ;  /* 0x0000000202167825 */ /* 0x001fca00078e0218 */
[----:B------:R-:W3:Y:S01]  /*2290*/  @!P6 LDG.E.U16 R20, desc[UR20][R22.64] ;  /* 0x000000141614e981 */ /* 0x000ee2000c1e1500 */
[----:B-1----:R-:W-:-:S05]  /*22a0*/  IMAD.WIDE R12, R3, 0x2, R24 ;  /* 0x00000002030c7825 */ /* 0x002fca00078e0218 */
[----:B------:R0:W2:Y:S01]  /*22b0*/  @!P1 LDG.E.U16 R52, desc[UR20][R12.64] ;  /* 0x000000140c349981 */ /* 0x0000a2000c1e1500 */
[C---:B------:R-:W-:Y:S01]  /*22c0*/  VIADD R0, R46.reuse, 0xffffffbf ;  /* 0xffffffbf2e007836 */ /* 0x040fe20000000000 */
[----:B------:R-:W-:Y:S01]  /*22d0*/  PRMT R15, RZ, 0x7610, R15 ;  /* 0x00007610ff0f7816 */ /* 0x000fe2000000000f */
[----:B------:R-:W-:Y:S01]  /*22e0*/  IMAD.WIDE R16, R3, 0x2, R26 ;  /* 0x0000000203107825 */ /* 0x000fe200078e021a */
[----:B------:R-:W-:Y:S03]  /*22f0*/  STL.64 [R1+0x438], R22 ;  /* 0x0004381601007387 */ /* 0x000fe60000100a00 */
[----:B------:R-:W-:Y:S01]  /*2300*/  VIADD R2, R46, 0xffffffb7 ;  /* 0xffffffb72e027836 */ /* 0x000fe20000000000 */
[----:B------:R-:W3:Y:S01]  /*2310*/  LDL.LU.64 R32, [R1+0x1380] ;  /* 0x0013800001207983 */ /* 0x000ee20000300a00 */
[----:B------:R-:W-:-:S03]  /*2320*/  ISETP.GE.U32.AND P6, PT, R0, 0x7fffff40, PT ;  /* 0x7fffff400000780c */ /* 0x000fc60003fc6070 */
[----:B------:R-:W-:Y:S04]  /*2330*/  STL.64 [R1+0x3c0], R16 ;  /* 0x0003c01001007387 */ /* 0x000fe80000100a00 */
[----:B------:R0:W-:Y:S04]  /*2340*/  STL.64 [R1+0x3b8], R12 ;  /* 0x0003b80c01007387 */ /* 0x0001e80000100a00 */
[----:B------:R1:W4:Y:S01]  /*2350*/  @!P1 LDG.E.U16 R15, desc[UR20][R16.64] ;  /* 0x00000014100f9981 */ /* 0x000322000c1e1500 */
[----:B------:R-:W-:Y:S01]  /*2360*/  ISETP.GE.U32.AND P1, PT, R2, 0x7fffff38, PT ;  /* 0x7fffff380200780c */ /* 0x000fe20003f26070 */
[C---:B------:R-:W-:Y:S01]  /*2370*/  IMAD.SHL.U32 R2, R28.reuse, 0x40, RZ ;  /* 0x000000401c027824 */ /* 0x040fe200078e00ff */
[----:B------:R-:W-:Y:S01]  /*2380*/  PRMT R43, RZ, 0x7610, R43 ;  /* 0x00007610ff2b7816 */ /* 0x000fe2000000002b */
[----:B------:R-:W-:Y:S01]  /*2390*/  IMAD R0, R28, 0x48, RZ ;  /* 0x000000481c007824 */ /* 0x000fe200078e02ff */
[----:B------:R-:W-:-:S02]  /*23a0*/  PRMT R49, RZ, 0x7610, R49 ;  /* 0x00007610ff317816 */ /* 0x000fc40000000031 */
[----:B------:R-:W-:Y:S01]  /*23b0*/  PRMT R48, RZ, 0x7610, R48 ;  /* 0x00007610ff307816 */ /* 0x000fe20000000030 */
[----:B0-----:R-:W-:-:S04]  /*23c0*/  IMAD.WIDE R12, R0, 0x2, R24 ;  /* 0x00000002000c7825 */ /* 0x001fc800078e0218 */
[----:B-1----:R-:W-:Y:S02]  /*23d0*/  IMAD.WIDE R16, R0, 0x2, R26 ;  /* 0x0000000200107825 */ /* 0x002fe400078e021a */
[----:B------:R-:W4:Y:S04]  /*23e0*/  @!P1 LDG.E.U16 R48, desc[UR20][R12.64] ;  /* 0x000000140c309981 */ /* 0x000f28000c1e1500 */
[----:B------:R-:W4:Y:S04]  /*23f0*/  @!P1 LDG.E.U16 R49, desc[UR20][R16.64] ;  /* 0x0000001410319981 */ /* 0x000f28000c1e1500 */
[----:B--2---:R-:W-:Y:S04]  /*2400*/  STL.64 [R1+0x11c8], R52 ;  /* 0x0011c83401007387 */ /* 0x004fe80000100a00 */
[----:B------:R-:W-:Y:S04]  /*2410*/  STL.64 [R1+0x1200], R52 ;  /* 0x0012003401007387 */ /* 0x000fe80000100a00 */
[----:B------:R-:W-:Y:S04]  /*2420*/  STL.64 [R1+0x1220], R52 ;  /* 0x0012203401007387 */ /* 0x000fe80000100a00 */
[----:B---3--:R-:W-:Y:S04]  /*2430*/  STL [R1+0x20], R20 ;  /* 0x0000201401007387 */ /* 0x008fe80000100800 */
[----:B------:R0:W-:Y:S02]  /*2440*/  STL [R1+0x24], R21 ;  /* 0x0000241501007387 */ /* 0x0001e40000100800 */
[----:B0-----:R-:W-:-:S05]  /*2450*/  IMAD.WIDE R20, R2, 0x2, R24 ;  /* 0x0000000202147825 */ /* 0x001fca00078e0218 */
[----:B------:R-:W2:Y:S01]  /*2460*/  @!P6 LDG.E.U16 R43, desc[UR20][R20.64] ;  /* 0x00000014142be981 */ /* 0x000ea2000c1e1500 */
[----:B------:R-:W-:Y:S01]  /*2470*/  IMAD.WIDE R22, R2, 0x2, R26 ;  /* 0x0000000202167825 */ /* 0x000fe200078e021a */
[----:B------:R-:W-:-:S03]  /*2480*/  PRMT R51, RZ, 0x7610, R51 ;  /* 0x00007610ff337816 */ /* 0x000fc60000000033 */
[C---:B------:R-:W-:Y:S02]  /*2490*/  VIADD R2, R46.reuse, 0xffffffa7 ;  /* 0xffffffa72e027836 */ /* 0x040fe40000000000 */
[----:B------:R-:W-:Y:S01]  /*24a0*/  VIADD R3, R46, 0xffffffaf ;  /* 0xffffffaf2e037836 */ /* 0x000fe20000000000 */
[----:B------:R0:W3:Y:S02]  /*24b0*/  @!P6 LDG.E.U16 R51, desc[UR20][R22.64] ;  /* 0x000000141633e981 */ /* 0x0000e4000c1e1500 */
[----:B------:R-:W-:Y:S02]  /*24c0*/  ISETP.GE.U32.AND P1, PT, R2, 0x7fffff28, PT ;  /* 0x7fffff280200780c */ /* 0x000fe40003f26070 */
[----:B------:R-:W-:Y:S01]  /*24d0*/  ISETP.GE.U32.AND P6, PT, R3, 0x7fffff30, PT ;  /* 0x7fffff300300780c */ /* 0x000fe20003fc6070 */
[----:B------:R0:W-:Y:S01]  /*24e0*/  STL.64 [R1+0x340], R22 ;  /* 0x0003401601007387 */ /* 0x0001e20000100a00 */
[C---:B------:R-:W-:Y:S02]  /*24f0*/  IMAD R0, R28.reuse, 0x50, RZ ;  /* 0x000000501c007824 */ /* 0x040fe400078e02ff */
[----:B------:R-:W-:Y:S01]  /*2500*/  IMAD R2, R28, 0x58, RZ ;  /* 0x000000581c027824 */ /* 0x000fe200078e02ff */
[----:B------:R1:W-:Y:S01]  /*2510*/  STL.64 [R1+0x338], R20 ;  /* 0x0003381401007387 */ /* 0x0003e20000100a00 */
[----:B----4-:R-:W-:-:S03]  /*2520*/  PRMT R34, RZ, 0x7610, R34 ;  /* 0x00007610ff227816 */ /* 0x010fc60000000022 */
[----:B------:R4:W-:Y:S01]  /*2530*/  STL.64 [R1+0x2c0], R16 ;  /* 0x0002c01001007387 */ /* 0x0009e20000100a00 */
[----:B------:R-:W-:Y:S02]  /*2540*/  PRMT R37, RZ, 0x7610, R37 ;  /* 0x00007610ff257816 */ /* 0x000fe40000000025 */
[----:B------:R-:W-:Y:S01]  /*2550*/  PRMT R36, RZ, 0x7610, R36 ;  /* 0x00007610ff247816 */ /* 0x000fe20000000024 */
[----:B0-----:R-:W-:-:S04]  /*2560*/  IMAD.WIDE R22, R0, 0x2, R26 ;  /* 0x0000000200167825 */ /* 0x001fc800078e021a */
[----:B-1----:R-:W-:Y:S01]  /*2570*/  IMAD.WIDE R20, R0, 0x2, R24 ;  /* 0x0000000200147825 */ /* 0x002fe200078e0218 */
[----:B------:R0:W3:Y:S03]  /*2580*/  @!P6 LDG.E.U16 R37, desc[UR20][R22.64] ;  /* 0x000000141625e981 */ /* 0x0000e6000c1e1500 */
[----:B----4-:R-:W-:Y:S01]  /*2590*/  IMAD.WIDE R16, R2, 0x2, R26 ;  /* 0x0000000202107825 */ /* 0x010fe200078e021a */
[----:B------:R1:W4:Y:S03]  /*25a0*/  @!P6 LDG.E.U16 R36, desc[UR20][R20.64] ;  /* 0x000000141424e981 */ /* 0x000326000c1e1500 */
[C---:B------:R-:W-:Y:S01]  /*25b0*/  VIADD R0, R46.reuse, 0xffffff97 ;  /* 0xffffff972e007836 */ /* 0x040fe20000000000 */
[----:B------:R0:W3:Y:S01]  /*25c0*/  @!P1 LDG.E.U16 R35, desc[UR20][R16.64] ;  /* 0x0000001410239981 */ /* 0x0000e2000c1e1500 */
[----:B------:R-:W-:-:S05]  /*25d0*/  VIADD R3, R46, 0xffffff9f ;  /* 0xffffff9f2e037836 */ /* 0x000fca0000000000 */
[----:B------:R-:W-:Y:S02]  /*25e0*/  ISETP.GE.U32.AND P6, PT, R3, 0x7fffff20, PT ;  /* 0x7fffff200300780c */ /* 0x000fe40003fc6070 */
[----:B------:R-:W-:Y:S02]  /*25f0*/  PRMT R39, RZ, 0x7610, R39 ;  /* 0x00007610ff277816 */ /* 0x000fe40000000027 */
[----:B------:R-:W-:Y:S02]  /*2600*/  PRMT R50, RZ, 0x7610, R50 ;  /* 0x00007610ff327816 */ /* 0x000fe40000000032 */
[----:B------:R-:W-:Y:S02]  /*2610*/  PRMT R33, RZ, 0x7610, R33 ;  /* 0x00007610ff217816 */ /* 0x000fe40000000021 */
[----:B------:R-:W-:Y:S01]  /*2620*/  PRMT R32, RZ, 0x7610, R32 ;  /* 0x00007610ff207816 */ /* 0x000fe20000000020 */
[----:B------:R-:W-:Y:S01]  /*2630*/  VIADD R3, R46, 0xffffff8f ;  /* 0xffffff8f2e037836 */ /* 0x000fe20000000000 */
[----:B------:R-:W-:-:S02]  /*2640*/  PRMT R8, RZ, 0x7610, R8 ;  /* 0x00007610ff087816 */ /* 0x000fc40000000008 */
[----:B------:R-:W-:Y:S02]  /*2650*/  PRMT R9, RZ, 0x7610, R9 ;  /* 0x00007610ff097816 */ /* 0x000fe40000000009 */
[----:B------:R-:W-:Y:S01]  /*2660*/  PRMT R14, RZ, 0x7610, R14 ;  /* 0x00007610ff0e7816 */ /* 0x000fe2000000000e */
[----:B--2---:R-:W-:Y:S04]  /*2670*/  STL.64 [R1+0x11b0], R42 ;  /* 0x0011b02a01007387 */ /* 0x004fe80000100a00 */
[----:B------:R2:W-:Y:S04]  /*2680*/  STL.64 [R1+0x2b8], R12 ;  /* 0x0002b80c01007387 */ /* 0x0005e80000100a00 */
[----:B------:R-:W-:Y:S01]  /*2690*/  STL.64 [R1+0x1210], R42 ;  /* 0x0012102a01007387 */ /* 0x000fe20000100a00 */
[----:B--2---:R-:W-:-:S03]  /*26a0*/  IMAD.WIDE R12, R2, 0x2, R24 ;  /* 0x00000002020c7825 */ /* 0x004fc600078e0218 */
[----:B------:R-:W-:Y:S04]  /*26b0*/  STL.64 [R1+0x11c0], R48 ;  /* 0x0011c03001007387 */ /* 0x000fe80000100a00 */
[----:B------:R2:W3:Y:S01]  /*26c0*/  @!P1 LDG.E.U16 R34, desc[UR20][R12.64] ;  /* 0x000000140c229981 */ /* 0x0004e2000c1e1500 */
[----:B------:R-:W-:Y:S01]  /*26d0*/  ISETP.GE.U32.AND P1, PT, R0, 0x7fffff18, PT ;  /* 0x7fffff180000780c */ /* 0x000fe20003f26070 */
[C---:B------:R-:W-:Y:S02]  /*26e0*/  IMAD R0, R28.reuse, 0x60, RZ ;  /* 0x000000601c007824 */ /* 0x040fe400078e02ff */
[----:B------:R-:W-:Y:S01]  /*26f0*/  STL [R1+0xec], R15 ;  /* 0x0000ec0f01007387 */ /* 0x000fe20000100800 */
[----:B------:R-:W-:-:S03]  /*2700*/  IMAD R2, R28, 0x68, RZ ;  /* 0x000000681c027824 */ /* 0x000fc600078e02ff */
[----:B------:R0:W-:Y:S04]  /*2710*/  STL.64 [R1+0x240], R22 ;  /* 0x0002401601007387 */ /* 0x0001e80000100a00 */
[----:B------:R1:W-:Y:S04]  /*2720*/  STL.64 [R1+0x238], R20 ;  /* 0x0002381401007387 */ /* 0x0003e80000100a00 */
[----:B------:R2:W-:Y:S04]  /*2730*/  STL.64 [R1+0x1c0], R16 ;  /* 0x0001c01001007387 */ /* 0x0005e80000100a00 */
[----:B------:R4:W-:Y:S01]  /*2740*/  STL.64 [R1+0x1b8], R12 ;  /* 0x0001b80c01007387 */ /* 0x0009e20000100a00 */
[----:B0-----:R-:W-:-:S04]  /*2750*/  IMAD.WIDE R22, R0, 0x2, R26 ;  /* 0x0000000200167825 */ /* 0x001fc800078e021a */
[----:B-1----:R-:W-:Y:S01]  /*2760*/  IMAD.WIDE R20, R0, 0x2, R24 ;  /* 0x0000000200147825 */ /* 0x002fe200078e0218 */
[----:B------:R-:W3:Y:S03]  /*2770*/  @!P6 LDG.E.U16 R33, desc[UR20][R22.64] ;  /* 0x000000141621e981 */ /* 0x000ee6000c1e1500 */
[----:B--2---:R-:W-:-:S04]  /*2780*/  IMAD.WIDE R16, R2, 0x2, R26 ;  /* 0x0000000202107825 */ /* 0x004fc800078e021a */
[----:B----4-:R-:W-:Y:S01]  /*2790*/  IMAD.WIDE R12, R2, 0x2, R24 ;  /* 0x00000002020c7825 */ /* 0x010fe200078e0218 */
[----:B------:R-:W2:Y:S03]  /*27a0*/  @!P1 LDG.E.U16 R39, desc[UR20][R16.64] ;  /* 0x0000001410279981 */ /* 0x000ea6000c1e1500 */
[----:B------:R-:W-:Y:S01]  /*27b0*/  VIADD R0, R46, 0xffffff87 ;  /* 0xffffff872e007836 */ /* 0x000fe20000000000 */
[----:B------:R-:W4:Y:S04]  /*27c0*/  @!P1 LDG.E.U16 R50, desc[UR20][R12.64] ;  /* 0x000000140c329981 */ /* 0x000f28000c1e1500 */
[----:B------:R-:W-:Y:S01]  /*27d0*/  ISETP.GE.U32.AND P1, PT, R0, 0x7fffff08, PT ;  /* 0x7fffff080000780c */ /* 0x000fe20003f26070 */
[----:B------:R-:W-:Y:S04]  /*27e0*/  STL.64 [R1+0x140], R22 ;  /* 0x0001401601007387 */ /* 0x000fe80000100a00 */
[----:B------:R0:W2:Y:S01]  /*27f0*/  @!P6 LDG.E.U16 R32, desc[UR20][R20.64] ;  /* 0x000000141420e981 */ /* 0x0000a2000c1e1500 */
[----:B------:R-:W-:-:S03]  /*2800*/  ISETP.GE.U32.AND P6, PT, R3, 0x7fffff10, PT ;  /* 0x7fffff100300780c */ /* 0x000fc60003fc6070 */
[----:B------:R0:W-:Y:S01]  /*2810*/  STL.64 [R1+0x138], R20 ;  /* 0x0001381401007387 */ /* 0x0001e20000100a00 */
[C---:B------:R-:W-:Y:S01]  /*2820*/  IMAD R0, R28.reuse, 0x70, RZ ;  /* 0x000000701c007824 */ /* 0x040fe200078e02ff */
[----:B------:R-:W-:Y:S02]  /*2830*/  PRMT R3, RZ, 0x7610, R3 ;  /* 0x00007610ff037816 */ /* 0x000fe40000000003 */
[----:B------:R1:W-:Y:S01]  /*2840*/  STL.64 [R1+0xd0], R16 ;  /* 0x0000d01001007387 */ /* 0x0003e20000100a00 */
[----:B0-----:R-:W-:-:S03]  /*2850*/  IMAD R20, R28, 0x78, RZ ;  /* 0x000000781c147824 */ /* 0x001fc600078e02ff */
[----:B------:R0:W-:Y:S01]  /*2860*/  STL.64 [R1+0xc8], R12 ;  /* 0x0000c80c01007387 */ /* 0x0001e20000100a00 */
[----:B------:R-:W-:-:S04]  /*2870*/  IMAD.WIDE R22, R20, 0x2, R26 ;  /* 0x0000000214167825 */ /* 0x000fc800078e021a */
[----:B------:R-:W-:Y:S01]  /*2880*/  IMAD.WIDE R20, R20, 0x2, R24 ;  /* 0x0000000214147825 */ /* 0x000fe200078e0218 */
[----:B------:R-:W2:Y:S03]  /*2890*/  @!P1 LDG.E.U16 R8, desc[UR20][R22.64] ;  /* 0x0000001416089981 */ /* 0x000ea6000c1e1500 */
[C---:B-1----:R-:W-:Y:S01]  /*28a0*/  IMAD.WIDE R16, R0.reuse, 0x2, R26 ;  /* 0x0000000200107825 */ /* 0x042fe200078e021a */
[----:B------:R-:W2:Y:S03]  /*28b0*/  @!P1 LDG.E.U16 R3, desc[UR20][R20.64] ;  /* 0x0000001414039981 */ /* 0x000ea6000c1e1500 */
[----:B0-----:R-:W-:Y:S01]  /*28c0*/  IMAD.WIDE R12, R0, 0x2, R24 ;  /* 0x00000002000c7825 */ /* 0x001fe200078e0218 */
[----:B------:R-:W3:Y:S04]  /*28d0*/  @!P6 LDG.E.U16 R14, desc[UR20][R16.64] ;  /* 0x00000014100ee981 */ /* 0x000ee8000c1e1500 */
[----:B------:R0:W3:Y:S01]  /*28e0*/  @!P6 LDG.E.U16 R9, desc[UR20][R12.64] ;  /* 0x000000140c09e981 */ /* 0x0000e2000c1e1500 */
[----:B------:R-:W-:-:S02]  /*28f0*/  VIADD R0, R46, 0xffffffee ;  /* 0xffffffee2e007836 */ /* 0x000fc40000000000 */
[----:B------:R-:W-:Y:S01]  /*2900*/  VIADD R2, R46, 0xfffffff6 ;  /* 0xfffffff62e027836 */ /* 0x000fe20000000000 */
[----:B------:R-:W-:Y:S04]  /*2910*/  STL.64 [R1+0x60], R16 ;  /* 0x0000601001007387 */ /* 0x000fe80000100a00 */
[----:B------:R0:W-:Y:S01]  /*2920*/  STL.64 [R1+0x58], R12 ;  /* 0x0000580c01007387 */ /* 0x0001e20000100a00 */
[----:B------:R-:W-:-:S03]  /*2930*/  ISETP.GE.U32.AND P1, PT, R0, 0x7fffff6f, PT ;  /* 0x7fffff6f0000780c */ /* 0x000fc60003f26070 */
[----:B------:R-:W-:Y:S01]  /*2940*/  STL [R1+0xf30], R22 ;  /* 0x000f301601007387 */ /* 0x000fe20000100800 */
[----:B------:R-:W-:-:S03]  /*2950*/  ISETP.GE.U32.AND P6, PT, R2, 0x7fffff77, PT ;  /* 0x7fffff770200780c */ /* 0x000fc60003fc6070 */
[----:B------:R-:W-:Y:S04]  /*2960*/  STL [R1+0x1000], R22 ;  /* 0x0010001601007387 */ /* 0x000fe80000100800 */
[----:B------:R-:W-:Y:S01]  /*2970*/  STL [R1+0xf2c], R23 ;  /* 0x000f2c1701007387 */ /* 0x000fe20000100800 */
[----:B------:R-:W-:-:S03]  /*2980*/  IMAD R0, R28, 0x9, RZ ;  /* 0x000000091c007824 */ /* 0x000fc600078e02ff */
[----:B------:R-:W-:Y:S01]  /*2990*/  STL [R1+0xfe8], R23 ;  /* 0x000fe81701007387 */ /* 0x000fe20000100800 */
[----:B------:R-:W-:-:S03]  /*29a0*/  IMAD R2, R28, 0x11, RZ ;  /* 0x000000111c027824 */ /* 0x000fc600078e02ff */
[----:B------:R-:W-:Y:S04]  /*29b0*/  STL [R1+0xf38], R20 ;  /* 0x000f381401007387 */ /* 0x000fe80000100800 */
[----:B------:R-:W-:Y:S01]  /*29c0*/  STL [R1+0xff0], R20 ;  /* 0x000ff01401007387 */ /* 0x000fe20000100800 */
[----:B------:R-:W-:-:S03]  /*29d0*/  PRMT R10, RZ, 0x7610, R10 ;  /* 0x00007610ff0a7816 */ /* 0x000fc6000000000a */
[----:B------:R-:W-:Y:S01]  /*29e0*/  STL [R1+0xf34], R21 ;  /* 0x000f341501007387 */ /* 0x000fe20000100800 */
[----:B------:R-:W-:Y:S01]  /*29f0*/  PRMT R19, RZ, 0x7610, R19 ;  /* 0x00007610ff137816 */ /* 0x000fe20000000013 */
[----:B0-----:R-:W-:Y:S01]  /*2a00*/  IMAD.WIDE R12, R2, 0x2, R24 ;  /* 0x00000002020c7825 */ /* 0x001fe200078e0218 */
[----:B------:R-:W-:Y:S02]  /*2a10*/  PRMT R11, RZ, 0x7610, R11 ;  /* 0x00007610ff0b7816 */ /* 0x000fe4000000000b */
[----:B------:R-:W-:Y:S01]  /*2a20*/  PRMT R18, RZ, 0x7610, R18 ;  /* 0x00007610ff127816 */ /* 0x000fe20000000012 */
[C---:B------:R-:W-:Y:S01]  /*2a30*/  IMAD.WIDE R16, R0.reuse, 0x2, R24 ;  /* 0x0000000200107825 */ /* 0x040fe200078e0218 */
[----:B------:R-:W4:Y:S04]  /*2a40*/  @!P1 LDG.E.U16 R10, desc[UR20][R12.64] ;  /* 0x000000140c0a9981 */ /* 0x000f28000c1e1500 */
[----:B------:R-:W4:Y:S04]  /*2a50*/  @!P6 LDG.E.U16 R18, desc[UR20][R16.64] ;  /* 0x000000141012e981 */ /* 0x000f28000c1e1500 */
[----:B--2---:R-:W-:Y:S04]  /*2a60*/  STL [R1+0x85c], R3 ;  /* 0x00085c0301007387 */ /* 0x004fe80000100800 */
[----:B------:R-:W-:Y:S04]  /*2a70*/  STL [R1+0x860], R8 ;  /* 0x0008600801007387 */ /* 0x000fe80000100800 */
[----:B---3--:R0:W-:Y:S04]  /*2a80*/  STL [R1+0x864], R9 ;  /* 0x0008640901007387 */ /* 0x0081e80000100800 */
[----:B------:R1:W-:Y:S01]  /*2a90*/  STL [R1+0x868], R14 ;  /* 0x0008680e01007387 */ /* 0x0003e20000100800 */
[----:B0-----:R-:W-:-:S04]  /*2aa0*/  IMAD.WIDE R8, R0, 0x2, R26 ;  /* 0x0000000200087825 */ /* 0x001fc800078e021a */
[----:B-1----:R-:W-:Y:S01]  /*2ab0*/  IMAD.WIDE R14, R2, 0x2, R26 ;  /* 0x00000002020e7825 */ /* 0x002fe200078e021a */
[----:B------:R0:W-:Y:S04]  /*2ac0*/  STL.64 [R1+0x6b0], R8 ;  /* 0x0006b00801007387 */ /* 0x0001e80000100a00 */
[----:B------:R1:W-:Y:S04]  /*2ad0*/  STL.64 [R1+0x6a8], R16 ;  /* 0x0006a81001007387 */ /* 0x0003e80000100a00 */
[----:B------:R-:W2:Y:S04]  /*2ae0*/  @!P6 LDG.E.U16 R19, desc[UR20][R8.64] ;  /* 0x000000140813e981 */ /* 0x000ea8000c1e1500 */
[----:B------:R3:W2:Y:S04]  /*2af0*/  @!P1 LDG.E.U16 R11, desc[UR20][R14.64] ;  /* 0x000000140e0b9981 */ /* 0x0006a8000c1e1500 */
[----:B0-----:R-:W2:Y:S04]  /*2b00*/  LDL.LU.64 R8, [R1+0x1378] ;  /* 0x0013780001087983 */ /* 0x001ea80000300a00 */
[----:B-1----:R-:W2:Y:S01]  /*2b10*/  LDL.LU.64 R16, [R1+0x1370] ;  /* 0x0013700001107983 */ /* 0x002ea20000300a00 */
[----:B------:R-:W-:-:S02]  /*2b20*/  VIADD R0, R46, 0xffffffde ;  /* 0xffffffde2e007836 */ /* 0x000fc40000000000 */
[----:B------:R-:W-:-:S03]  /*2b30*/  VIADD R3, R46, 0xffffffe6 ;  /* 0xffffffe62e037836 */ /* 0x000fc60000000000 */
[----:B------:R-:W-:Y:S02]  /*2b40*/  ISETP.GE.U32.AND P1, PT, R0, 0x7fffff5f, PT ;  /* 0x7fffff5f0000780c */ /* 0x000fe40003f26070 */
[----:B------:R-:W-:Y:S01]  /*2b50*/  ISETP.GE.U32.AND P6, PT, R3, 0x7fffff67, PT ;  /* 0x7fffff670300780c */ /* 0x000fe20003fc6070 */
[----:B------:R3:W-:Y:S01]  /*2b60*/  STL.64 [R1+0x630], R14 ;  /* 0x0006300e01007387 */ /* 0x0007e20000100a00 */
[C---:B------:R-:W-:Y:S02]  /*2b70*/  IMAD R0, R28.reuse, 0x19, RZ ;  /* 0x000000191c007824 */ /* 0x040fe400078e02ff */
[----:B------:R-:W-:Y:S01]  /*2b80*/  IMAD R2, R28, 0x21, RZ ;  /* 0x000000211c027824 */ /* 0x000fe200078e02ff */
[----:B------:R0:W-:Y:S04]  /*2b90*/  STL.64 [R1+0x628], R12 ;  /* 0x0006280c01007387 */ /* 0x0001e80000100a00 */
[----:B----4-:R-:W-:Y:S01]  /*2ba0*/  STL [R1+0x84c], R10 ;  /* 0x00084c0a01007387 */ /* 0x010fe20000100800 */
[----:B---3--:R-:W-:-:S04]  /*2bb0*/  IMAD.WIDE R14, R2, 0x2, R26 ;  /* 0x00000002020e7825 */ /* 0x008fc800078e021a */
[----:B0-----:R-:W-:Y:S01]  /*2bc0*/  IMAD.WIDE R12, R2, 0x2, R24 ;  /* 0x00000002020c7825 */ /* 0x001fe200078e0218 */
[----:B--2---:R0:W-:Y:S04]  /*2bd0*/  STL [R1+0x850], R11 ;  /* 0x0008500b01007387 */ /* 0x0041e80000100800 */
[----:B------:R-:W-:Y:S01]  /*2be0*/  STL [R1+0x854], R18 ;  /* 0x0008541201007387 */ /* 0x000fe20000100800 */
[----:B------:R-:W-:Y:S02]  /*2bf0*/  PRMT R8, RZ, 0x7610, R8 ;  /* 0x00007610ff087816 */ /* 0x000fe40000000008 */
[----:B------:R-:W-:Y:S01]  /*2c00*/  PRMT R9, RZ, 0x7610, R9 ;  /* 0x00007610ff097816 */ /* 0x000fe20000000009 */
[----:B------:R1:W-:Y:S01]  /*2c10*/  STL [R1+0x858], R19 ;  /* 0x0008581301007387 */ /* 0x0003e20000100800 */
[----:B------:R-:W-:Y:S01]  /*2c20*/  PRMT R17, RZ, 0x7610, R17 ;  /* 0x00007610ff117816 */ /* 0x000fe20000000011 */
[C---:B0-----:R-:W-:Y:S01]  /*2c30*/  IMAD.WIDE R10, R0.reuse, 0x2, R26 ;  /* 0x00000002000a7825 */ /* 0x041fe200078e021a */
[----:B------:R-:W-:Y:S01]  /*2c40*/  PRMT R16, RZ, 0x7610, R16 ;  /* 0x00007610ff107816 */ /* 0x000fe20000000010 */
[----:B------:R-:W2:Y:S04]  /*2c50*/  @!P1 LDG.E.U16 R8, desc[UR20][R12.64] ;  /* 0x000000140c089981 */ /* 0x000ea8000c1e1500 */
[----:B------:R0:W3:Y:S01]  /*2c60*/  @!P1 LDG.E.U16 R9, desc[UR20][R14.64] ;  /* 0x000000140e099981 */ /* 0x0000e2000c1e1500 */
[----:B-1----:R-:W-:-:S03]  /*2c70*/  IMAD.WIDE R18, R0, 0x2, R24 ;  /* 0x0000000200127825 */ /* 0x002fc600078e0218 */
[----:B------:R1:W-:Y:S04]  /*2c80*/  STL.64 [R1+0x5b0], R10 ;  /* 0x0005b00a01007387 */ /* 0x0003e80000100a00 */
[----:B------:R4:W-:Y:S04]  /*2c90*/  STL.64 [R1+0x5a8], R18 ;  /* 0x0005a81201007387 */ /* 0x0009e80000100a00 */
[----:B------:R-:W3:Y:S04]  /*2ca0*/  @!P6 LDG.E.U16 R17, desc[UR20][R10.64] ;  /* 0x000000140a11e981 */ /* 0x000ee8000c1e1500 */
[----:B------:R-:W3:Y:S04]  /*2cb0*/  @!P6 LDG.E.U16 R16, desc[UR20][R18.64] ;  /* 0x000000141210e981 */ /* 0x000ee8000c1e1500 */
[----:B-1----:R-:W3:Y:S04]  /*2cc0*/  LDL.LU.64 R10, [R1+0x1368] ;  /* 0x00136800010a7983 */ /* 0x002ee80000300a00 */
[----:B----4-:R-:W4:Y:S01]  /*2cd0*/  LDL.LU.64 R18, [R1+0x1360] ;  /* 0x0013600001127983 */ /* 0x010f220000300a00 */
[----:B------:R-:W-:-:S02]  /*2ce0*/  VIADD R0, R46, 0xffffffce ;  /* 0xffffffce2e007836 */ /* 0x000fc40000000000 */
[----:B------:R-:W-:-:S03]  /*2cf0*/  VIADD R3, R46, 0xffffffd6 ;  /* 0xffffffd62e037836 */ /* 0x000fc60000000000 */
[----:B------:R-:W-:Y:S02]  /*2d00*/  ISETP.GE.U32.AND P1, PT, R0, 0x7fffff4f, PT ;  /* 0x7fffff4f0000780c */ /* 0x000fe40003f26070 */
[----:B------:R-:W-:Y:S01]  /*2d10*/  ISETP.GE.U32.AND P6, PT, R3, 0x7fffff57, PT ;  /* 0x7fffff570300780c */ /* 0x000fe20003fc6070 */
[----:B------:R0:W-:Y:S01]  /*2d20*/  STL.64 [R1+0x530], R14 ;  /* 0x0005300e01007387 */ /* 0x0001e20000100a00 */
[C---:B------:R-:W-:Y:S02]  /*2d30*/  IMAD R0, R28.reuse, 0x29, RZ ;  /* 0x000000291c007824 */ /* 0x040fe400078e02ff */
[----:B------:R-:W-:Y:S01]  /*2d40*/  IMAD R2, R28, 0x31, RZ ;  /* 0x000000311c027824 */ /* 0x000fe200078e02ff */
[----:B------:R1:W-:Y:S03]  /*2d50*/  STL.64 [R1+0x528], R12 ;  /* 0x0005280c01007387 */ /* 0x0003e60000100a00 */
[----:B0-----:R-:W-:-:S04]  /*2d60*/  IMAD.WIDE R14, R2, 0x2, R26 ;  /* 0x00000002020e7825 */ /* 0x001fc800078e021a */
[----:B-1----:R-:W-:Y:S01]  /*2d70*/  IMAD.WIDE R12, R2, 0x2, R24 ;  /* 0x00000002020c7825 */ /* 0x002fe200078e0218 */
[----:B--2---:R-:W-:Y:S04]  /*2d80*/  STL [R1+0x83c], R8 ;  /* 0x00083c0801007387 */ /* 0x004fe80000100800 */
[----:B---3--:R0:W-:Y:S02]  /*2d90*/  STL [R1+0x840], R9 ;  /* 0x0008400901007387 */ /* 0x0081e40000100800 */
[----:B0-----:R-:W-:Y:S02]  /*2da0*/  IMAD.WIDE R8, R0, 0x2, R26 ;  /* 0x0000000200087825 */ /* 0x001fe400078e021a */
[----:B------:R-:W-:Y:S04]  /*2db0*/  STL [R1+0x844], R16 ;  /* 0x0008441001007387 */ /* 0x000fe80000100800 */
[----:B------:R0:W-:Y:S01]  /*2dc0*/  STL [R1+0x848], R17 ;  /* 0x0008481101007387 */ /* 0x0001e20000100800 */
[----:B------:R-:W-:-:S02]  /*2dd0*/  PRMT R10, RZ, 0x7610, R10 ;  /* 0x00007610ff0a7816 */ /* 0x000fc4000000000a */
[----:B------:R-:W-:Y:S02]  /*2de0*/  PRMT R11, RZ, 0x7610, R11 ;  /* 0x00007610ff0b7816 */ /* 0x000fe4000000000b */
[----:B----4-:R-:W-:Y:S02]  /*2df0*/  PRMT R19, RZ, 0x7610, R19 ;  /* 0x00007610ff137816 */ /* 0x010fe40000000013 */
[----:B------:R-:W-:Y:S01]  /*2e00*/  PRMT R18, RZ, 0x7610, R18 ;  /* 0x00007610ff127816 */ /* 0x000fe20000000012 */
[----:B0-----:R-:W-:Y:S01]  /*2e10*/  IMAD.WIDE R16, R0, 0x2, R24 ;  /* 0x0000000200107825 */ /* 0x001fe200078e0218 */
[----:B------:R0:W-:Y:S04]  /*2e20*/  STL.64 [R1+0x4b0], R8 ;  /* 0x0004b00801007387 */ /* 0x0001e80000100a00 */
[----:B------:R-:W2:Y:S04]  /*2e30*/  @!P1 LDG.E.U16 R10, desc[UR20][R12.64] ;  /* 0x000000140c0a9981 */ /* 0x000ea8000c1e1500 */
[----:B------:R1:W-:Y:S04]  /*2e40*/  STL.64 [R1+0x4a8], R16 ;  /* 0x0004a81001007387 */ /* 0x0003e80000100a00 */
[----:B------:R-:W3:Y:S04]  /*2e50*/  @!P6 LDG.E.U16 R19, desc[UR20][R8.64] ;  /* 0x000000140813e981 */ /* 0x000ee8000c1e1500 */
[----:B------:R4:W3:Y:S04]  /*2e60*/  @!P1 LDG.E.U16 R11, desc[UR20][R14.64] ;  /* 0x000000140e0b9981 */ /* 0x0008e8000c1e1500 */
[----:B------:R-:W3:Y:S04]  /*2e70*/  @!P6 LDG.E.U16 R18, desc[UR20][R16.64] ;  /* 0x000000141012e981 */ /* 0x000ee8000c1e1500 */
[----:B0-----:R-:W3:Y:S04]  /*2e80*/  LDL.LU.64 R8, [R1+0x1358] ;  /* 0x0013580001087983 */ /* 0x001ee80000300a00 */
[----:B-1----:R-:W3:Y:S01]  /*2e90*/  LDL.LU.64 R16, [R1+0x1350] ;  /* 0x0013500001107983 */ /* 0x002ee20000300a00 */
        /* <DEDUP_REMOVED lines=8> */
[----:B----4-:R-:W-:-:S04]  /*2f20*/  IMAD.WIDE R14, R2, 0x2, R26 ;  /* 0x00000002020e7825 */ /* 0x010fc800078e021a */
[----:B0-----:R-:W-:Y:S01]  /*2f30*/  IMAD.WIDE R12, R2, 0x2, R24 ;  /* 0x00000002020c7825 */ /* 0x001fe200078e0218 */
[----:B--2---:R-:W-:Y:S04]  /*2f40*/  STL [R1+0x82c], R10 ;  /* 0x00082c0a01007387 */ /* 0x004fe80000100800 */
[----:B---3--:R0:W-:Y:S04]  /*2f50*/  STL [R1+0x830], R11 ;  /* 0x0008300b01007387 */ /* 0x0081e80000100800 */
[----:B------:R-:W-:Y:S01]  /*2f60*/  STL [R1+0x834], R18 ;  /* 0x0008341201007387 */ /* 0x000fe20000100800 */
[----:B------:R-:W-:-:S03]  /*2f70*/  PRMT R8, RZ, 0x7610, R8 ;  /* 0x00007610ff087816 */ /* 0x000fc60000000008 */
[----:B------:R1:W-:Y:S01]  /*2f80*/  STL [R1+0x838], R19 ;  /* 0x0008381301007387 */ /* 0x0003e20000100800 */
[----:B------:R-:W-:Y:S01]  /*2f90*/  PRMT R9, RZ, 0x7610, R9 ;  /* 0x00007610ff097816 */ /* 0x000fe20000000009 */
[C---:B0-----:R-:W-:Y:S01]  /*2fa0*/  IMAD.WIDE R10, R0.reuse, 0x2, R26 ;  /* 0x00000002000a7825 */ /* 0x041fe200078e021a */
[----:B------:R-:W-:Y:S01]  /*2fb0*/  PRMT R17, RZ, 0x7610, R17 ;  /* 0x00007610ff117816 */ /* 0x000fe20000000011 */
[----:B------:R-:W2:Y:S01]  /*2fc0*/  @!P1 LDG.E.U16 R8, desc[UR20][R12.64] ;  /* 0x000000140c089981 */ /* 0x000ea2000c1e1500 */
[----:B------:R-:W-:Y:S01]  /*2fd0*/  PRMT R16, RZ, 0x7610, R16 ;  /* 0x00007610ff107816 */ /* 0x000fe20000000010 */
[----:B-1----:R-:W-:Y:S02]  /*2fe0*/  IMAD.WIDE R18, R0, 0x2, R24 ;  /* 0x0000000200127825 */ /* 0x002fe400078e0218 */
[----:B------:R0:W-:Y:S04]  /*2ff0*/  STL.64 [R1+0x3b0], R10 ;  /* 0x0003b00a01007387 */ /* 0x0001e80000100a00 */
        /* <DEDUP_REMOVED lines=8> */
[----:B------:R-:W-:Y:S01]  /*3080*/  ISETP.GE.U32.AND P1, PT, R0, 0x7fffff2f, PT ;  /* 0x7fffff2f0000780c */ /* 0x000fe20003f26070 */
[----:B------:R4:W-:Y:S01]  /*3090*/  STL.64 [R1+0x330], R14 ;  /* 0x0003300e01007387 */ /* 0x0009e20000100a00 */
[----:B------:R-:W-:Y:S01]  /*30a0*/  ISETP.GE.U32.AND P6, PT, R3, 0x7fffff37, PT ;  /* 0x7fffff370300780c */ /* 0x000fe20003fc6070 */
[C---:B------:R-:W-:Y:S02]  /*30b0*/  IMAD R2, R28.reuse, 0x51, RZ ;  /* 0x000000511c027824 */ /* 0x040fe400078e02ff */
[----:B------:R0:W-:Y:S01]  /*30c0*/  STL.64 [R1+0x328], R12 ;  /* 0x0003280c01007387 */ /* 0x0001e20000100a00 */
[----:B------:R-:W-:Y:S02]  /*30d0*/  IMAD R0, R28, 0x49, RZ ;  /* 0x000000491c007824 */ /* 0x000fe400078e02ff */
        /* <DEDUP_REMOVED lines=8> */
[----:B0-----:R-:W-:Y:S01]  /*3160*/  IMAD.WIDE R8, R0, 0x2, R26 ;  /* 0x0000000200087825 */ /* 0x001fe200078e021a */
[----:B------:R-:W-:Y:S01]  /*3170*/  PRMT R18, RZ, 0x7610, R18 ;  /* 0x00007610ff127816 */ /* 0x000fe20000000012 */
[----:B------:R-:W2:Y:S01]  /*3180*/  @!P1 LDG.E.U16 R10, desc[UR20][R14.64] ;  /* 0x000000140e0a9981 */ /* 0x000ea2000c1e1500 */
[----:B------:R-:W-:Y:S01]  /*3190*/  PRMT R19, RZ, 0x7610, R19 ;  /* 0x00007610ff137816 */ /* 0x000fe20000000013 */
[----:B-1----:R-:W-:-:S03]  /*31a0*/  IMAD.WIDE R16, R2, 0x2, R26 ;  /* 0x0000000202107825 */ /* 0x002fc600078e021a */
[----:B------:R-:W3:Y:S04]  /*31b0*/  @!P6 LDG.E.U16 R18, desc[UR20][R12.64] ;  /* 0x000000140c12e981 */ /* 0x000ee8000c1e1500 */
[----:B------:R0:W4:Y:S04]  /*31c0*/  @!P1 LDG.E.U16 R11, desc[UR20][R16.64] ;  /* 0x00000014100b9981 */ /* 0x000128000c1e1500 */
[----:B------:R1:W-:Y:S04]  /*31d0*/  STL.64 [R1+0x2b0], R8 ;  /* 0x0002b00801007387 */ /* 0x0003e80000100a00 */
[----:B------:R-:W3:Y:S04]  /*31e0*/  @!P6 LDG.E.U16 R19, desc[UR20][R8.64] ;  /* 0x000000140813e981 */ /* 0x000ee8000c1e1500 */
[----:B------:R0:W-:Y:S04]  /*31f0*/  STL.64 [R1+0x2a8], R12 ;  /* 0x0002a80c01007387 */ /* 0x0001e80000100a00 */
[----:B-1----:R-:W3:Y:S04]  /*3200*/  LDL.LU.64 R8, [R1+0x1338] ;  /* 0x0013380001087983 */ /* 0x002ee80000300a00 */
[----:B0-----:R-:W3:Y:S01]  /*3210*/  LDL.LU.64 R12, [R1+0x1330] ;  /* 0x00133000010c7983 */ /* 0x001ee20000300a00 */
[----:B------:R-:W-:-:S02]  /*3220*/  VIADD R3, R46, 0xffffffa6 ;  /* 0xffffffa62e037836 */ /* 0x000fc40000000000 */
[----:B------:R-:W-:Y:S01]  /*3230*/  VIADD R0, R46, 0xffffff9e ;  /* 0xffffff9e2e007836 */ /* 0x000fe20000000000 */
[----:B------:R0:W-:Y:S02]  /*3240*/  STL.64 [R1+0x230], R16 ;  /* 0x0002301001007387 */ /* 0x0001e40000100a00 */
[----:B------:R-:W-:Y:S02]  /*3250*/  ISETP.GE.U32.AND P6, PT, R3, 0x7fffff27, PT ;  /* 0x7fffff270300780c */ /* 0x000fe40003fc6070 */
[----:B------:R-:W-:Y:S01]  /*3260*/  ISETP.GE.U32.AND P1, PT, R0, 0x7fffff1f, PT ;  /* 0x7fffff1f0000780c */ /* 0x000fe20003f26070 */
[----:B------:R1:W-:Y:S01]  /*3270*/  STL.64 [R1+0x228], R14 ;  /* 0x0002280e01007387 */ /* 0x0003e20000100a00 */
[C---:B------:R-:W-:Y:S01]  /*3280*/  IMAD R0, R28.reuse, 0x59, RZ ;  /* 0x000000591c007824 */ /* 0x040fe200078e02ff */
[----:B------:R-:W-:Y:S01]  /*3290*/  PRMT R31, RZ, 0x7610, R31 ;  /* 0x00007610ff1f7816 */ /* 0x000fe2000000001f */
[----:B------:R-:W-:Y:S01]  /*32a0*/  IMAD R2, R28, 0x61, RZ ;  /* 0x000000611c027824 */ /* 0x000fe200078e02ff */
[----:B------:R-:W-:-:S03]  /*32b0*/  PRMT R30, RZ, 0x7610, R30 ;  /* 0x00007610ff1e7816 */ /* 0x000fc6000000001e */
[----:B0-----:R-:W-:-:S04]  /*32c0*/  IMAD.WIDE R16, R2, 0x2, R26 ;  /* 0x0000000202107825 */ /* 0x001fc800078e021a */
[----:B-1----:R-:W-:Y:S01]  /*32d0*/  IMAD.WIDE R14, R2, 0x2, R24 ;  /* 0x00000002020e7825 */ /* 0x002fe200078e0218 */
[----:B--2---:R-:W-:Y:S04]  /*32e0*/  STL [R1+0x80c], R10 ;  /* 0x00080c0a01007387 */ /* 0x004fe80000100800 */
[----:B----4-:R0:W-:Y:S04]  /*32f0*/  STL [R1+0x810], R11 ;  /* 0x0008100b01007387 */ /* 0x0101e80000100800 */
[----:B---3--:R-:W-:Y:S04]  /*3300*/  STL [R1+0x814], R18 ;  /* 0x0008141201007387 */ /* 0x008fe80000100800 */
[----:B------:R1:W-:Y:S01]  /*3310*/  STL [R1+0x818], R19 ;  /* 0x0008181301007387 */ /* 0x0003e20000100800 */
[----:B0-----:R-:W-:-:S04]  /*3320*/  IMAD.WIDE R10, R0, 0x2, R26 ;  /* 0x00000002000a7825 */ /* 0x001fc800078e021a */
[----:B-1----:R-:W-:Y:S01]  /*3330*/  IMAD.WIDE R18, R0, 0x2, R24 ;  /* 0x0000000200127825 */ /* 0x002fe200078e0218 */
[----:B------:R0:W-:Y:S01]  /*3340*/  STL.64 [R1+0x1b0], R10 ;  /* 0x0001b00a01007387 */ /* 0x0001e20000100a00 */
[----:B------:R-:W-:Y:S02]  /*3350*/  PRMT R12, RZ, 0x7610, R12 ;  /* 0x00007610ff0c7816 */ /* 0x000fe4000000000c */
[----:B------:R-:W-:Y:S01]  /*3360*/  PRMT R13, RZ, 0x7610, R13 ;  /* 0x00007610ff0d7816 */ /* 0x000fe2000000000d */
[----:B------:R1:W-:Y:S04]  /*3370*/  STL.64 [R1+0x1a8], R18 ;  /* 0x0001a81201007387 */ /* 0x0003e80000100a00 */
[----:B------:R-:W2:Y:S04]  /*3380*/  @!P6 LDG.E.U16 R31, desc[UR20][R10.64] ;  /* 0x000000140a1fe981 */ /* 0x000ea8000c1e1500 */
[----:B------:R-:W3:Y:S04]  /*3390*/  @!P6 LDG.E.U16 R30, desc[UR20][R18.64] ;  /* 0x00000014121ee981 */ /* 0x000ee8000c1e1500 */
[----:B------:R4:W2:Y:S04]  /*33a0*/  @!P1 LDG.E.U16 R12, desc[UR20][R14.64] ;  /* 0x000000140e0c9981 */ /* 0x0008a8000c1e1500 */
[----:B0-----:R-:W2:Y:S04]  /*33b0*/  LDL.LU.64 R10, [R1+0x1328] ;  /* 0x00132800010a7983 */ /* 0x001ea80000300a00 */
[----:B-1----:R-:W2:Y:S04]  /*33c0*/  LDL.LU.64 R18, [R1+0x1320] ;  /* 0x0013200001127983 */ /* 0x002ea80000300a00 */
[----:B------:R0:W2:Y:S01]  /*33d0*/  @!P1 LDG.E.U16 R13, desc[UR20][R16.64] ;  /* 0x00000014100d9981 */ /* 0x0000a2000c1e1500 */
[----:B------:R-:W-:-:S02]  /*33e0*/  VIADD R0, R46, 0xffffff8e ;  /* 0xffffff8e2e007836 */ /* 0x000fc40000000000 */
[----:B------:R-:W-:-:S03]  /*33f0*/  VIADD R3, R46, 0xffffff96 ;  /* 0xffffff962e037836 */ /* 0x000fc60000000000 */
[----:B------:R-:W-:Y:S01]  /*3400*/  ISETP.GE.U32.AND P1, PT, R0, 0x7fffff0f, PT ;  /* 0x7fffff0f0000780c */ /* 0x000fe20003f26070 */
[----:B------:R-:W-:Y:S01]  /*3410*/  IMAD R0, R28, 0x69, RZ ;  /* 0x000000691c007824 */ /* 0x000fe200078e02ff */
[----:B------:R-:W-:Y:S01]  /*3420*/  STL.64 [R1+0x130], R16 ;  /* 0x0001301001007387 */ /* 0x000fe20000100a00 */
[----:B------:R-:W-:-:S03]  /*3430*/  ISETP.GE.U32.AND P6, PT, R3, 0x7fffff17, PT ;  /* 0x7fffff170300780c */ /* 0x000fc60003fc6070 */
[----:B------:R4:W-:Y:S01]  /*3440*/  STL.64 [R1+0x128], R14 ;  /* 0x0001280e01007387 */ /* 0x0009e20000100a00 */
[----:B------:R-:W-:Y:S01]  /*3450*/  IMAD R2, R28, 0x71, RZ ;  /* 0x000000711c027824 */ /* 0x000fe200078e02ff */
[----:B------:R-:W-:Y:S02]  /*3460*/  PRMT R6, RZ, 0x7610, R6 ;  /* 0x00007610ff067816 */ /* 0x000fe40000000006 */
[----:B------:R-:W-:Y:S01]  /*3470*/  PRMT R7, RZ, 0x7610, R7 ;  /* 0x00007610ff077816 */ /* 0x000fe20000000007 */
[----:B----4-:R-:W-:-:S04]  /*3480*/  IMAD.WIDE R14, R0, 0x2, R26 ;  /* 0x00000002000e7825 */ /* 0x010fc800078e021a */
[----:B0-----:R-:W-:-:S05]  /*3490*/  IMAD.WIDE R16, R2, 0x2, R26 ;  /* 0x0000000202107825 */ /* 0x001fca00078e021a */
[----:B------:R0:W4:Y:S04]  /*34a0*/  @!P1 LDG.E.U16 R7, desc[UR20][R16.64] ;  /* 0x0000001410079981 */ /* 0x000128000c1e1500 */
[----:B---3--:R-:W-:Y:S04]  /*34b0*/  STL [R1+0x804], R30 ;  /* 0x0008041e01007387 */ /* 0x008fe80000100800 */
[----:B--2---:R1:W-:Y:S04]  /*34c0*/  STL [R1+0x808], R31 ;  /* 0x0008081f01007387 */ /* 0x0043e80000100800 */
[----:B------:R-:W-:Y:S01]  /*34d0*/  STL.64 [R1+0xc0], R14 ;  /* 0x0000c00e01007387 */ /* 0x000fe20000100a00 */
[----:B------:R-:W-:-:S03]  /*34e0*/  PRMT R18, RZ, 0x7610, R18 ;  /* 0x00007610ff127816 */ /* 0x000fc60000000012 */
[----:B------:R-:W-:Y:S01]  /*34f0*/  STL [R1+0x7fc], R12 ;  /* 0x0007fc0c01007387 */ /* 0x000fe20000100800 */
[----:B------:R-:W-:Y:S01]  /*3500*/  PRMT R19, RZ, 0x7610, R19 ;  /* 0x00007610ff137816 */ /* 0x000fe20000000013 */
[--C-:B-1----:R-:W-:Y:S02]  /*3510*/  IMAD.WIDE R30, R0, 0x2, R24.reuse ;  /* 0x00000002001e7825 */ /* 0x102fe400078e0218 */
[----:B------:R1:W-:Y:S04]  /*3520*/  STL [R1+0x800], R13 ;  /* 0x0008000d01007387 */ /* 0x0003e80000100800 */
[----:B------:R-:W2:Y:S04]  /*3530*/  @!P6 LDG.E.U16 R18, desc[UR20][R30.64] ;  /* 0x000000141e12e981 */ /* 0x000ea8000c1e1500 */
[----:B------:R-:W3:Y:S01]  /*3540*/  @!P6 LDG.E.U16 R19, desc[UR20][R14.64] ;  /* 0x000000140e13e981 */ /* 0x000ee2000c1e1500 */
[----:B-1----:R-:W-:-:S03]  /*3550*/  IMAD.WIDE R12, R2, 0x2, R24 ;  /* 0x00000002020c7825 */ /* 0x002fc600078e0218 */
[----:B------:R-:W-:Y:S04]  /*3560*/  STL.64 [R1+0xb8], R30 ;  /* 0x0000b81e01007387 */ /* 0x000fe80000100a00 */
[----:B------:R1:W4:Y:S04]  /*3570*/  @!P1 LDG.E.U16 R6, desc[UR20][R12.64] ;  /* 0x000000140c069981 */ /* 0x000328000c1e1500 */
[----:B------:R-:W4:Y:S01]  /*3580*/  LDL.LU.64 R14, [R1+0x1318] ;  /* 0x00131800010e7983 */ /* 0x000f220000300a00 */
[C---:B------:R-:W-:Y:S02]  /*3590*/  VIADD R0, R46.reuse, 0xfffffffe ;  /* 0xfffffffe2e007836 */ /* 0x040fe40000000000 */
[----:B------:R-:W-:Y:S01]  /*35a0*/  VIADD R3, R46, 0xffffff86 ;  /* 0xffffff862e037836 */ /* 0x000fe20000000000 */
[----:B------:R0:W-:Y:S02]  /*35b0*/  STL.64 [R1+0x50], R16 ;  /* 0x0000501001007387 */ /* 0x0001e40000100a00 */
[----:B------:R-:W-:-:S02]  /*35c0*/  ISETP.GE.U32.AND P1, PT, R0, 0x7fffff7f, PT ;  /* 0x7fffff7f0000780c */ /* 0x000fc40003f26070 */
[----:B------:R-:W-:Y:S01]  /*35d0*/  ISETP.GE.U32.AND P6, PT, R3, 0x7fffff07, PT ;  /* 0x7fffff070300780c */ /* 0x000fe20003fc6070 */
[----:B------:R1:W-:Y:S01]  /*35e0*/  STL.64 [R1+0x48], R12 ;  /* 0x0000480c01007387 */ /* 0x0003e20000100a00 */
[----:B------:R-:W-:Y:S02]  /*35f0*/  PRMT R3, RZ, 0x7610, R3 ;  /* 0x00007610ff037816 */ /* 0x000fe40000000003 */
[----:B------:R-:W-:Y:S01]  /*3600*/  PRMT R10, RZ, 0x7610, R10 ;  /* 0x00007610ff0a7816 */ /* 0x000fe2000000000a */
[C---:B0-----:R-:W-:Y:S01]  /*3610*/  IMAD R16, R28.reuse, 0x79, RZ ;  /* 0x000000791c107824 */ /* 0x041fe200078e02ff */
[----:B------:R-:W-:Y:S01]  /*3620*/  PRMT R11, RZ, 0x7610, R11 ;  /* 0x00007610ff0b7816 */ /* 0x000fe2000000000b */
[----:B-1----:R-:W-:-:S05]  /*3630*/  IMAD.WIDE R12, R28, 0x2, R26 ;  /* 0x000000021c0c7825 */ /* 0x002fca00078e021a */
[----:B------:R-:W4:Y:S04]  /*3640*/  @!P1 LDG.E.U16 R10, desc[UR20][R12.64] ;  /* 0x000000140c0a9981 */ /* 0x000f28000c1e1500 */
[----:B--2---:R-:W-:Y:S04]  /*3650*/  STL [R1+0x7f4], R18 ;  /* 0x0007f41201007387 */ /* 0x004fe80000100800 */
[----:B---3--:R0:W-:Y:S04]  /*3660*/  STL [R1+0x7f8], R19 ;  /* 0x0007f81301007387 */ /* 0x0081e80000100800 */
[----:B----4-:R-:W-:Y:S04]  /*3670*/  STL [R1+0x7ec], R6 ;  /* 0x0007ec0601007387 */ /* 0x010fe80000100800 */
[----:B------:R1:W-:Y:S01]  /*3680*/  STL [R1+0x7f0], R7 ;  /* 0x0007f00701007387 */ /* 0x0003e20000100800 */
[----:B------:R-:W-:Y:S01]  /*3690*/  PRMT R15, RZ, 0x7610, R15 ;  /* 0x00007610ff0f7816 */ /* 0x000fe2000000000f */
[----:B0-----:R-:W-:-:S04]  /*36a0*/  IMAD.WIDE R18, R16, 0x2, R26 ;  /* 0x0000000210127825 */ /* 0x001fc800078e021a */
[--C-:B------:R-:W-:Y:S01]  /*36b0*/  IMAD.WIDE R16, R16, 0x2, R24.reuse ;  /* 0x0000000210107825 */ /* 0x100fe200078e0218 */
[----:B------:R-:W2:Y:S03]  /*36c0*/  @!P6 LDG.E.U16 R15, desc[UR20][R18.64] ;  /* 0x00000014120fe981 */ /* 0x000ea6000c1e1500 */
[----:B-1----:R-:W-:Y:S01]  /*36d0*/  IMAD.WIDE R6, R28, 0x2, R24 ;  /* 0x000000021c067825 */ /* 0x002fe200078e0218 */
[----:B------:R-:W3:Y:S04]  /*36e0*/  @!P6 LDG.E.U16 R11, desc[UR20][R16.64] ;  /* 0x00000014100be981 */ /* 0x000ee8000c1e1500 */
[----:B------:R0:W4:Y:S01]  /*36f0*/  @!P1 LDG.E.U16 R3, desc[UR20][R6.64] ;  /* 0x0000001406039981 */ /* 0x000122000c1e1500 */
[----:B------:R-:W-:-:S03]  /*3700*/  VIADD R0, R46, 0xfffffff5 ;  /* 0xfffffff52e007836 */ /* 0x000fc60000000000 */
[----:B------:R-:W-:Y:S02]  /*3710*/  STL [R1+0xf40], R18 ;  /* 0x000f401201007387 */ /* 0x000fe40000100800 */
[----:B------:R-:W-:Y:S02]  /*3720*/  ISETP.GE.U32.AND P1, PT, R0, 0x7fffff76, PT ;  /* 0x7fffff760000780c */ /* 0x000fe40003f26070 */
[----:B------:R-:W-:Y:S01]  /*3730*/  STL.64 [R1+0x730], R12 ;  /* 0x0007300c01007387 */ /* 0x000fe20000100a00 */
[----:B------:R-:W-:-:S03]  /*3740*/  IMAD.SHL.U32 R0, R28, 0x2, RZ ;  /* 0x000000021c007824 */ /* 0x000fc600078e00ff */
[----:B------:R-:W-:Y:S01]  /*3750*/  STL [R1+0xff8], R18 ;  /* 0x000ff81201007387 */ /* 0x000fe20000100800 */
[----:B------:R-:W-:-:S03]  /*3760*/  VIADD R2, R46, 0xfffffffd ;  /* 0xfffffffd2e027836 */ /* 0x000fc60000000000 */
[----:B------:R0:W-:Y:S04]  /*3770*/  STL.64 [R1+0x728], R6 ;  /* 0x0007280601007387 */ /* 0x0001e80000100a00 */
[----:B------:R-:W-:Y:S01]  /*3780*/  STL [R1+0xf3c], R19 ;  /* 0x000f3c1301007387 */ /* 0x000fe20000100800 */
[----:B------:R-:W-:-:S03]  /*3790*/  IMAD.WIDE R30, R0, 0x2, R26 ;  /* 0x00000002001e7825 */ /* 0x000fc600078e021a */
[----:B------:R-:W-:Y:S04]  /*37a0*/  STL [R1+0x1008], R19 ;  /* 0x0010081301007387 */ /* 0x000fe80000100800 */
[----:B------:R-:W-:Y:S01]  /*37b0*/  STL [R1+0x10a0], R19 ;  /* 0x0010a01301007387 */ /* 0x000fe20000100800 */
[----:B------:R-:W-:-:S03]  /*37c0*/  ISETP.GE.U32.AND P6, PT, R2, 0x7fffff7e, PT ;  /* 0x7fffff7e0200780c */ /* 0x000fc60003fc6070 */
[----:B------:R-:W-:Y:S04]  /*37d0*/  STL [R1+0xf48], R16 ;  /* 0x000f481001007387 */ /* 0x000fe80000100800 */
[----:B------:R-:W-:Y:S04]  /*37e0*/  STL [R1+0x1018], R16 ;  /* 0x0010181001007387 */ /* 0x000fe80000100800 */
[----:B------:R-:W-:Y:S01]  /*37f0*/  STL [R1+0xf44], R17 ;  /* 0x000f441101007387 */ /* 0x000fe20000100800 */
[----:B------:R-:W-:-:S03]  /*3800*/  IMAD R2, R28, 0xa, RZ ;  /* 0x0000000a1c027824 */ /* 0x000fc600078e02ff */
[----:B------:R-:W-:Y:S04]  /*3810*/  STL [R1+0x100c], R17 ;  /* 0x00100c1101007387 */ /* 0x000fe80000100800 */
[----:B------:R-:W-:Y:S01]  /*3820*/  STL.64 [R1+0x1088], R16 ;  /* 0x0010881001007387 */ /* 0x000fe20000100a00 */
[----:B------:R-:W-:Y:S01]  /*3830*/  PRMT R8, RZ, 0x7610, R8 ;  /* 0x00007610ff087816 */ /* 0x000fe20000000008 */
[----:B0-----:R-:W-:Y:S01]  /*3840*/  IMAD.WIDE R6, R0, 0x2, R24 ;  /* 0x0000000200067825 */ /* 0x001fe200078e0218 */
[----:B------:R-:W-:Y:S02]  /*3850*/  PRMT R40, RZ, 0x7610, R40 ;  /* 0x00007610ff287816 */ /* 0x000fe40000000028 */
[----:B------:R-:W-:Y:S01]  /*3860*/  PRMT R9, RZ, 0x7610, R9 ;  /* 0x00007610ff097816 */ /* 0x000fe20000000009 */
[----:B------:R-:W-:Y:S01]  /*3870*/  IMAD.WIDE R12, R2, 0x2, R26 ;  /* 0x00000002020c7825 */ /* 0x000fe200078e021a */
[----:B------:R-:W-:-:S02]  /*3880*/  PRMT R14, RZ, 0x7610, R14 ;  /* 0x00007610ff0e7816 */ /* 0x000fc4000000000e */
[----:B------:R-:W3:Y:S04]  /*3890*/  @!P6 LDG.E.U16 R40, desc[UR20][R30.64] ;  /* 0x000000141e28e981 */ /* 0x000ee8000c1e1500 */
[----:B------:R0:W3:Y:S04]  /*38a0*/  @!P1 LDG.E.U16 R9, desc[UR20][R12.64] ;  /* 0x000000140c099981 */ /* 0x0000e8000c1e1500 */
[----:B------:R-:W3:Y:S04]  /*38b0*/  @!P6 LDG.E.U16 R14, desc[UR20][R6.64] ;  /* 0x00000014060ee981 */ /* 0x000ee8000c1e1500 */
[----:B----4-:R-:W-:Y:S04]  /*38c0*/  STL [R1+0x7e4], R3 ;  /* 0x0007e40301007387 */ /* 0x010fe80000100800 */
[----:B------:R1:W-:Y:S04]  /*38d0*/  STL.64 [R1+0x720], R30 ;  /* 0x0007201e01007387 */ /* 0x0003e80000100a00 */
[----:B------:R-:W-:Y:S04]  /*38e0*/  STL [R1+0x7e8], R10 ;  /* 0x0007e80a01007387 */ /* 0x000fe80000100800 */
[----:B--2---:R-:W-:Y:S04]  /*38f0*/  STL [R1+0x7e0], R15 ;  /* 0x0007e00f01007387 */ /* 0x004fe80000100800 */
[----:B---3--:R2:W-:Y:S04]  /*3900*/  STL [R1+0x7dc], R11 ;  /* 0x0007dc0b01007387 */ /* 0x0085e80000100800 */
[----:B------:R3:W-:Y:S04]  /*3910*/  STL.64 [R1+0x718], R6 ;  /* 0x0007180601007387 */ /* 0x0007e80000100a00 */
[----:B-1----:R-:W4:Y:S01]  /*3920*/  LDL.LU.64 R30, [R1+0x1310] ;  /* 0x00131000011e7983 */ /* 0x002f220000300a00 */
[----:B--2---:R-:W-:-:S05]  /*3930*/  IMAD.WIDE R10, R2, 0x2, R24 ;  /* 0x00000002020a7825 */ /* 0x004fca00078e0218 */
[----:B------:R1:W2:Y:S04]  /*3940*/  @!P1 LDG.E.U16 R8, desc[UR20][R10.64] ;  /* 0x000000140a089981 */ /* 0x0002a8000c1e1500 */
[----:B---3--:R-:W3:Y:S01]  /*3950*/  LDL.LU.64 R6, [R1+0x1308] ;  /* 0x0013080001067983 */ /* 0x008ee20000300a00 */
[C---:B------:R-:W-:Y:S02]  /*3960*/  VIADD R3, R46.reuse, 0xffffffed ;  /* 0xffffffed2e037836 */ /* 0x040fe40000000000 */
[----:B------:R-:W-:-:S03]  /*3970*/  VIADD R0, R46, 0xffffffe5 ;  /* 0xffffffe52e007836 */ /* 0x000fc60000000000 */
[----:B------:R-:W-:Y:S01]  /*3980*/  ISETP.GE.U32.AND P6, PT, R3, 0x7fffff6e, PT ;  /* 0x7fffff6e0300780c */ /* 0x000fe20003fc6070 */
[----:B------:R0:W-:Y:S01]  /*3990*/  STL.64 [R1+0x6a0], R12 ;  /* 0x0006a00c01007387 */ /* 0x0001e20000100a00 */
[----:B------:R-:W-:Y:S01]  /*39a0*/  ISETP.GE.U32.AND P1, PT, R0, 0x7fffff66, PT ;  /* 0x7fffff660000780c */ /* 0x000fe20003f26070 */
[C---:B------:R-:W-:Y:S02]  /*39b0*/  IMAD R0, R28.reuse, 0x12, RZ ;  /* 0x000000121c007824 */ /* 0x040fe400078e02ff */
[----:B------:R1:W-:Y:S01]  /*39c0*/  STL.64 [R1+0x698], R10 ;  /* 0x0006980a01007387 */ /* 0x0003e20000100a00 */
[----:B------:R-:W-:-:S04]  /*39d0*/  IMAD R2, R28, 0x1a, RZ ;  /* 0x0000001a1c027824 */ /* 0x000fc800078e02ff */
[----:B0-----:R-:W-:-:S04]  /*39e0*/  IMAD.WIDE R12, R2, 0x2, R26 ;  /* 0x00000002020c7825 */ /* 0x001fc800078e021a */
[----:B-1----:R-:W-:Y:S01]  /*39f0*/  IMAD.WIDE R10, R2, 0x2, R24 ;  /* 0x00000002020a7825 */ /* 0x002fe200078e0218 */
[----:B----4-:R-:W-:Y:S02]  /*3a00*/  PRMT R31, RZ, 0x7610, R31 ;  /* 0x00007610ff1f7816 */ /* 0x010fe4000000001f */
[----:B------:R-:W-:Y:S01]  /*3a10*/  PRMT R30, RZ, 0x7610, R30 ;  /* 0x00007610ff1e7816 */ /* 0x000fe2000000001e */
[----:B--2---:R-:W-:Y:S04]  /*3a20*/  STL [R1+0x77c], R8 ;  /* 0x00077c0801007387 */ /* 0x004fe80000100800 */
[----:B------:R0:W-:Y:S01]  /*3a30*/  STL [R1+0x780], R9 ;  /* 0x0007800901007387 */ /* 0x0001e20000100800 */
[----:B---3--:R-:W-:-:S03]  /*3a40*/  PRMT R6, RZ, 0x7610, R6 ;  /* 0x00007610ff067816 */ /* 0x008fc60000000006 */
[----:B------:R1:W-:Y:S01]  /*3a50*/  STL [R1+0x78c], R14 ;  /* 0x00078c0e01007387 */ /* 0x0003e20000100800 */
[----:B------:R-:W-:-:S03]  /*3a60*/  PRMT R7, RZ, 0x7610, R7 ;  /* 0x00007610ff077816 */ /* 0x000fc60000000007 */
[----:B------:R-:W2:Y:S01]  /*3a70*/  @!P1 LDG.E.U16 R6, desc[UR20][R10.64] ;  /* 0x000000140a069981 */ /* 0x000ea2000c1e1500 */
[----:B0-----:R-:W-:-:S03]  /*3a80*/  IMAD.WIDE R8, R0, 0x2, R26 ;  /* 0x0000000200087825 */ /* 0x001fc600078e021a */
[----:B------:R0:W3:Y:S01]  /*3a90*/  @!P1 LDG.E.U16 R7, desc[UR20][R12.64] ;  /* 0x000000140c079981 */ /* 0x0000e2000c1e1500 */
[----:B-1----:R-:W-:-:S03]  /*3aa0*/  IMAD.WIDE R14, R0, 0x2, R24 ;  /* 0x00000002000e7825 */ /* 0x002fc600078e0218 */
[----:B------:R1:W-:Y:S04]  /*3ab0*/  STL.64 [R1+0x620], R8 ;  /* 0x0006200801007387 */ /* 0x0003e80000100a00 */
[----:B------:R4:W-:Y:S04]  /*3ac0*/  STL.64 [R1+0x618], R14 ;  /* 0x0006180e01007387 */ /* 0x0009e80000100a00 */
[----:B------:R-:W2:Y:S04]  /*3ad0*/  @!P6 LDG.E.U16 R31, desc[UR20][R8.64] ;  /* 0x00000014081fe981 */ /* 0x000ea8000c1e1500 */
[----:B------:R-:W2:Y:S04]  /*3ae0*/  @!P6 LDG.E.U16 R30, desc[UR20][R14.64] ;  /* 0x000000140e1ee981 */ /* 0x000ea8000c1e1500 */
        /* <DEDUP_REMOVED lines=9> */
[----:B------:R1:W-:Y:S01]  /*3b80*/  STL.64 [R1+0x598], R10 ;  /* 0x0005980a01007387 */ /* 0x0003e20000100a00 */
[----:B0-----:R-:W-:-:S04]  /*3b90*/  IMAD.WIDE R12, R2, 0x2, R26 ;  /* 0x00000002020c7825 */ /* 0x001fc800078e021a */
[----:B-1----:R-:W-:Y:S01]  /*3ba0*/  IMAD.WIDE R10, R2, 0x2, R24 ;  /* 0x00000002020a7825 */ /* 0x002fe200078e0218 */
[----:B--2---:R-:W-:Y:S04]  /*3bb0*/  STL [R1+0x2e4], R30 ;  /* 0x0002e41e01007387 */ /* 0x004fe80000100800 */
[----:B------:R0:W-:Y:S01]  /*3bc0*/  STL [R1+0x348], R31 ;  /* 0x0003481f01007387 */ /* 0x0001e20000100800 */
[----:B---3--:R-:W-:Y:S02]  /*3bd0*/  PRMT R8, RZ, 0x7610, R8 ;  /* 0x00007610ff087816 */ /* 0x008fe40000000008 */
[----:B------:R-:W-:Y:S01]  /*3be0*/  PRMT R9, RZ, 0x7610, R9 ;  /* 0x00007610ff097816 */ /* 0x000fe20000000009 */
[----:B------:R-:W-:Y:S01]  /*3bf0*/  STL [R1+0x2dc], R6 ;  /* 0x0002dc0601007387 */ /* 0x000fe20000100800 */
[----:B----4-:R-:W-:-:S02]  /*3c00*/  PRMT R15, RZ, 0x7610, R15 ;  /* 0x00007610ff0f7816 */ /* 0x010fc4000000000f */
[----:B------:R-:W-:Y:S01]  /*3c10*/  PRMT R14, RZ, 0x7610, R14 ;  /* 0x00007610ff0e7816 */ /* 0x000fe2000000000e */
[----:B------:R1:W-:Y:S01]  /*3c20*/  STL [R1+0x2e0], R7 ;  /* 0x0002e00701007387 */ /* 0x0003e20000100800 */
[----:B0-----:R-:W-:-:S03]  /*3c30*/  IMAD.WIDE R30, R0, 0x2, R26 ;  /* 0x00000002001e7825 */ /* 0x001fc600078e021a */
        /* <DEDUP_REMOVED lines=10> */
[----:B------:R-:W-:Y:S01]  /*3ce0*/  VIADD R0, R46, 0xffffffc5 ;  /* 0xffffffc52e007836 */ /* 0x000fe20000000000 */
[----:B------:R0:W-:Y:S02]  /*3cf0*/  STL.64 [R1+0x4a0], R12 ;  /* 0x0004a00c01007387 */ /* 0x0001e40000100a00 */
[----:B------:R-:W-:Y:S02]  /*3d00*/  ISETP.GE.U32.AND P6, PT, R3, 0x7fffff4e, PT ;  /* 0x7fffff4e0300780c */ /* 0x000fe40003fc6070 */
[----:B------:R-:W-:Y:S01]  /*3d10*/  ISETP.GE.U32.AND P1, PT, R0, 0x7fffff46, PT ;  /* 0x7fffff460000780c */ /* 0x000fe20003f26070 */
[----:B------:R1:W-:Y:S01]  /*3d20*/  STL.64 [R1+0x498], R10 ;  /* 0x0004980a01007387 */ /* 0x0003e20000100a00 */
[C---:B------:R-:W-:Y:S02]  /*3d30*/  IMAD R0, R28.reuse, 0x32, RZ ;  /* 0x000000321c007824 */ /* 0x040fe400078e02ff */
[----:B------:R-:W-:-:S04]  /*3d40*/  IMAD R2, R28, 0x3a, RZ ;  /* 0x0000003a1c027824 */ /* 0x000fc800078e02ff */
        /* <DEDUP_REMOVED lines=16> */
[----:B------:R-:W4:Y:S04]  /*3e50*/  @!P1 LDG.E.U16 R6, desc[UR20][R10.64] ;  /* 0x000000140a069981 */ /* 0x000f28000c1e1500 */
[----:B------:R1:W4:Y:S04]  /*3e60*/  @!P1 LDG.E.U16 R7, desc[UR20][R12.64] ;  /* 0x000000140c079981 */ /* 0x000328000c1e1500 */
[----:B0-----:R-:W4:Y:S04]  /*3e70*/  LDL.LU.64 R8, [R1+0x12e0] ;  /* 0x0012e00001087983 */ /* 0x001f280000300a00 */
[----:B-1----:R-:W4:Y:S01]  /*3e80*/  LDL.LU.64 R14, [R1+0x12d8] ;  /* 0x0012d800010e7983 */ /* 0x002f220000300a00 */
        /* <DEDUP_REMOVED lines=11> */
[----:B---3--:R0:W-:Y:S04]  /*3f40*/  STL [R1+0x2c8], R31 ;  /* 0x0002c81f01007387 */ /* 0x0081e80000100800 */
[----:B----4-:R-:W-:Y:S04]  /*3f50*/  STL [R1+0x25c], R6 ;  /* 0x00025c0601007387 */ /* 0x010fe80000100800 */
[----:B------:R1:W-:Y:S01]  /*3f60*/  STL [R1+0x260], R7 ;  /* 0x0002600701007387 */ /* 0x0003e20000100800 */
[----:B0-----:R-:W-:Y:S01]  /*3f70*/  IMAD.WIDE R30, R0, 0x2, R26 ;  /* 0x00000002001e7825 */ /* 0x001fe200078e021a */
[----:B------:R-:W-:-:S02]  /*3f80*/  PRMT R8, RZ, 0x7610, R8 ;  /* 0x00007610ff087816 */ /* 0x000fc40000000008 */
[----:B------:R-:W-:Y:S02]  /*3f90*/  PRMT R9, RZ, 0x7610, R9 ;  /* 0x00007610ff097816 */ /* 0x000fe40000000009 */
[----:B------:R-:W-:Y:S02]  /*3fa0*/  PRMT R15, RZ, 0x7610, R15 ;  /* 0x00007610ff0f7816 */ /* 0x000fe4000000000f */
[----:B------:R-:W-:Y:S01]  /*3fb0*/  PRMT R14, RZ, 0x7610, R14 ;  /* 0x00007610ff0e7816 */ /* 0x000fe2000000000e */
[----:B-1----:R-:W-:Y:S01]  /*3fc0*/  IMAD.WIDE R6, R0, 0x2, R24 ;  /* 0x0000000200067825 */ /* 0x002fe200078e0218 */
[----:B------:R0:W-:Y:S04]  /*3fd0*/  STL.64 [R1+0x320], R30 ;  /* 0x0003201e01007387 */ /* 0x0001e80000100a00 */
[----:B------:R1:W-:Y:S04]  /*3fe0*/  STL.64 [R1+0x318], R6 ;  /* 0x0003180601007387 */ /* 0x0003e80000100a00 */
[----:B------:R-:W2:Y:S04]  /*3ff0*/  @!P6 LDG.E.U16 R15, desc[UR20][R30.64] ;  /* 0x000000141e0fe981 */ /* 0x000ea8000c1e1500 */
[----:B------:R-:W3:Y:S04]  /*4000*/  @!P1 LDG.E.U16 R8, desc[UR20][R10.64] ;  /* 0x000000140a089981 */ /* 0x000ee8000c1e1500 */
[----:B------:R-:W4:Y:S04]  /*4010*/  @!P6 LDG.E.U16 R14, desc[UR20][R6.64] ;  /* 0x00000014060ee981 */ /* 0x000f28000c1e1500 */
[----:B0-----:R-:W2:Y:S04]  /*4020*/  LDL.LU.64 R30, [R1+0x12d0] ;  /* 0x0012d000011e7983 */ /* 0x001ea80000300a00 */
[----:B------:R0:W2:Y:S04]  /*4030*/  @!P1 LDG.E.U16 R9, desc[UR20][R12.64] ;  /* 0x000000140c099981 */ /* 0x0000a8000c1e1500 */
[----:B-1----:R-:W4:Y:S01]  /*4040*/  LDL.LU.64 R6, [R1+0x12c8] ;  /* 0x0012c80001067983 */ /* 0x002f220000300a00 */
[----:B------:R-:W-:-:S02]  /*4050*/  VIADD R0, R46, 0xffffffa5 ;  /* 0xffffffa52e007836 */ /* 0x000fc40000000000 */
[----:B------:R-:W-:-:S03]  /*4060*/  VIADD R3, R46, 0xffffffad ;  /* 0xffffffad2e037836 */ /* 0x000fc60000000000 */
[----:B------:R-:W-:Y:S01]  /*4070*/  ISETP.GE.U32.AND P1, PT, R0, 0x7fffff26, PT ;  /* 0x7fffff260000780c */ /* 0x000fe20003f26070 */
[----:B------:R0:W-:Y:S01]  /*4080*/  STL.64 [R1+0x2a0], R12 ;  /* 0x0002a00c01007387 */ /* 0x0001e20000100a00 */
[----:B------:R-:W-:-:S03]  /*4090*/  IMAD R2, R28, 0x5a, RZ ;  /* 0x0000005a1c027824 */ /* 0x000fc600078e02ff */
[----:B------:R1:W-:Y:S01]  /*40a0*/  STL.64 [R1+0x298], R10 ;  /* 0x0002980a01007387 */ /* 0x0003e20000100a00 */
[----:B------:R-:W-:Y:S01]  /*40b0*/  ISETP.GE.U32.AND P6, PT, R3, 0x7fffff2e, PT ;  /* 0x7fffff2e0300780c */ /* 0x000fe20003fc6070 */
[----:B------:R-:W-:Y:S02]  /*40c0*/  IMAD R0, R28, 0x52, RZ ;  /* 0x000000521c007824 */ /* 0x000fe400078e02ff */
[----:B0-----:R-:W-:Y:S01]  /*40d0*/  IMAD.WIDE R12, R2, 0x2, R24 ;  /* 0x00000002020c7825 */ /* 0x001fe200078e0218 */
[----:B------:R-:W-:Y:S02]  /*40e0*/  PRMT R44, RZ, 0x7610, R44 ;  /* 0x00007610ff2c7816 */ /* 0x000fe4000000002c */
[----:B------:R-:W-:Y:S01]  /*40f0*/  PRMT R45, RZ, 0x7610, R45 ;  /* 0x00007610ff2d7816 */ /* 0x000fe2000000002d */
[----:B-1----:R-:W-:-:S06]  /*4100*/  IMAD.WIDE R10, R0, 0x2, R24 ;  /* 0x00000002000a7825 */ /* 0x002fcc00078e0218 */
[----:B------:R-:W4:Y:S04]  /*4110*/  @!P6 LDG.E.U16 R44, desc[UR20][R10.64] ;  /* 0x000000140a2ce981 */ /* 0x000f28000c1e1500 */
[----:B---3--:R-:W-:Y:S04]  /*4120*/  STL [R1+0x24c], R8 ;  /* 0x00024c0801007387 */ /* 0x008fe80000100800 */
[----:B--2---:R0:W-:Y:S01]  /*4130*/  STL [R1+0x250], R9 ;  /* 0x0002500901007387 */ /* 0x0041e20000100800 */
[----:B----4-:R-:W-:-:S03]  /*4140*/  PRMT R6, RZ, 0x7610, R6 ;  /* 0x00007610ff067816 */ /* 0x010fc60000000006 */
[----:B------:R-:W-:Y:S01]  /*4150*/  STL [R1+0x254], R14 ;  /* 0x0002540e01007387 */ /* 0x000fe20000100800 */
[----:B------:R-:W-:-:S03]  /*4160*/  PRMT R7, RZ, 0x7610, R7 ;  /* 0x00007610ff077816 */ /* 0x000fc60000000007 */
[----:B------:R1:W-:Y:S01]  /*4170*/  STL [R1+0x258], R15 ;  /* 0x0002580f01007387 */ /* 0x0003e20000100800 */
[----:B0-----:R-:W-:-:S03]  /*4180*/  IMAD.WIDE R8, R0, 0x2, R26 ;  /* 0x0000000200087825 */ /* 0x001fc600078e021a */
[----:B------:R-:W2:Y:S01]  /*4190*/  @!P1 LDG.E.U16 R6, desc[UR20][R12.64] ;  /* 0x000000140c069981 */ /* 0x000ea2000c1e1500 */
[----:B-1----:R-:W-:-:S03]  /*41a0*/  IMAD.WIDE R14, R2, 0x2, R26 ;  /* 0x00000002020e7825 */ /* 0x002fc600078e021a */
[----:B------:R-:W3:Y:S04]  /*41b0*/  @!P6 LDG.E.U16 R45, desc[UR20][R8.64] ;  /* 0x00000014082de981 */ /* 0x000ee8000c1e1500 */
[----:B------:R0:W4:Y:S04]  /*41c0*/  @!P1 LDG.E.U16 R7, desc[UR20][R14.64] ;  /* 0x000000140e079981 */ /* 0x000128000c1e1500 */
[----:B------:R1:W-:Y:S04]  /*41d0*/  STL.64 [R1+0x220], R8 ;  /* 0x0002200801007387 */ /* 0x0003e80000100a00 */
[----:B------:R0:W-:Y:S04]  /*41e0*/  STL.64 [R1+0x218], R10 ;  /* 0x0002180a01007387 */ /* 0x0001e80000100a00 */
[----:B-1----:R-:W3:Y:S01]  /*41f0*/  LDL.LU.64 R8, [R1+0x12c0] ;  /* 0x0012c00001087983 */ /* 0x002ee20000300a00 */
[----:B------:R-:W-:-:S02]  /*4200*/  VIADD R3, R46, 0xffffff9d ;  /* 0xffffff9d2e037836 */ /* 0x000fc40000000000 */
[----:B------:R-:W-:Y:S01]  /*4210*/  VIADD R0, R46, 0xffffff95 ;  /* 0xffffff952e007836 */ /* 0x000fe20000000000 */
[----:B0-----:R-:W3:Y:S02]  /*4220*/  LDL.LU.64 R10, [R1+0x12b8] ;  /* 0x0012b800010a7983 */ /* 0x001ee40000300a00 */
[----:B------:R-:W-:Y:S02]  /*4230*/  ISETP.GE.U32.AND P6, PT, R3, 0x7fffff1e, PT ;  /* 0x7fffff1e0300780c */ /* 0x000fe40003fc6070 */
[----:B------:R-:W-:Y:S01]  /*4240*/  ISETP.GE.U32.AND P1, PT, R0, 0x7fffff16, PT ;  /* 0x7fffff160000780c */ /* 0x000fe20003f26070 */
[----:B------:R0:W-:Y:S01]  /*4250*/  STL.64 [R1+0x1a0], R14 ;  /* 0x0001a00e01007387 */ /* 0x0001e20000100a00 */
[C---:B------:R-:W-:Y:S01]  /*4260*/  IMAD R0, R28.reuse, 0x62, RZ ;  /* 0x000000621c007824 */ /* 0x040fe200078e02ff */
[----:B------:R-:W-:Y:S02]  /*4270*/  PRMT R38, RZ, 0x7610, R38 ;  /* 0x00007610ff267816 */ /* 0x000fe40000000026 */
[----:B------:R1:W-:Y:S01]  /*4280*/  STL.64 [R1+0x198], R12 ;  /* 0x0001980c01007387 */ /* 0x0003e20000100a00 */
[----:B------:R-:W-:-:S04]  /*4290*/  IMAD R2, R28, 0x6a, RZ ;  /* 0x0000006a1c027824 */ /* 0x000fc800078e02ff */
[----:B0-----:R-:W-:-:S04]  /*42a0*/  IMAD.WIDE R14, R2, 0x2, R26 ;  /* 0x00000002020e7825 */ /* 0x001fc800078e021a */
[----:B-1----:R-:W-:Y:S01]  /*42b0*/  IMAD.WIDE R12, R2, 0x2, R24 ;  /* 0x00000002020c7825 */ /* 0x002fe200078e0218 */
[----:B--2---:R-:W-:Y:S04]  /*42c0*/  STL [R1+0x1dc], R6 ;  /* 0x0001dc0601007387 */ /* 0x004fe80000100800 */
[----:B----4-:R0:W-:Y:S04]  /*42d0*/  STL [R1+0x1e0], R7 ;  /* 0x0001e00701007387 */ /* 0x0101e80000100800 */
[----:B------:R-:W-:Y:S01]  /*42e0*/  STL [R1+0x1e4], R44 ;  /* 0x0001e42c01007387 */ /* 0x000fe20000100800 */
[----:B0-----:R-:W-:-:S03]  /*42f0*/  IMAD.WIDE R6, R0, 0x2, R26 ;  /* 0x0000000200067825 */ /* 0x001fc600078e021a */
[----:B---3--:R0:W-:Y:S04]  /*4300*/  STL [R1+0x248], R45 ;  /* 0x0002482d01007387 */ /* 0x0081e80000100800 */
[----:B------:R-:W2:Y:S01]  /*4310*/  @!P6 LDG.E.U16 R38, desc[UR20][R6.64] ;  /* 0x000000140626e981 */ /* 0x000ea2000c1e1500 */
[----:B------:R-:W-:Y:S02]  /*4320*/  PRMT R8, RZ, 0x7610, R8 ;  /* 0x00007610ff087816 */ /* 0x000fe40000000008 */
[----:B------:R-:W-:Y:S01]  /*4330*/  PRMT R9, RZ, 0x7610, R9 ;  /* 0x00007610ff097816 */ /* 0x000fe20000000009 */
[----:B0-----:R-:W-:Y:S01]  /*4340*/  IMAD.WIDE R44, R0, 0x2, R24 ;  /* 0x00000002002c7825 */ /* 0x001fe200078e0218 */
[----:B------:R0:W-:Y:S04]  /*4350*/  STL.64 [R1+0x120], R6 ;  /* 0x0001200601007387 */ /* 0x0001e80000100a00 */
[----:B------:R1:W-:Y:S04]  /*4360*/  STL.64 [R1+0x118], R44 ;  /* 0x0001182c01007387 */ /* 0x0003e80000100a00 */
[----:B------:R-:W3:Y:S04]  /*4370*/  @!P1 LDG.E.U16 R8, desc[UR20][R12.64] ;  /* 0x000000140c089981 */ /* 0x000ee8000c1e1500 */
[----:B0-----:R-:W4:Y:S04]  /*4380*/  LDL.LU.64 R6, [R1+0x12b0] ;  /* 0x0012b00001067983 */ /* 0x001f280000300a00 */
[----:B------:R-:W3:Y:S01]  /*4390*/  @!P1 LDG.E.U16 R9, desc[UR20][R14.64] ;  /* 0x000000140e099981 */ /* 0x000ee2000c1e1500 */
[----:B------:R-:W-:Y:S01]  /*43a0*/  PRMT R11, RZ, 0x7610, R11 ;  /* 0x00007610ff0b7816 */ /* 0x000fe2000000000b */
[----:B------:R-:W-:-:S02]  /*43b0*/  VIADD R0, R46, 0xffffff85 ;  /* 0xffffff852e007836 */ /* 0x000fc40000000000 */
[----:B------:R-:W-:-:S03]  /*43c0*/  VIADD R3, R46, 0xffffff8d ;  /* 0xffffff8d2e037836 */ /* 0x000fc60000000000 */
[----:B------:R-:W-:Y:S01]  /*43d0*/  ISETP.GE.U32.AND P1, PT, R0, 0x7fffff06, PT ;  /* 0x7fffff060000780c */ /* 0x000fe20003f26070 */
[----:B------:R1:W3:Y:S01]  /*43e0*/  @!P6 LDG.E.U16 R11, desc[UR20][R44.64] ;  /* 0x000000142c0be981 */ /* 0x0002e2000c1e1500 */
[----:B------:R-:W-:Y:S01]  /*43f0*/  ISETP.GE.U32.AND P6, PT, R3, 0x7fffff0e, PT ;  /* 0x7fffff0e0300780c */ /* 0x000fe20003fc6070 */
[----:B------:R-:W-:Y:S01]  /*4400*/  IMAD R0, R28, 0x72, RZ ;  /* 0x000000721c007824 */ /* 0x000fe200078e02ff */
[----:B------:R-:W-:Y:S02]  /*4410*/  PRMT R3, RZ, 0x7610, R3 ;  /* 0x00007610ff037816 */ /* 0x000fe40000000003 */
[----:B------:R-:W-:Y:S01]  /*4420*/  PRMT R10, RZ, 0x7610, R10 ;  /* 0x00007610ff0a7816 */ /* 0x000fe2000000000a */
[----:B-1----:R-:W-:-:S08]  /*4430*/  IMAD.WIDE R44, R0, 0x2, R26 ;  /* 0x00000002002c7825 */ /* 0x002fd000078e021a */
[----:B------:R-:W3:Y:S04]  /*4440*/  @!P6 LDG.E.U16 R10, desc[UR20][R44.64] ;  /* 0x000000142c0ae981 */ /* 0x000ee8000c1e1500 */
[----:B--2---:R0:W-:Y:S04]  /*4450*/  STL [R1+0x1d8], R38 ;  /* 0x0001d82601007387 */ /* 0x0041e80000100800 */
[----:B0-----:R-:W2:Y:S04]  /*4460*/  LDL.LU R38, [R1+0x12a8] ;  /* 0x0012a80001267983 */ /* 0x001ea80000300800 */
[----:B------:R-:W-:Y:S04]  /*4470*/  STL.64 [R1+0xb0], R14 ;  /* 0x0000b00e01007387 */ /* 0x000fe80000100a00 */
[----:B------:R0:W-:Y:S01]  /*4480*/  STL.64 [R1+0xa8], R12 ;  /* 0x0000a80c01007387 */ /* 0x0001e20000100a00 */
[----:B----4-:R-:W-:-:S02]  /*4490*/  PRMT R6, RZ, 0x7610, R6 ;  /* 0x00007610ff067816 */ /* 0x010fc40000000006 */
[----:B------:R-:W-:Y:S01]  /*44a0*/  PRMT R7, RZ, 0x7610, R7 ;  /* 0x00007610ff077816 */ /* 0x000fe20000000007 */
[----:B---3--:R-:W-:Y:S01]  /*44b0*/  STL [R1+0x1cc], R8 ;  /* 0x0001cc0801007387 */ /* 0x008fe20000100800 */
[----:B0-----:R-:W-:-:S03]  /*44c0*/  IMAD R12, R28, 0x7a, RZ ;  /* 0x0000007a1c0c7824 */ /* 0x001fc600078e02ff */
[----:B------:R0:W-:Y:S01]  /*44d0*/  STL [R1+0x1d0], R9 ;  /* 0x0001d00901007387 */ /* 0x0001e20000100800 */
[----:B------:R-:W-:-:S04]  /*44e0*/  IMAD.WIDE R14, R12, 0x2, R26 ;  /* 0x000000020c0e7825 */ /* 0x000fc800078e021a */
[--C-:B------:R-:W-:Y:S01]  /*44f0*/  IMAD.WIDE R12, R12, 0x2, R24.reuse ;  /* 0x000000020c0c7825 */ /* 0x100fe200078e0218 */
[----:B------:R-:W3:Y:S03]  /*4500*/  @!P1 LDG.E.U16 R6, desc[UR20][R14.64] ;  /* 0x000000140e069981 */ /* 0x000ee6000c1e1500 */
[----:B0-----:R-:W-:Y:S01]  /*4510*/  IMAD.WIDE R8, R0, 0x2, R24 ;  /* 0x0000000200087825 */ /* 0x001fe200078e0218 */
[----:B------:R-:W4:Y:S04]  /*4520*/  @!P1 LDG.E.U16 R3, desc[UR20][R12.64] ;  /* 0x000000140c039981 */ /* 0x000f28000c1e1500 */
[----:B------:R0:W2:Y:S04]  /*4530*/  @!P6 LDG.E.U16 R7, desc[UR20][R8.64] ;  /* 0x000000140807e981 */ /* 0x0000a8000c1e1500 */
[----:B------:R-:W-:Y:S04]  /*4540*/  STL.64 [R1+0x40], R44 ;  /* 0x0000402c01007387 */ /* 0x000fe80000100a00 */
[----:B------:R0:W-:Y:S01]  /*4550*/  STL.64 [R1+0x38], R8 ;  /* 0x0000380801007387 */ /* 0x0001e20000100a00 */
[----:B------:R-:W-:-:S03]  /*4560*/  VIADD R0, R46, 0xfffffff4 ;  /* 0xfffffff42e007836 */ /* 0x000fc60000000000 */
[----:B------:R-:W-:Y:S04]  /*4570*/  STL [R1+0xf50], R14 ;  /* 0x000f500e01007387 */ /* 0x000fe80000100800 */
[----:B------:R-:W-:Y:S01]  /*4580*/  STL [R1+0x1028], R14 ;  /* 0x0010280e01007387 */ /* 0x000fe20000100800 */
[----:B------:R-:W-:-:S03]  /*4590*/  VIADD R2, R46, 0xfffffffc ;  /* 0xfffffffc2e027836 */ /* 0x000fc60000000000 */
[----:B------:R-:W-:Y:S04]  /*45a0*/  STL [R1+0x10d0], R14 ;  /* 0x0010d00e01007387 */ /* 0x000fe80000100800 */
[----:B------:R-:W-:Y:S04]  /*45b0*/  STL [R1+0xf4c], R15 ;  /* 0x000f4c0f01007387 */ /* 0x000fe80000100800 */
[----:B------:R-:W-:Y:S01]  /*45c0*/  STL [R1+0x1020], R15 ;  /* 0x0010200f01007387 */ /* 0x000fe20000100800 */
[----:B------:R-:W-:-:S03]  /*45d0*/  ISETP.GE.U32.AND P1, PT, R0, 0x7fffff75, PT ;  /* 0x7fffff750000780c */ /* 0x000fc60003f26070 */
[----:B------:R-:W-:Y:S04]  /*45e0*/  STL [R1+0x1d4], R11 ;  /* 0x0001d40b01007387 */ /* 0x000fe80000100800 */
        /* <DEDUP_REMOVED lines=16> */
[----:B------:R-:W2:Y:S04]  /*46f0*/  @!P1 LDG.E.U16 R4, desc[UR20][R8.64] ;  /* 0x0000001408049981 */ /* 0x000ea8000c1e1500 */
[----:B------:R-:W2:Y:S04]  /*4700*/  @!P6 LDG.E.U16 R31, desc[UR20][R44.64] ;  /* 0x000000142c1fe981 */ /* 0x000ea8000c1e1500 */
[----:B----4-:R-:W-:Y:S04]  /*4710*/  STL [R1+0x34c], R3 ;  /* 0x00034c0301007387 */ /* 0x010fe80000100800 */
[----:B---3--:R-:W-:Y:S04]  /*4720*/  STL [R1+0x350], R6 ;  /* 0x0003500601007387 */ /* 0x008fe80000100800 */
[----:B--2---:R0:W-:Y:S04]  /*4730*/  STL [R1+0x354], R7 ;  /* 0x0003540701007387 */ /* 0x0041e80000100800 */
[----:B------:R1:W-:Y:S01]  /*4740*/  STL [R1+0x358], R10 ;  /* 0x0003580a01007387 */ /* 0x0003e20000100800 */
[----:B0-----:R-:W-:-:S04]  /*4750*/  IMAD.WIDE R6, R0, 0x2, R24 ;  /* 0x0000000200067825 */ /* 0x001fc800078e0218 */
[----:B-1----:R-:W-:Y:S01]  /*4760*/  IMAD.WIDE R10, R2, 0x2, R26 ;  /* 0x00000002020a7825 */ /* 0x002fe200078e021a */
[----:B------:R0:W-:Y:S04]  /*4770*/  STL.64 [R1+0x710], R44 ;  /* 0x0007102c01007387 */ /* 0x0001e80000100a00 */
[----:B------:R1:W2:Y:S04]  /*4780*/  @!P1 LDG.E.U16 R5, desc[UR20][R10.64] ;  /* 0x000000140a059981 */ /* 0x0002a8000c1e1500 */
[----:B------:R3:W-:Y:S04]  /*4790*/  STL.64 [R1+0x708], R6 ;  /* 0x0007080601007387 */ /* 0x0007e80000100a00 */
[----:B------:R-:W4:Y:S04]  /*47a0*/  @!P6 LDG.E.U16 R30, desc[UR20][R6.64] ;  /* 0x00000014061ee981 */ /* 0x000f28000c1e1500 */
[----:B0-----:R-:W4:Y:S04]  /*47b0*/  LDL.LU.64 R44, [R1+0x12a0] ;  /* 0x0012a000012c7983 */ /* 0x001f280000300a00 */
[----:B---3--:R-:W3:Y:S01]  /*47c0*/  LDL.LU.64 R6, [R1+0x1298] ;  /* 0x0012980001067983 */ /* 0x008ee20000300a00 */
        /* <DEDUP_REMOVED lines=8> */
[C---:B-1----:R-:W-:Y:S01]  /*4850*/  IMAD.WIDE R10, R2.reuse, 0x2, R26 ;  /* 0x00000002020a7825 */ /* 0x042fe200078e021a */
[----:B------:R-:W-:Y:S03]  /*4860*/  STL [R1+0x54c], R4 ;  /* 0x00054c0401007387 */ /* 0x000fe60000100800 */
[----:B0-----:R-:W-:Y:S01]  /*4870*/  IMAD.WIDE R8, R2, 0x2, R24 ;  /* 0x0000000202087825 */ /* 0x001fe200078e0218 */
[----:B--2---:R0:W-:Y:S04]  /*4880*/  STL [R1+0x550], R5 ;  /* 0x0005500501007387 */ /* 0x0041e80000100800 */
[----:B----4-:R-:W-:Y:S01]  /*4890*/  STL [R1+0x554], R30 ;  /* 0x0005541e01007387 */ /* 0x010fe20000100800 */
[----:B0-----:R-:W-:Y:S01]  /*48a0*/  IMAD.WIDE R4, R0, 0x2, R26 ;  /* 0x0000000200047825 */ /* 0x001fe200078e021a */
[----:B------:R-:W-:-:S02]  /*48b0*/  PRMT R45, RZ, 0x7610, R45 ;  /* 0x00007610ff2d7816 */ /* 0x000fc4000000002d */
[----:B------:R0:W-:Y:S01]  /*48c0*/  STL [R1+0x558], R31 ;  /* 0x0005581f01007387 */ /* 0x0001e20000100800 */
[----:B------:R-:W-:Y:S02]  /*48d0*/  PRMT R44, RZ, 0x7610, R44 ;  /* 0x00007610ff2c7816 */ /* 0x000fe4000000002c */
[----:B---3--:R-:W-:Y:S02]  /*48e0*/  PRMT R6, RZ, 0x7610, R6 ;  /* 0x00007610ff067816 */ /* 0x008fe40000000006 */
[----:B------:R-:W-:Y:S01]  /*48f0*/  PRMT R7, RZ, 0x7610, R7 ;  /* 0x00007610ff077816 */ /* 0x000fe20000000007 */
[----:B------:R-:W2:Y:S01]  /*4900*/  @!P6 LDG.E.U16 R45, desc[UR20][R4.64] ;  /* 0x00000014042de981 */ /* 0x000ea2000c1e1500 */
[----:B0-----:R-:W-:-:S03]  /*4910*/  IMAD.WIDE R30, R0, 0x2, R24 ;  /* 0x00000002001e7825 */ /* 0x001fc600078e0218 */
[----:B------:R0:W-:Y:S04]  /*4920*/  STL.64 [R1+0x610], R4 ;  /* 0x0006100401007387 */ /* 0x0001e80000100a00 */
[----:B------:R1:W-:Y:S04]  /*4930*/  STL.64 [R1+0x608], R30 ;  /* 0x0006081e01007387 */ /* 0x0003e80000100a00 */
[----:B------:R-:W3:Y:S04]  /*4940*/  @!P6 LDG.E.U16 R44, desc[UR20][R30.64] ;  /* 0x000000141e2ce981 */ /* 0x000ee8000c1e1500 */
[----:B0-----:R-:W4:Y:S04]  /*4950*/  LDL.LU.64 R4, [R1+0x1290] ;  /* 0x0012900001047983 */ /* 0x001f280000300a00 */
[----:B------:R-:W2:Y:S04]  /*4960*/  @!P1 LDG.E.U16 R6, desc[UR20][R8.64] ;  /* 0x0000001408069981 */ /* 0x000ea8000c1e1500 */
[----:B-1----:R-:W2:Y:S04]  /*4970*/  LDL.LU.64 R30, [R1+0x1288] ;  /* 0x00128800011e7983 */ /* 0x002ea80000300a00 */
[----:B------:R0:W2:Y:S01]  /*4980*/  @!P1 LDG.E.U16 R7, desc[UR20][R10.64] ;  /* 0x000000140a079981 */ /* 0x0000a2000c1e1500 */
        /* <DEDUP_REMOVED lines=10> */
[----:B---3--:R-:W-:Y:S01]  /*4a30*/  STL [R1+0x4e4], R44 ;  /* 0x0004e42c01007387 */ /* 0x008fe20000100800 */
[----:B----4-:R-:W-:-:S03]  /*4a40*/  PRMT R4, RZ, 0x7610, R4 ;  /* 0x00007610ff047816 */ /* 0x010fc60000000004 */
[----:B--2---:R0:W-:Y:S01]  /*4a50*/  STL [R1+0x548], R45 ;  /* 0x0005482d01007387 */ /* 0x0041e20000100800 */
[----:B------:R-:W-:-:S03]  /*4a60*/  PRMT R5, RZ, 0x7610, R5 ;  /* 0x00007610ff057816 */ /* 0x000fc60000000005 */
[----:B------:R-:W-:Y:S01]  /*4a70*/  STL [R1+0x4dc], R6 ;  /* 0x0004dc0601007387 */ /* 0x000fe20000100800 */
[----:B------:R-:W-:-:S03]  /*4a80*/  PRMT R31, RZ, 0x7610, R31 ;  /* 0x00007610ff1f7816 */ /* 0x000fc6000000001f */
[----:B------:R-:W2:Y:S01]  /*4a90*/  @!P1 LDG.E.U16 R4, desc[UR20][R8.64] ;  /* 0x0000001408049981 */ /* 0x000ea2000c1e1500 */
[----:B------:R-:W-:Y:S01]  /*4aa0*/  PRMT R30, RZ, 0x7610, R30 ;  /* 0x00007610ff1e7816 */ /* 0x000fe2000000001e */
[C---:B0-----:R-:W-:Y:S02]  /*4ab0*/  IMAD.WIDE R44, R0.reuse, 0x2, R26 ;  /* 0x00000002002c7825 */ /* 0x041fe400078e021a */
[----:B------:R0:W-:Y:S04]  /*4ac0*/  STL [R1+0x4e0], R7 ;  /* 0x0004e00701007387 */ /* 0x0001e80000100800 */
[----:B------:R1:W-:Y:S04]  /*4ad0*/  STL.64 [R1+0x510], R44 ;  /* 0x0005102c01007387 */ /* 0x0003e80000100a00 */
[----:B------:R3:W4:Y:S01]  /*4ae0*/  @!P1 LDG.E.U16 R5, desc[UR20][R10.64] ;  /* 0x000000140a059981 */ /* 0x000722000c1e1500 */
[----:B0-----:R-:W-:-:S03]  /*4af0*/  IMAD.WIDE R6, R0, 0x2, R24 ;  /* 0x0000000200067825 */ /* 0x001fc600078e0218 */
[----:B------:R0:W4:Y:S04]  /*4b00*/  @!P6 LDG.E.U16 R31, desc[UR20][R44.64] ;  /* 0x000000142c1fe981 */ /* 0x000128000c1e1500 */
[----:B------:R0:W-:Y:S04]  /*4b10*/  STL.64 [R1+0x508], R6 ;  /* 0x0005080601007387 */ /* 0x0001e80000100a00 */
[----:B------:R-:W4:Y:S04]  /*4b20*/  @!P6 LDG.E.U16 R30, desc[UR20][R6.64] ;  /* 0x00000014061ee981 */ /* 0x000f28000c1e1500 */
[----:B-1----:R-:W4:Y:S04]  /*4b30*/  LDL.LU.64 R44, [R1+0x1280] ;  /* 0x00128000012c7983 */ /* 0x002f280000300a00 */
[----:B0-----:R-:W4:Y:S01]  /*4b40*/  LDL.LU.64 R6, [R1+0x1278] ;  /* 0x0012780001067983 */ /* 0x001f220000300a00 */
        /* <DEDUP_REMOVED lines=8> */
[----:B---3--:R-:W-:-:S04]  /*4bd0*/  IMAD.WIDE R10, R2, 0x2, R26 ;  /* 0x00000002020a7825 */ /* 0x008fc800078e021a */
[----:B0-----:R-:W-:Y:S01]  /*4be0*/  IMAD.WIDE R8, R2, 0x2, R24 ;  /* 0x0000000202087825 */ /* 0x001fe200078e0218 */
[----:B--2---:R-:W-:Y:S04]  /*4bf0*/  STL [R1+0x4cc], R4 ;  /* 0x0004cc0401007387 */ /* 0x004fe80000100800 */
[----:B----4-:R0:W-:Y:S02]  /*4c00*/  STL [R1+0x4d0], R5 ;  /* 0x0004d00501007387 */ /* 0x0101e40000100800 */
[----:B0-----:R-:W-:Y:S02]  /*4c10*/  IMAD.WIDE R4, R0, 0x2, R26 ;  /* 0x0000000200047825 */ /* 0x001fe400078e021a */
[----:B------:R-:W-:Y:S01]  /*4c20*/  STL [R1+0x4d4], R30 ;  /* 0x0004d41e01007387 */ /* 0x000fe20000100800 */
[----:B------:R-:W-:-:S03]  /*4c30*/  PRMT R44, RZ, 0x7610, R44 ;  /* 0x00007610ff2c7816 */ /* 0x000fc6000000002c */
[----:B------:R0:W-:Y:S01]  /*4c40*/  STL [R1+0x4d8], R31 ;  /* 0x0004d81f01007387 */ /* 0x0001e20000100800 */
[----:B------:R-:W-:Y:S02]  /*4c50*/  PRMT R45, RZ, 0x7610, R45 ;  /* 0x00007610ff2d7816 */ /* 0x000fe4000000002d */
[----:B------:R-:W-:Y:S02]  /*4c60*/  PRMT R6, RZ, 0x7610, R6 ;  /* 0x00007610ff067816 */ /* 0x000fe40000000006 */
        /* <DEDUP_REMOVED lines=36> */
[----:B------:R0:W4:Y:S04]  /*4eb0*/  @!P1 LDG.E.U16 R5, desc[UR20][R10.64] ;  /* 0x000000140a059981 */ /* 0x000128000c1e1500 */
[----:B-1----:R-:W4:Y:S01]  /*4ec0*/  LDL.LU.64 R6, [R1+0x1258] ;  /* 0x0012580001067983 */ /* 0x002f220000300a00 */
        /* <DEDUP_REMOVED lines=8> */
[----:B0-----:R-:W-:-:S04]  /*4f50*/  IMAD.WIDE R10, R2, 0x2, R24 ;  /* 0x00000002020a7825 */ /* 0x001fc800078e0218 */
[----:B-1----:R-:W-:Y:S01]  /*4f60*/  IMAD.WIDE R8, R0, 0x2, R24 ;  /* 0x0000000200087825 */ /* 0x002fe200078e0218 */
[----:B---3--:R-:W-:Y:S01]  /*4f70*/  STL [R1+0x3dc], R4 ;  /* 0x0003dc0401007387 */ /* 0x008fe20000100800 */
[----:B--2---:R-:W-:-:S03]  /*4f80*/  PRMT R45, RZ, 0x7610, R45 ;  /* 0x00007610ff2d7816 */ /* 0x004fc6000000002d */
[----:B----4-:R0:W-:Y:S01]  /*4f90*/  STL [R1+0x3e0], R5 ;  /* 0x0003e00501007387 */ /* 0x0101e20000100800 */
[----:B------:R-:W-:-:S03]  /*4fa0*/  PRMT R6, RZ, 0x7610, R6 ;  /* 0x00007610ff067816 */ /* 0x000fc60000000006 */
[----:B------:R-:W-:Y:S01]  /*4fb0*/  STL [R1+0x44c], R30 ;  /* 0x00044c1e01007387 */ /* 0x000fe20000100800 */
[----:B------:R-:W-:-:S03]  /*4fc0*/  PRMT R7, RZ, 0x7610, R7 ;  /* 0x00007610ff077816 */ /* 0x000fc60000000007 */
[----:B------:R1:W-:Y:S01]  /*4fd0*/  STL [R1+0x450], R31 ;  /* 0x0004501f01007387 */ /* 0x0003e20000100800 */
[----:B0-----:R-:W-:Y:S01]  /*4fe0*/  IMAD.WIDE R4, R0, 0x2, R26 ;  /* 0x0000000200047825 */ /* 0x001fe200078e021a */
[----:B------:R-:W-:Y:S02]  /*4ff0*/  PRMT R44, RZ, 0x7610, R44 ;  /* 0x00007610ff2c7816 */ /* 0x000fe4000000002c */
[----:B------:R0:W2:Y:S01]  /*5000*/  @!P1 LDG.E.U16 R6, desc[UR20][R10.64] ;  /* 0x000000140a069981 */ /* 0x0000a2000c1e1500 */
[----:B-1----:R-:W-:-:S03]  /*5010*/  IMAD.WIDE R30, R2, 0x2, R26 ;  /* 0x00000002021e7825 */ /* 0x002fc600078e021a */
[----:B------:R1:W-:Y:S04]  /*5020*/  STL.64 [R1+0x210], R4 ;  /* 0x0002100401007387 */ /* 0x0003e80000100a00 */
[----:B------:R3:W4:Y:S04]  /*5030*/  @!P1 LDG.E.U16 R7, desc[UR20][R30.64] ;  /* 0x000000141e079981 */ /* 0x000728000c1e1500 */
[----:B------:R0:W-:Y:S04]  /*5040*/  STL.64 [R1+0x208], R8 ;  /* 0x0002080801007387 */ /* 0x0001e80000100a00 */
[----:B------:R-:W4:Y:S04]  /*5050*/  @!P6 LDG.E.U16 R45, desc[UR20][R4.64] ;  /* 0x00000014042de981 */ /* 0x000f28000c1e1500 */
[----:B------:R0:W4:Y:S04]  /*5060*/  @!P6 LDG.E.U16 R44, desc[UR20][R8.64] ;  /* 0x00000014082ce981 */ /* 0x000128000c1e1500 */
[----:B-1----:R-:W4:Y:S04]  /*5070*/  LDL.LU.64 R4, [R1+0x1250] ;  /* 0x0012500001047983 */ /* 0x002f280000300a00 */
[----:B0-----:R-:W4:Y:S01]  /*5080*/  LDL.LU.64 R8, [R1+0x1248] ;  /* 0x0012480001087983 */ /* 0x001f220000300a00 */
[----:B------:R-:W-:-:S02]  /*5090*/  VIADD R3, R46, 0xffffff9c ;  /* 0xffffff9c2e037836 */ /* 0x000fc40000000000 */
[----:B------:R-:W-:-:S03]  /*50a0*/  VIADD R0, R46, 0xffffff94 ;  /* 0xffffff942e007836 */ /* 0x000fc60000000000 */
[----:B------:R-:W-:Y:S01]  /*50b0*/  ISETP.GE.U32.AND P6, PT, R3, 0x7fffff1d, PT ;  /* 0x7fffff1d0300780c */ /* 0x000fe20003fc6070 */
[----:B------:R-:W-:Y:S01]  /*50c0*/  STL.64 [R1+0x190], R30 ;  /* 0x0001901e01007387 */ /* 0x000fe20000100a00 */
[----:B------:R-:W-:Y:S01]  /*50d0*/  ISETP.GE.U32.AND P1, PT, R0, 0x7fffff15, PT ;  /* 0x7fffff150000780c */ /* 0x000fe20003f26070 */
[C---:B------:R-:W-:Y:S02]  /*50e0*/  IMAD R0, R28.reuse, 0x63, RZ ;  /* 0x000000631c007824 */ /* 0x040fe400078e02ff */
[----:B------:R0:W-:Y:S01]  /*50f0*/  STL.64 [R1+0x188], R10 ;  /* 0x0001880a01007387 */ /* 0x0001e20000100a00 */
[----:B------:R-:W-:Y:S01]  /*5100*/  PRMT R38, RZ, 0x7610, R38 ;  /* 0x00007610ff267816 */ /* 0x000fe20000000026 */
[----:B------:R-:W-:-:S04]  /*5110*/  IMAD R2, R28, 0x6b, RZ ;  /* 0x0000006b1c027824 */ /* 0x000fc800078e02ff */
[----:B0-----:R-:W-:-:S04]  /*5120*/  IMAD.WIDE R10, R2, 0x2, R24 ;  /* 0x00000002020a7825 */ /* 0x001fc800078e0218 */
[--C-:B---3--:R-:W-:Y:S01]  /*5130*/  IMAD.WIDE R30, R2, 0x2, R26.reuse ;  /* 0x00000002021e7825 */ /* 0x108fe200078e021a */
[----:B--2---:R-:W-:Y:S04]  /*5140*/  STL [R1+0x3cc], R6 ;  /* 0x0003cc0601007387 */ /* 0x004fe80000100800 */
[----:B----4-:R0:W-:Y:S02]  /*5150*/  STL [R1+0x3d0], R7 ;  /* 0x0003d00701007387 */ /* 0x0101e40000100800 */
[----:B0-----:R-:W-:-:S05]  /*5160*/  IMAD.WIDE R6, R0, 0x2, R26 ;  /* 0x0000000200067825 */ /* 0x001fca00078e021a */
[----:B------:R-:W2:Y:S01]  /*5170*/  @!P6 LDG.E.U16 R38, desc[UR20][R6.64] ;  /* 0x000000140626e981 */ /* 0x000ea2000c1e1500 */
[----:B------:R-:W-:Y:S02]  /*5180*/  PRMT R8, RZ, 0x7610, R8 ;  /* 0x00007610ff087816 */ /* 0x000fe40000000008 */
[----:B------:R-:W-:-:S04]  /*5190*/  PRMT R9, RZ, 0x7610, R9 ;  /* 0x00007610ff097816 */ /* 0x000fc80000000009 */
[----:B------:R-:W3:Y:S04]  /*51a0*/  @!P1 LDG.E.U16 R8, desc[UR20][R10.64] ;  /* 0x000000140a089981 */ /* 0x000ee8000c1e1500 */
[----:B------:R-:W4:Y:S04]  /*51b0*/  @!P1 LDG.E.U16 R9, desc[UR20][R30.64] ;  /* 0x000000141e099981 */ /* 0x000f28000c1e1500 */
[----:B------:R-:W-:Y:S04]  /*51c0*/  STL [R1+0x3d4], R44 ;  /* 0x0003d42c01007387 */ /* 0x000fe80000100800 */
[----:B------:R0:W-:Y:S01]  /*51d0*/  STL [R1+0x3d8], R45 ;  /* 0x0003d82d01007387 */ /* 0x0001e20000100800 */
[----:B------:R-:W-:Y:S01]  /*51e0*/  PRMT R43, RZ, 0x7610, R43 ;  /* 0x00007610ff2b7816 */ /* 0x000fe2000000002b */
[----:B------:R-:W-:-:S02]  /*51f0*/  VIADD R3, R46, 0xffffff8c ;  /* 0xffffff8c2e037836 */ /* 0x000fc40000000000 */
[----:B------:R1:W-:Y:S01]  /*5200*/  STL.64 [R1+0x110], R6 ;  /* 0x0001100601007387 */ /* 0x0003e20000100a00 */
[----:B0-----:R-:W-:-:S04]  /*5210*/  IMAD.WIDE R44, R0, 0x2, R24 ;  /* 0x00000002002c7825 */ /* 0x001fc800078e0218 */
[----:B------:R-:W-:Y:S01]  /*5220*/  VIADD R0, R46, 0xffffff84 ;  /* 0xffffff842e007836 */ /* 0x000fe20000000000 */
[----:B------:R0:W-:Y:S04]  /*5230*/  STL.64 [R1+0x108], R44 ;  /* 0x0001082c01007387 */ /* 0x0001e80000100a00 */
[----:B------:R-:W-:Y:S01]  /*5240*/  ISETP.GE.U32.AND P1, PT, R0, 0x7fffff05, PT ;  /* 0x7fffff050000780c */ /* 0x000fe20003f26070 */
[----:B-1----:R-:W4:Y:S01]  /*5250*/  LDL.LU.64 R6, [R1+0x1240] ;  /* 0x0012400001067983 */ /* 0x002f220000300a00 */
[----:B------:R-:W-:-:S03]  /*5260*/  IMAD R0, R28, 0x73, RZ ;  /* 0x000000731c007824 */ /* 0x000fc600078e02ff */
[----:B------:R0:W4:Y:S01]  /*5270*/  @!P6 LDG.E.U16 R43, desc[UR20][R44.64] ;  /* 0x000000142c2be981 */ /* 0x000122000c1e1500 */
[----:B------:R-:W-:Y:S02]  /*5280*/  ISETP.GE.U32.AND P6, PT, R3, 0x7fffff0d, PT ;  /* 0x7fffff0d0300780c */ /* 0x000fe40003fc6070 */
[----:B------:R-:W-:Y:S01]  /*5290*/  PRMT R3, RZ, 0x7610, R3 ;  /* 0x00007610ff037816 */ /* 0x000fe20000000003 */
[----:B0-----:R-:W-:Y:S01]  /*52a0*/  IMAD.WIDE R44, R0, 0x2, R26 ;  /* 0x00000002002c7825 */ /* 0x001fe200078e021a */
[----:B------:R-:W-:Y:S02]  /*52b0*/  PRMT R4, RZ, 0x7610, R4 ;  /* 0x00007610ff047816 */ /* 0x000fe40000000004 */
[----:B------:R-:W-:Y:S02]  /*52c0*/  PRMT R5, RZ, 0x7610, R5 ;  /* 0x00007610ff057816 */ /* 0x000fe40000000005 */
[----:B------:R-:W-:-:S06]  /*52d0*/  PRMT R42, RZ, 0x7610, R42 ;  /* 0x00007610ff2a7816 */ /* 0x000fcc000000002a */
[----:B------:R0:W4:Y:S04]  /*52e0*/  @!P6 LDG.E.U16 R42, desc[UR20][R44.64] ;  /* 0x000000142c2ae981 */ /* 0x000128000c1e1500 */
[----:B--2---:R1:W-:Y:S04]  /*52f0*/  STL [R1+0x3c8], R38 ;  /* 0x0003c82601007387 */ /* 0x0043e80000100800 */
[----:B-1----:R-:W2:Y:S04]  /*5300*/  LDL.LU R38, [R1+0x1238] ;  /* 0x0012380001267983 */ /* 0x002ea80000300800 */
[----:B------:R-:W-:Y:S04]  /*5310*/  STL.64 [R1+0xa0], R30 ;  /* 0x0000a01e01007387 */ /* 0x000fe80000100a00 */
[----:B------:R-:W-:Y:S04]  /*5320*/  STL.64 [R1+0x98], R10 ;  /* 0x0000980a01007387 */ /* 0x000fe80000100a00 */
[----:B---3--:R1:W-:Y:S04]  /*5330*/  STL [R1+0x35c], R8 ;  /* 0x00035c0801007387 */ /* 0x0083e80000100800 */
[----:B------:R-:W-:Y:S01]  /*5340*/  STL.64 [R1+0x30], R44 ;  /* 0x0000302c01007387 */ /* 0x000fe20000100a00 */
[----:B-1----:R-:W-:-:S03]  /*5350*/  IMAD R8, R28, 0x7b, RZ ;  /* 0x0000007b1c087824 */ /* 0x002fc600078e02ff */
[----:B----4-:R1:W-:Y:S01]  /*5360*/  STL [R1+0x360], R9 ;  /* 0x0003600901007387 */ /* 0x0103e20000100800 */
[----:B------:R-:W-:-:S04]  /*5370*/  IMAD.WIDE R10, R8, 0x2, R26 ;  /* 0x00000002080a7825 */ /* 0x000fc800078e021a */
[--C-:B------:R-:W-:Y:S01]  /*5380*/  IMAD.WIDE R30, R0, 0x2, R24.reuse ;  /* 0x00000002001e7825 */ /* 0x100fe200078e0218 */
[----:B------:R-:W3:Y:S03]  /*5390*/  @!P1 LDG.E.U16 R4, desc[UR20][R10.64] ;  /* 0x000000140a049981 */ /* 0x000ee6000c1e1500 */
[----:B-1----:R-:W-:Y:S01]  /*53a0*/  IMAD.WIDE R8, R8, 0x2, R24 ;  /* 0x0000000208087825 */ /* 0x002fe200078e0218 */
[----:B------:R1:W4:Y:S04]  /*53b0*/  @!P6 LDG.E.U16 R5, desc[UR20][R30.64] ;  /* 0x000000141e05e981 */ /* 0x000328000c1e1500 */
[----:B------:R-:W2:Y:S01]  /*53c0*/  @!P1 LDG.E.U16 R3, desc[UR20][R8.64] ;  /* 0x0000001408039981 */ /* 0x000ea2000c1e1500 */
[----:B------:R-:W-:-:S03]  /*53d0*/  VIADD R2, R46, 0xfffffffb ;  /* 0xfffffffb2e027836 */ /* 0x000fc60000000000 */
[----:B------:R1:W-:Y:S04]  /*53e0*/  STL.64 [R1+0x8], R30 ;  /* 0x0000081e01007387 */ /* 0x0003e80000100a00 */
        /* <DEDUP_REMOVED lines=11> */
[----:B------:R-:W-:-:S03]  /*54a0*/  IMAD.SHL.U32 R0, R28, 0x4, RZ ;  /* 0x000000041c007824 */ /* 0x000fc600078e00ff */
[----:B------:R-:W-:Y:S04]  /*54b0*/  STL [R1+0x10e8], R8 ;  /* 0x0010e80801007387 */ /* 0x000fe80000100800 */
[----:B------:R-:W-:Y:S01]  /*54c0*/  STL [R1+0xf64], R9 ;  /* 0x000f640901007387 */ /* 0x000fe20000100800 */
[----:B------:R-:W-:-:S03]  /*54d0*/  IMAD R2, R28, 0xc, RZ ;  /* 0x0000000c1c027824 */ /* 0x000fc600078e02ff */
[----:B------:R-:W-:Y:S01]  /*54e0*/  STL [R1+0x103c], R9 ;  /* 0x00103c0901007387 */ /* 0x000fe20000100800 */
[----:B------:R-:W-:-:S03]  /*54f0*/  PRMT R52, RZ, 0x7610, R52 ;  /* 0x00007610ff347816 */ /* 0x000fc60000000034 */
[----:B------:R-:W-:Y:S01]  /*5500*/  STL [R1+0x10ec], R9 ;  /* 0x0010ec0901007387 */ /* 0x000fe20000100800 */
[----:B------:R-:W-:Y:S01]  /*5510*/  PRMT R53, RZ, 0x7610, R53 ;  /* 0x00007610ff357816 */ /* 0x000fe20000000035 */
[----:B0-----:R-:W-:Y:S01]  /*5520*/  IMAD.WIDE R44, R0, 0x2, R26 ;  /* 0x00000002002c7825 */ /* 0x001fe200078e021a */
[----:B------:R-:W-:Y:S02]  /*5530*/  PRMT R6, RZ, 0x7610, R6 ;  /* 0x00007610ff067816 */ /* 0x000fe40000000006 */
[----:B------:R-:W-:Y:S01]  /*5540*/  PRMT R7, RZ, 0x7610, R7 ;  /* 0x00007610ff077816 */ /* 0x000fe20000000007 */
[--C-:B-1----:R-:W-:Y:S01]  /*5550*/  IMAD.WIDE R30, R2, 0x2, R24.reuse ;  /* 0x00000002021e7825 */ /* 0x102fe200078e0218 */
[----:B------:R-:W4:Y:S04]  /*5560*/  @!P6 LDG.E.U16 R53, desc[UR20][R44.64] ;  /* 0x000000142c35e981 */ /* 0x000f28000c1e1500 */
[----:B------:R-:W4:Y:S04]  /*5570*/  @!P1 LDG.E.U16 R6, desc[UR20][R30.64] ;  /* 0x000000141e069981 */ /* 0x000f28000c1e1500 */
[----:B--2---:R-:W-:Y:S04]  /*5580*/  STL [R1+0x55c], R3 ;  /* 0x00055c0301007387 */ /* 0x004fe80000100800 */
[----:B---3--:R-:W-:Y:S04]  /*5590*/  STL [R1+0x5c8], R4 ;  /* 0x0005c80401007387 */ /* 0x008fe80000100800 */
[----:B----4-:R0:W-:Y:S04]  /*55a0*/  STL [R1+0x5cc], R5 ;  /* 0x0005cc0501007387 */ /* 0x0101e80000100800 */
[----:B------:R1:W-:Y:S01]  /*55b0*/  STL [R1+0x5d0], R42 ;  /* 0x0005d02a01007387 */ /* 0x0003e20000100800 */
[----:B0-----:R-:W-:-:S03]  /*55c0*/  IMAD.WIDE R4, R0, 0x2, R24 ;  /* 0x0000000200047825 */ /* 0x001fc600078e0218 */
[----:B------:R0:W-:Y:S01]  /*55d0*/  STL.64 [R1+0x700], R44 ;  /* 0x0007002c01007387 */ /* 0x0001e20000100a00 */
[----:B-1----:R-:W-:-:S03]  /*55e0*/  IMAD.WIDE R42, R2, 0x2, R26 ;  /* 0x00000002022a7825 */ /* 0x002fc600078e021a */
[----:B------:R-:W2:Y:S04]  /*55f0*/  @!P6 LDG.E.U16 R52, desc[UR20][R4.64] ;  /* 0x000000140434e981 */ /* 0x000ea8000c1e1500 */
[----:B------:R1:W-:Y:S04]  /*5600*/  STL.64 [R1+0x6f8], R4 ;  /* 0x0006f80401007387 */ /* 0x0003e80000100a00 */
[----:B0-----:R-:W3:Y:S04]  /*5610*/  LDL.LU.64 R44, [R1+0x1230] ;  /* 0x00123000012c7983 */ /* 0x001ee80000300a00 */
[----:B------:R0:W4:Y:S04]  /*5620*/  @!P1 LDG.E.U16 R7, desc[UR20][R42.64] ;  /* 0x000000142a079981 */ /* 0x000128000c1e1500 */
        /* <DEDUP_REMOVED lines=12> */
[----:B------:R0:W-:Y:S04]  /*56f0*/  STL [R1+0x788], R53 ;  /* 0x0007883501007387 */ /* 0x0001e80000100800 */
[----:B------:R-:W-:Y:S01]  /*5700*/  STL [R1+0x774], R6 ;  /* 0x0007740601007387 */ /* 0x000fe20000100800 */
[----:B---3--:R-:W-:-:S03]  /*5710*/  PRMT R45, RZ, 0x7610, R45 ;  /* 0x00007610ff2d7816 */ /* 0x008fc6000000002d */
[----:B----4-:R1:W-:Y:S01]  /*5720*/  STL [R1+0x778], R7 ;  /* 0x0007780701007387 */ /* 0x0103e20000100800 */
[C---:B0-----:R-:W-:Y:S01]  /*5730*/  IMAD.WIDE R52, R0.reuse, 0x2, R26 ;  /* 0x0000000200347825 */ /* 0x041fe200078e021a */
        /* <DEDUP_REMOVED lines=8> */
[----:B------:R4:W2:Y:S04]  /*57c0*/  @!P1 LDG.E.U16 R5, desc[UR20][R42.64] ;  /* 0x000000142a059981 */ /* 0x0008a8000c1e1500 */
[----:B0-----:R-:W2:Y:S04]  /*57d0*/  LDL.LU.64 R52, [R1+0x1220] ;  /* 0x0012200001347983 */ /* 0x001ea80000300a00 */
[----:B------:R-:W2:Y:S04]  /*57e0*/  @!P6 LDG.E.U16 R44, desc[UR20][R6.64] ;  /* 0x00000014062ce981 */ /* 0x000ea8000c1e1500 */
        /* <DEDUP_REMOVED lines=9> */
[----:B----4-:R-:W-:-:S04]  /*5880*/  IMAD.WIDE R42, R0, 0x2, R26 ;  /* 0x00000002002a7825 */ /* 0x010fc800078e021a */
[----:B0-----:R-:W-:Y:S01]  /*5890*/  IMAD.WIDE R30, R2, 0x2, R24 ;  /* 0x00000002021e7825 */ /* 0x001fe200078e0218 */
[----:B---3--:R-:W-:Y:S04]  /*58a0*/  STL [R1+0x764], R4 ;  /* 0x0007640401007387 */ /* 0x008fe80000100800 */
[----:B--2---:R0:W-:Y:S01]  /*58b0*/  STL [R1+0x768], R5 ;  /* 0x0007680501007387 */ /* 0x0041e20000100800 */
[----:B------:R-:W-:Y:S02]  /*58c0*/  PRMT R52, RZ, 0x7610, R52 ;  /* 0x00007610ff347816 */ /* 0x000fe40000000034 */
[----:B------:R-:W-:Y:S01]  /*58d0*/  PRMT R53, RZ, 0x7610, R53 ;  /* 0x00007610ff357816 */ /* 0x000fe20000000035 */
[----:B------:R-:W-:Y:S01]  /*58e0*/  STL [R1+0x76c], R44 ;  /* 0x00076c2c01007387 */ /* 0x000fe20000100800 */
[----:B0-----:R-:W-:-:S03]  /*58f0*/  IMAD.WIDE R4, R0, 0x2, R24 ;  /* 0x0000000200047825 */ /* 0x001fc600078e0218 */
[----:B------:R0:W-:Y:S01]  /*5900*/  STL [R1+0x770], R45 ;  /* 0x0007702d01007387 */ /* 0x0001e20000100800 */
[----:B------:R-:W-:Y:S02]  /*5910*/  PRMT R6, RZ, 0x7610, R6 ;  /* 0x00007610ff067816 */ /* 0x000fe40000000006 */
[----:B------:R-:W-:Y:S01]  /*5920*/  PRMT R7, RZ, 0x7610, R7 ;  /* 0x00007610ff077816 */ /* 0x000fe20000000007 */
[----:B------:R-:W2:Y:S01]  /*5930*/  @!P6 LDG.E.U16 R52, desc[UR20][R4.64] ;  /* 0x000000140434e981 */ /* 0x000ea2000c1e1500 */
[----:B0-----:R-:W-:-:S03]  /*5940*/  IMAD.WIDE R44, R2, 0x2, R26 ;  /* 0x00000002022c7825 */ /* 0x001fc600078e021a */
[----:B------:R0:W-:Y:S04]  /*5950*/  STL.64 [R1+0x500], R42 ;  /* 0x0005002a01007387 */ /* 0x0001e80000100a00 */
        /* <DEDUP_REMOVED lines=13> */
[----:B------:R-:W-:Y:S01]  /*5a30*/  IMAD R2, R28, 0x3c, RZ ;  /* 0x0000003c1c027824 */ /* 0x000fe200078e02ff */
[----:B------:R-:W-:-:S02]  /*5a40*/  PRMT R49, RZ, 0x7610, R49 ;  /* 0x00007610ff317816 */ /* 0x000fc40000000031 */
[----:B------:R-:W-:Y:S01]  /*5a50*/  PRMT R48, RZ, 0x7610, R48 ;  /* 0x00007610ff307816 */ /* 0x000fe20000000030 */
        /* <DEDUP_REMOVED lines=8> */
[----:B------:R-:W-:Y:S01]  /*5ae0*/  PRMT R5, RZ, 0x7610, R5 ;  /* 0x00007610ff057816 */ /* 0x000fe20000000005 */
[----:B-1----:R-:W-:Y:S01]  /*5af0*/  IMAD.WIDE R6, R0, 0x2, R24 ;  /* 0x0000000200067825 */ /* 0x002fe200078e0218 */
[----:B------:R0:W-:Y:S04]  /*5b00*/  STL.64 [R1+0x400], R52 ;  /* 0x0004003401007387 */ /* 0x0001e80000100a00 */
[----:B------:R1:W-:Y:S04]  /*5b10*/  STL.64 [R1+0x3f8], R6 ;  /* 0x0003f80601007387 */ /* 0x0003e80000100a00 */
[----:B------:R-:W2:Y:S04]  /*5b20*/  @!P6 LDG.E.U16 R49, desc[UR20][R52.64] ;  /* 0x000000143431e981 */ /* 0x000ea8000c1e1500 */
[----:B------:R3:W4:Y:S04]  /*5b30*/  @!P1 LDG.E.U16 R4, desc[UR20][R30.64] ;  /* 0x000000141e049981 */ /* 0x000728000c1e1500 */
[----:B------:R1:W2:Y:S04]  /*5b40*/  @!P6 LDG.E.U16 R48, desc[UR20][R6.64] ;  /* 0x000000140630e981 */ /* 0x0002a8000c1e1500 */
[----:B0-----:R-:W2:Y:S04]  /*5b50*/  LDL.LU.64 R52, [R1+0x1200] ;  /* 0x0012000001347983 */ /* 0x001ea80000300a00 */
[----:B------:R-:W2:Y:S04]  /*5b60*/  @!P1 LDG.E.U16 R5, desc[UR20][R44.64] ;  /* 0x000000142c059981 */ /* 0x000ea8000c1e1500 */
[----:B-1----:R-:W2:Y:S01]  /*5b70*/  LDL.LU.64 R6, [R1+0x11f8] ;  /* 0x0011f80001067983 */ /* 0x002ea20000300a00 */
[----:B------:R-:W-:-:S05]  /*5b80*/  VIADD R0, R46, 0xffffffb3 ;  /* 0xffffffb32e007836 */ /* 0x000fca0000000000 */
[----:B------:R-:W-:Y:S01]  /*5b90*/  ISETP.GE.U32.AND P1, PT, R0, 0x7fffff34, PT ;  /* 0x7fffff340000780c */ /* 0x000fe20003f26070 */
[----:B------:R-:W-:Y:S01]  /*5ba0*/  STL.64 [R1+0x380], R44 ;  /* 0x0003802c01007387 */ /* 0x000fe20000100a00 */
[----:B------:R-:W-:-:S03]  /*5bb0*/  IMAD R2, R28, 0x4c, RZ ;  /* 0x0000004c1c027824 */ /* 0x000fc600078e02ff */
[----:B------:R3:W-:Y:S02]  /*5bc0*/  STL.64 [R1+0x378], R30 ;  /* 0x0003781e01007387 */ /* 0x0007e40000100a00 */
[----:B---3--:R-:W-:Y:S02]  /*5bd0*/  IMAD.WIDE R30, R2, 0x2, R24 ;  /* 0x00000002021e7825 */ /* 0x008fe400078e0218 */
[----:B----4-:R-:W-:Y:S04]  /*5be0*/  STL [R1+0x744], R4 ;  /* 0x0007440401007387 */ /* 0x010fe80000100800 */
[----:B--2---:R-:W-:Y:S01]  /*5bf0*/  STL [R1+0x748], R5 ;  /* 0x0007480501007387 */ /* 0x004fe20000100800 */
[----:B------:R-:W-:-:S03]  /*5c00*/  PRMT R6, RZ, 0x7610, R6 ;  /* 0x00007610ff067816 */ /* 0x000fc60000000006 */
[----:B------:R-:W-:Y:S01]  /*5c10*/  STL [R1+0x74c], R48 ;  /* 0x00074c3001007387 */ /* 0x000fe20000100800 */
[----:B------:R-:W-:-:S03]  /*5c20*/  PRMT R7, RZ, 0x7610, R7 ;  /* 0x00007610ff077816 */ /* 0x000fc60000000007 */
[----:B------:R0:W-:Y:S04]  /*5c30*/  STL [R1+0x750], R49 ;  /* 0x0007503101007387 */ /* 0x0001e80000100800 */
[----:B------:R-:W2:Y:S01]  /*5c40*/  @!P1 LDG.E.U16 R6, desc[UR20][R30.64] ;  /* 0x000000141e069981 */ /* 0x000ea2000c1e1500 */
[----:B0-----:R-:W-:-:S05]  /*5c50*/  IMAD.WIDE R48, R2, 0x2, R26 ;  /* 0x0000000202307825 */ /* 0x001fca00078e021a */
[----:B------:R-:W3:Y:S01]  /*5c60*/  @!P1 LDG.E.U16 R7, desc[UR20][R48.64] ;  /* 0x0000001430079981 */ /* 0x000ee2000c1e1500 */
[----:B------:R-:W-:-:S05]  /*5c70*/  VIADD R3, R46, 0xffffffbb ;  /* 0xffffffbb2e037836 */ /* 0x000fca0000000000 */
[----:B------:R-:W-:Y:S01]  /*5c80*/  ISETP.GE.U32.AND P6, PT, R3, 0x7fffff3c, PT ;  /* 0x7fffff3c0300780c */ /* 0x000fe20003fc6070 */
[----:B------:R-:W-:Y:S01]  /*5c90*/  IMAD R0, R28, 0x44, RZ ;  /* 0x000000441c007824 */ /* 0x000fe200078e02ff */
[----:B------:R-:W-:Y:S02]  /*5ca0*/  PRMT R53, RZ, 0x7610, R53 ;  /* 0x00007610ff357816 */ /* 0x000fe40000000035 */
[----:B------:R-:W-:Y:S01]  /*5cb0*/  PRMT R52, RZ, 0x7610, R52 ;  /* 0x00007610ff347816 */ /* 0x000fe20000000034 */
[----:B------:R-:W-:-:S04]  /*5cc0*/  IMAD.WIDE R44, R0, 0x2, R26 ;  /* 0x00000002002c7825 */ /* 0x000fc800078e021a */
[----:B------:R-:W-:-:S04]  /*5cd0*/  IMAD.WIDE R4, R0, 0x2, R24 ;  /* 0x0000000200047825 */ /* 0x000fc800078e0218 */
[C---:B------:R-:W-:Y:S01]  /*5ce0*/  VIADD R3, R46.reuse, 0xffffffab ;  /* 0xffffffab2e037836 */ /* 0x040fe20000000000 */
[----:B------:R-:W4:Y:S01]  /*5cf0*/  @!P6 LDG.E.U16 R53, desc[UR20][R44.64] ;  /* 0x000000142c35e981 */ /* 0x000f22000c1e1500 */
[----:B------:R-:W-:-:S03]  /*5d00*/  VIADD R0, R46, 0xffffffa3 ;  /* 0xffffffa32e007836 */ /* 0x000fc60000000000 */
[----:B------:R-:W4:Y:S01]  /*5d10*/  @!P6 LDG.E.U16 R52, desc[UR20][R4.64] ;  /* 0x000000140434e981 */ /* 0x000f22000c1e1500 */
[----:B------:R-:W-:-:S03]  /*5d20*/  ISETP.GE.U32.AND P6, PT, R3, 0x7fffff2c, PT ;  /* 0x7fffff2c0300780c */ /* 0x000fc60003fc6070 */
[----:B------:R0:W-:Y:S01]  /*5d30*/  STL.64 [R1+0x300], R44 ;  /* 0x0003002c01007387 */ /* 0x0001e20000100a00 */
[----:B------:R-:W-:-:S03]  /*5d40*/  ISETP.GE.U32.AND P1, PT, R0, 0x7fffff24, PT ;  /* 0x7fffff240000780c */ /* 0x000fc60003f26070 */
[----:B------:R1:W-:Y:S01]  /*5d50*/  STL.64 [R1+0x2f8], R4 ;  /* 0x0002f80401007387 */ /* 0x0003e20000100a00 */
[----:B------:R-:W-:Y:S01]  /*5d60*/  IMAD R0, R28, 0x54, RZ ;  /* 0x000000541c007824 */ /* 0x000fe200078e02ff */
[----:B------:R-:W-:Y:S02]  /*5d70*/  PRMT R29, RZ, 0x7610, R29 ;  /* 0x00007610ff1d7816 */ /* 0x000fe4000000001d */
[----:B0-----:R-:W4:Y:S04]  /*5d80*/  LDL.LU.64 R44, [R1+0x11f0] ;  /* 0x0011f000012c7983 */ /* 0x001f280000300a00 */
[----:B-1----:R-:W4:Y:S04]  /*5d90*/  LDL.LU.64 R4, [R1+0x11e8] ;  /* 0x0011e80001047983 */ /* 0x002f280000300a00 */
[----:B------:R-:W-:Y:S04]  /*5da0*/  STL.64 [R1+0x280], R48 ;  /* 0x0002803001007387 */ /* 0x000fe80000100a00 */
[----:B------:R-:W-:Y:S04]  /*5db0*/  STL.64 [R1+0x278], R30 ;  /* 0x0002781e01007387 */ /* 0x000fe80000100a00 */
[----:B--2---:R-:W-:Y:S04]  /*5dc0*/  STL [R1+0x6d4], R6 ;  /* 0x0006d40601007387 */ /* 0x004fe80000100800 */
[----:B---3--:R0:W-:Y:S02]  /*5dd0*/  STL [R1+0x738], R7 ;  /* 0x0007380701007387 */ /* 0x0081e40000100800 */
[----:B0-----:R-:W-:-:S05]  /*5de0*/  IMAD.WIDE R6, R0, 0x2, R26 ;  /* 0x0000000200067825 */ /* 0x001fca00078e021a */
[----:B------:R-:W2:Y:S01]  /*5df0*/  @!P6 LDG.E.U16 R29, desc[UR20][R6.64] ;  /* 0x00000014061de981 */ /* 0x000ea2000c1e1500 */
[----:B------:R-:W-:-:S04]  /*5e00*/  IMAD R2, R28, 0x5c, RZ ;  /* 0x0000005c1c027824 */ /* 0x000fc800078e02ff */
[C---:B------:R-:W-:Y:S01]  /*5e10*/  IMAD.WIDE R30, R2.reuse, 0x2, R24 ;  /* 0x00000002021e7825 */ /* 0x040fe200078e0218 */
[----:B----4-:R-:W-:Y:S04]  /*5e20*/  STL [R1+0x73c], R52 ;  /* 0x00073c3401007387 */ /* 0x010fe80000100800 */
[----:B------:R0:W-:Y:S01]  /*5e30*/  STL [R1+0x740], R53 ;  /* 0x0007403501007387 */ /* 0x0001e20000100800 */
[----:B------:R-:W-:-:S03]  /*5e40*/  IMAD.WIDE R48, R2, 0x2, R26 ;  /* 0x0000000202307825 */ /* 0x000fc600078e021a */
[----:B------:R1:W-:Y:S01]  /*5e50*/  STL.64 [R1+0x200], R6 ;  /* 0x0002000601007387 */ /* 0x0003e20000100a00 */
[----:B0-----:R-:W-:Y:S01]  /*5e60*/  IMAD.WIDE R52, R0, 0x2, R24 ;  /* 0x0000000200347825 */ /* 0x001fe200078e0218 */
[----:B------:R-:W-:Y:S02]  /*5e70*/  PRMT R4, RZ, 0x7610, R4 ;  /* 0x00007610ff047816 */ /* 0x000fe40000000004 */
[----:B------:R-:W-:Y:S02]  /*5e80*/  PRMT R5, RZ, 0x7610, R5 ;  /* 0x00007610ff057816 */ /* 0x000fe40000000005 */
[----:B------:R-:W-:Y:S04]  /*5e90*/  STL.64 [R1+0x1f8], R52 ;  /* 0x0001f83401007387 */ /* 0x000fe80000100a00 */
[----:B-1----:R-:W3:Y:S04]  /*5ea0*/  LDL.LU.64 R6, [R1+0x11e0] ;  /* 0x0011e00001067983 */ /* 0x002ee80000300a00 */
[----:B------:R0:W4:Y:S04]  /*5eb0*/  @!P1 LDG.E.U16 R4, desc[UR20][R30.64] ;  /* 0x000000141e049981 */ /* 0x000128000c1e1500 */
[----:B------:R1:W4:Y:S04]  /*5ec0*/  @!P1 LDG.E.U16 R5, desc[UR20][R48.64] ;  /* 0x0000001430059981 */ /* 0x000328000c1e1500 */
[----:B--2---:R2:W-:Y:S04]  /*5ed0*/  STL [R1+0x6d0], R29 ;  /* 0x0006d01d01007387 */ /* 0x0045e80000100800 */
[----:B--2---:R-:W2:Y:S01]  /*5ee0*/  LDL.LU R29, [R1+0x11d8] ;  /* 0x0011d800011d7983 */ /* 0x004ea20000300800 */
[----:B------:R-:W-:Y:S01]  /*5ef0*/  VIADD R0, R46, 0xffffff93 ;  /* 0xffffff932e007836 */ /* 0x000fe20000000000 */
[----:B------:R-:W-:-:S04]  /*5f00*/  PRMT R47, RZ, 0x7610, R47 ;  /* 0x00007610ff2f7816 */ /* 0x000fc8000000002f */
[----:B------:R-:W-:Y:S01]  /*5f10*/  ISETP.GE.U32.AND P1, PT, R0, 0x7fffff14, PT ;  /* 0x7fffff140000780c */ /* 0x000fe20003f26070 */
[----:B------:R-:W-:Y:S01]  /*5f20*/  IMAD R0, R28, 0x64, RZ ;  /* 0x000000641c007824 */ /* 0x000fe200078e02ff */
[----:B------:R-:W-:Y:S01]  /*5f30*/  STL.64 [R1+0x180], R48 ;  /* 0x0001803001007387 */ /* 0x000fe20000100a00 */
[----:B------:R-:W-:-:S03]  /*5f40*/  VIADD R3, R46, 0xffffff9b ;  /* 0xffffff9b2e037836 */ /* 0x000fc60000000000 */
[----:B------:R0:W-:Y:S01]  /*5f50*/  STL.64 [R1+0x178], R30 ;  /* 0x0001781e01007387 */ /* 0x0001e20000100a00 */
[----:B------:R-:W-:-:S03]  /*5f60*/  IMAD R2, R28, 0x6c, RZ ;  /* 0x0000006c1c027824 */ /* 0x000fc600078e02ff */
[----:B------:R1:W2:Y:S01]  /*5f70*/  @!P6 LDG.E.U16 R47, desc[UR20][R52.64] ;  /* 0x00000014342fe981 */ /* 0x0002a2000c1e1500 */
[----:B------:R-:W-:Y:S01]  /*5f80*/  ISETP.GE.U32.AND P6, PT, R3, 0x7fffff1c, PT ;  /* 0x7fffff1c0300780c */ /* 0x000fe20003fc6070 */
[----:B0-----:R-:W-:-:S05]  /*5f90*/  IMAD.WIDE R30, R0, 0x2, R26 ;  /* 0x00000002001e7825 */ /* 0x001fca00078e021a */
[----:B------:R-:W-:Y:S01]  /*5fa0*/  STL.64 [R1+0x100], R30 ;  /* 0x0001001e01007387 */ /* 0x000fe20000100a00 */
[----:B---3--:R-:W-:-:S03]  /*5fb0*/  PRMT R6, RZ, 0x7610, R6 ;  /* 0x00007610ff067816 */ /* 0x008fc60000000006 */
[----:B----4-:R-:W-:Y:S01]  /*5fc0*/  STL [R1+0x654], R4 ;  /* 0x0006540401007387 */ /* 0x010fe20000100800 */
[----:B-1----:R-:W-:-:S03]  /*5fd0*/  IMAD.WIDE R48, R2, 0x2, R26 ;  /* 0x0000000202307825 */ /* 0x002fc600078e021a */
[----:B------:R0:W-:Y:S01]  /*5fe0*/  STL [R1+0x6c8], R5 ;  /* 0x0006c80501007387 */ /* 0x0001e20000100800 */
[----:B------:R-:W-:Y:S01]  /*5ff0*/  PRMT R38, RZ, 0x7610, R38 ;  /* 0x00007610ff267816 */ /* 0x000fe20000000026 */
[----:B------:R-:W-:Y:S01]  /*6000*/  IMAD.WIDE R52, R0, 0x2, R24 ;  /* 0x0000000200347825 */ /* 0x000fe200078e0218 */
[----:B------:R-:W-:Y:S01]  /*6010*/  PRMT R7, RZ, 0x7610, R7 ;  /* 0x00007610ff077816 */ /* 0x000fe20000000007 */
[----:B------:R-:W3:Y:S04]  /*6020*/  @!P1 LDG.E.U16 R6, desc[UR20][R48.64] ;  /* 0x0000001430069981 */ /* 0x000ee8000c1e1500 */
[----:B------:R-:W4:Y:S01]  /*6030*/  @!P6 LDG.E.U16 R38, desc[UR20][R30.64] ;  /* 0x000000141e26e981 */ /* 0x000f22000c1e1500 */
[----:B0-----:R-:W-:-:S03]  /*6040*/  IMAD.WIDE R4, R2, 0x2, R24 ;  /* 0x0000000202047825 */ /* 0x001fc600078e0218 */
[----:B------:R-:W3:Y:S04]  /*6050*/  @!P6 LDG.E.U16 R7, desc[UR20][R52.64] ;  /* 0x000000143407e981 */ /* 0x000ee8000c1e1500 */
[----:B------:R-:W-:Y:S04]  /*6060*/  STL.64 [R1+0xf8], R52 ;  /* 0x0000f83401007387 */ /* 0x000fe80000100a00 */
[----:B------:R-:W3:Y:S01]  /*6070*/  LDL.LU.64 R30, [R1+0x11d0] ;  /* 0x0011d000011e7983 */ /* 0x000ee20000300a00 */
[----:B--2---:R-:W-:-:S06]  /*6080*/  PRMT R29, RZ, 0x7610, R29 ;  /* 0x00007610ff1d7816 */ /* 0x004fcc000000001d */
[----:B------:R0:W2:Y:S01]  /*6090*/  @!P1 LDG.E.U16 R29, desc[UR20][R4.64] ;  /* 0x00000014041d9981 */ /* 0x0000a2000c1e1500 */
[C---:B------:R-:W-:Y:S02]  /*60a0*/  VIADD R3, R46.reuse, 0xffffff8b ;  /* 0xffffff8b2e037836 */ /* 0x040fe40000000000 */
[----:B------:R-:W-:Y:S01]  /*60b0*/  VIADD R0, R46, 0xffffff83 ;  /* 0xffffff832e007836 */ /* 0x000fe20000000000 */
[----:B------:R-:W-:Y:S02]  /*60c0*/  STL.64 [R1+0x90], R48 ;  /* 0x0000903001007387 */ /* 0x000fe40000100a00 */
[----:B------:R-:W-:Y:S02]  /*60d0*/  ISETP.GE.U32.AND P6, PT, R3, 0x7fffff0c, PT ;  /* 0x7fffff0c0300780c */ /* 0x000fe40003fc6070 */
[----:B------:R0:W-:Y:S01]  /*60e0*/  STL.64 [R1+0x88], R4 ;  /* 0x0000880401007387 */ /* 0x0001e20000100a00 */
[----:B------:R-:W-:Y:S01]  /*60f0*/  ISETP.GE.U32.AND P1, PT, R0, 0x7fffff04, PT ;  /* 0x7fffff040000780c */ /* 0x000fe20003f26070 */
[----:B------:R-:W-:Y:S01]  /*6100*/  IMAD R2, R28, 0x7c, RZ ;  /* 0x0000007c1c027824 */ /* 0x000fe200078e02ff */
[----:B------:R-:W-:-:S02]  /*6110*/  PRMT R43, RZ, 0x7610, R43 ;  /* 0x00007610ff2b7816 */ /* 0x000fc4000000002b */
[----:B------:R-:W-:Y:S01]  /*6120*/  PRMT R42, RZ, 0x7610, R42 ;  /* 0x00007610ff2a7816 */ /* 0x000fe2000000002a */
[----:B------:R-:W-:Y:S02]  /*6130*/  VIADD R0, R46, 0xfffffff2 ;  /* 0xfffffff22e007836 */ /* 0x000fe40000000000 */
[----:B0-----:R-:W-:-:S04]  /*6140*/  IMAD.WIDE R4, R2, 0x2, R26 ;  /* 0x0000000202047825 */ /* 0x001fc800078e021a */
[----:B------:R-:W-:Y:S01]  /*6150*/  IMAD.WIDE R2, R2, 0x2, R24 ;  /* 0x0000000202027825 */ /* 0x000fe200078e0218 */
[----:B------:R-:W-:Y:S02]  /*6160*/  PRMT R44, RZ, 0x7610, R44 ;  /* 0x00007610ff2c7816 */ /* 0x000fe4000000002c */
[----:B------:R-:W-:Y:S02]  /*6170*/  PRMT R45, RZ, 0x7610, R45 ;  /* 0x00007610ff2d7816 */ /* 0x000fe4000000002d */
[----:B---3--:R-:W-:Y:S02]  /*6180*/  PRMT R31, RZ, 0x7610, R31 ;  /* 0x00007610ff1f7816 */ /* 0x008fe4000000001f */
[----:B------:R-:W-:-:S04]  /*6190*/  PRMT R30, RZ, 0x7610, R30 ;  /* 0x00007610ff1e7816 */ /* 0x000fc8000000001e */
[----:B------:R-:W3:Y:S04]  /*61a0*/  @!P1 LDG.E.U16 R31, desc[UR20][R4.64] ;  /* 0x00000014041f9981 */ /* 0x000ee8000c1e1500 */
[----:B------:R-:W3:Y:S01]  /*61b0*/  @!P1 LDG.E.U16 R30, desc[UR20][R2.64] ;  /* 0x00000014021e9981 */ /* 0x000ee2000c1e1500 */
[----:B------:R-:W-:Y:S01]  /*61c0*/  ISETP.GE.U32.AND P1, PT, R0, 0x7fffff73, PT ;  /* 0x7fffff730000780c */ /* 0x000fe20003f26070 */
[----:B------:R-:W-:-:S04]  /*61d0*/  IMAD R0, R28, 0x5, RZ ;  /* 0x000000051c007824 */ /* 0x000fc800078e02ff */
[----:B------:R-:W-:Y:S01]  /*61e0*/  IMAD.WIDE R52, R0, 0x2, R26 ;  /* 0x0000000200347825 */ /* 0x000fe200078e021a */
[----:B--2---:R-:W-:Y:S04]  /*61f0*/  STL [R1+0x1128], R29 ;  /* 0x0011281d01007387 */ /* 0x004fe80000100800 */
[----:B------:R-:W-:Y:S04]  /*6200*/  STL [R1+0x6cc], R47 ;  /* 0x0006cc2f01007387 */ /* 0x000fe80000100800 */
[----:B------:R0:W-:Y:S04]  /*6210*/  STL [R1+0x648], R6 ;  /* 0x0006480601007387 */ /* 0x0001e80000100800 */
[----:B----4-:R1:W-:Y:S01]  /*6220*/  STL [R1+0x650], R38 ;  /* 0x0006502601007387 */ /* 0x0103e20000100800 */
[----:B0-----:R-:W-:-:S03]  /*6230*/  IMAD R6, R28, 0x74, RZ ;  /* 0x000000741c067824 */ /* 0x001fc600078e02ff */
[----:B------:R0:W-:Y:S01]  /*6240*/  STL [R1+0x64c], R7 ;  /* 0x00064c0701007387 */ /* 0x0001e20000100800 */
[----:B------:R-:W-:-:S04]  /*6250*/  IMAD.WIDE R48, R6, 0x2, R26 ;  /* 0x0000000206307825 */ /* 0x000fc800078e021a */
[----:B-1----:R-:W-:Y:S01]  /*6260*/  VIADD R38, R46, 0xfffffffa ;  /* 0xfffffffa2e267836 */ /* 0x002fe20000000000 */
[----:B------:R1:W2:Y:S01]  /*6270*/  @!P6 LDG.E.U16 R43, desc[UR20][R48.64] ;  /* 0x00000014302be981 */ /* 0x0002a2000c1e1500 */
[----:B0-----:R-:W-:-:S05]  /*6280*/  IMAD.WIDE R6, R6, 0x2, R24 ;  /* 0x0000000206067825 */ /* 0x001fca00078e0218 */
[----:B------:R-:W4:Y:S01]  /*6290*/  @!P6 LDG.E.U16 R42, desc[UR20][R6.64] ;  /* 0x00000014062ae981 */ /* 0x000f22000c1e1500 */
[----:B------:R-:W-:-:S03]  /*62a0*/  ISETP.GE.U32.AND P6, PT, R38, 0x7fffff7b, PT ;  /* 0x7fffff7b2600780c */ /* 0x000fc60003fc6070 */
[----:B------:R1:W-:Y:S10]  /*62b0*/  STL.64 [R1], R48 ;  /* 0x0000003001007387 */ /* 0x0003f40000100a00 */
[----:B------:R-:W3:Y:S01]  /*62c0*/  @!P6 LDG.E.U16 R45, desc[UR20][R52.64] ;  /* 0x00000014342de981 */ /* 0x000ee2000c1e1500 */
[----:B-1----:R-:W-:-:S05]  /*62d0*/  IMAD.WIDE R48, R0, 0x2, R24 ;  /* 0x0000000200307825 */ /* 0x002fca00078e0218 */
[----:B------:R-:W3:Y:S04]  /*62e0*/  @!P6 LDG.E.U16 R44, desc[UR20][R48.64] ;  /* 0x00000014302ce981 */ /* 0x000ee8000c1e1500 */
[----:B------:R-:W-:Y:S04]  /*62f0*/  STL [R1+0xf70], R6 ;  /* 0x000f700601007387 */ /* 0x000fe80000100800 */
[----:B------:R-:W-:Y:S04]  /*6300*/  STL [R1+0xf6c], R7 ;  /* 0x000f6c0701007387 */ /* 0x000fe80000100800 */
[----:B------:R-:W-:Y:S04]  /*6310*/  STL.64 [R1+0x1040], R6 ;  /* 0x0010400601007387 */ /* 0x000fe80000100a00 */
[----:B------:R-:W-:Y:S04]  /*6320*/  STL [R1+0xf78], R4 ;  /* 0x000f780401007387 */ /* 0x000fe80000100800 */
[----:B------:R-:W-:Y:S04]  /*6330*/  STL [R1+0xf74], R5 ;  /* 0x000f740501007387 */ /* 0x000fe80000100800 */
[----:B------:R-:W-:Y:S04]  /*6340*/  STL.64 [R1+0x1048], R4 ;  /* 0x0010480401007387 */ /* 0x000fe80000100a00 */
[----:B------:R-:W-:Y:S04]  /*6350*/  STL [R1+0x10f4], R4 ;  /* 0x0010f40401007387 */ /* 0x000fe80000100800 */
[----:B------:R-:W-:Y:S04]  /*6360*/  STL [R1+0x10f0], R5 ;  /* 0x0010f00501007387 */ /* 0x000fe80000100800 */
[----:B------:R-:W-:Y:S04]  /*6370*/  STL [R1+0xf80], R2 ;  /* 0x000f800201007387 */ /* 0x000fe80000100800 */
[----:B------:R-:W-:Y:S04]  /*6380*/  STL [R1+0xf7c], R3 ;  /* 0x000f7c0301007387 */ /* 0x000fe80000100800 */
[----:B------:R-:W-:Y:S01]  /*6390*/  STL.64 [R1+0x1050], R2 ;  /* 0x0010500201007387 */ /* 0x000fe20000100a00 */
[----:B------:R-:W-:-:S03]  /*63a0*/  IMAD R38, R28, 0xd, RZ ;  /* 0x0000000d1c267824 */ /* 0x000fc600078e02ff */
[----:B------:R0:W-:Y:S04]  /*63b0*/  STL [R1+0x10fc], R2 ;  /* 0x0010fc0201007387 */ /* 0x0001e80000100800 */
[----:B------:R-:W-:Y:S01]  /*63c0*/  STL [R1+0x10f8], R3 ;  /* 0x0010f80301007387 */ /* 0x000fe20000100800 */
[C---:B------:R-:W-:Y:S01]  /*63d0*/  VIADD R47, R46.reuse, 0xffffffea ;  /* 0xffffffea2e2f7836 */ /* 0x040fe20000000000 */
[----:B------:R-:W-:Y:S02]  /*63e0*/  PRMT R29, RZ, 0x7610, R29 ;  /* 0x00007610ff1d7816 */ /* 0x000fe4000000001d */
[----:B------:R-:W-:Y:S01]  /*63f0*/  PRMT R16, RZ, 0x7610, R16 ;  /* 0x00007610ff107816 */ /* 0x000fe20000000010 */
[----:B------:R-:W-:Y:S01]  /*6400*/  VIADD R0, R46, 0xffffffe2 ;  /* 0xffffffe22e007836 */ /* 0x000fe20000000000 */
[----:B------:R-:W-:-:S02]  /*6410*/  ISETP.GE.U32.AND P6, PT, R47, 0x7fffff6b, PT ;  /* 0x7fffff6b2f00780c */ /* 0x000fc40003fc6070 */
[----:B0-----:R-:W-:Y:S01]  /*6420*/  PRMT R2, RZ, 0x7610, R2 ;  /* 0x00007610ff027816 */ /* 0x001fe20000000002 */
[----:B----4-:R-:W-:Y:S04]  /*6430*/  STL [R1+0x79c], R42 ;  /* 0x00079c2a01007387 */ /* 0x010fe80000100800 */
[----:B--2---:R0:W-:Y:S04]  /*6440*/  STL [R1+0x7a0], R43 ;  /* 0x0007a02b01007387 */ /* 0x0041e80000100800 */
[----:B------:R-:W-:Y:S04]  /*6450*/  STL.64 [R1+0x6f0], R52 ;  /* 0x0006f03401007387 */ /* 0x000fe80000100a00 */
[----:B---3--:R-:W-:Y:S01]  /*6460*/  STL [R1+0x794], R30 ;  /* 0x0007941e01007387 */ /* 0x008fe20000100800 */
[----:B0-----:R-:W-:-:S03]  /*6470*/  IMAD.WIDE R42, R38, 0x2, R26 ;  /* 0x00000002262a7825 */ /* 0x001fc600078e021a */
[----:B------:R0:W-:Y:S04]  /*6480*/  STL [R1+0x798], R31 ;  /* 0x0007981f01007387 */ /* 0x0001e80000100800 */
[----:B------:R-:W-:Y:S04]  /*6490*/  STL.64 [R1+0x6e8], R48 ;  /* 0x0006e83001007387 */ /* 0x000fe80000100a00 */
[----:B------:R1:W2:Y:S01]  /*64a0*/  @!P1 LDG.E.U16 R29, desc[UR20][R42.64] ;  /* 0x000000142a1d9981 */ /* 0x0002a2000c1e1500 */
[----:B0-----:R-:W-:-:S03]  /*64b0*/  IMAD.WIDE R30, R38, 0x2, R24 ;  /* 0x00000002261e7825 */ /* 0x001fc600078e0218 */
[----:B------:R-:W3:Y:S04]  /*64c0*/  LDL.LU.64 R52, [R1+0x11c8] ;  /* 0x0011c80001347983 */ /* 0x000ee80000300a00 */
[----:B------:R0:W4:Y:S01]  /*64d0*/  @!P1 LDG.E.U16 R16, desc[UR20][R30.64] ;  /* 0x000000141e109981 */ /* 0x000122000c1e1500 */
[----:B------:R-:W-:Y:S01]  /*64e0*/  ISETP.GE.U32.AND P1, PT, R0, 0x7fffff63, PT ;  /* 0x7fffff630000780c */ /* 0x000fe20003f26070 */
[----:B------:R-:W-:Y:S02]  /*64f0*/  IMAD R0, R28, 0x15, RZ ;  /* 0x000000151c007824 */ /* 0x000fe400078e02ff */
[----:B------:R-:W-:Y:S04]  /*6500*/  STL.64 [R1+0x670], R42 ;  /* 0x0006702a01007387 */ /* 0x000fe80000100a00 */
[----:B------:R-:W-:Y:S04]  /*6510*/  STL.64 [R1+0x668], R30 ;  /* 0x0006681e01007387 */ /* 0x000fe80000100a00 */
[----:B------:R-:W-:Y:S04]  /*6520*/  STL [R1+0x7d4], R44 ;  /* 0x0007d42c01007387 */ /* 0x000fe80000100800 */
[----:B------:R0:W-:Y:S02]  /*6530*/  STL [R1+0x7d8], R45 ;  /* 0x0007d82d01007387 */ /* 0x0001e40000100800 */
[----:B0-----:R-:W-:-:S05]  /*6540*/  IMAD.WIDE R44, R0, 0x2, R24 ;  /* 0x00000002002c7825 */ /* 0x001fca00078e0218 */
[----:B------:R0:W2:Y:S01]  /*6550*/  @!P6 LDG.E.U16 R2, desc[UR20][R44.64] ;  /* 0x000000142c02e981 */ /* 0x0000a2000c1e1500 */
[----:B------:R-:W-:Y:S01]  /*6560*/  PRMT R7, RZ, 0x7610, R7 ;  /* 0x00007610ff077816 */ /* 0x000fe20000000007 */
[----:B------:R-:W-:Y:S02]  /*6570*/  IMAD R38, R28, 0x1d, RZ ;  /* 0x0000001d1c267824 */ /* 0x000fe400078e02ff */
[----:B------:R-:W-:Y:S01]  /*6580*/  IMAD.WIDE R48, R0, 0x2, R26 ;  /* 0x0000000200307825 */ /* 0x000fe200078e021a */
[----:B------:R-:W-:-:S03]  /*6590*/  PRMT R3, RZ, 0x7610, R3 ;  /* 0x00007610ff037816 */ /* 0x000fc60000000003 */
[----:B------:R-:W-:Y:S01]  /*65a0*/  VIADD R47, R46, 0xffffffda ;  /* 0xffffffda2e2f7836 */ /* 0x000fe20000000000 */
[----:B------:R-:W4:Y:S01]  /*65b0*/  @!P6 LDG.E.U16 R7, desc[UR20][R48.64] ;  /* 0x000000143007e981 */ /* 0x000f22000c1e1500 */
[----:B-1----:R-:W-:-:S04]  /*65c0*/  IMAD.WIDE R42, R38, 0x2, R26 ;  /* 0x00000002262a7825 */ /* 0x002fc800078e021a */
[----:B------:R-:W-:Y:S01]  /*65d0*/  IMAD.WIDE R30, R38, 0x2, R24 ;  /* 0x00000002261e7825 */ /* 0x000fe200078e0218 */
[----:B------:R-:W-:-:S03]  /*65e0*/  ISETP.GE.U32.AND P6, PT, R47, 0x7fffff5b, PT ;  /* 0x7fffff5b2f00780c */ /* 0x000fc60003fc6070 */
[----:B------:R-:W-:Y:S01]  /*65f0*/  VIADD R0, R46, 0xffffffd2 ;  /* 0xffffffd22e007836 */ /* 0x000fe20000000000 */
[----:B------:R1:W-:Y:S04]  /*6600*/  STL.64 [R1+0x5f0], R48 ;  /* 0x0005f03001007387 */ /* 0x0003e80000100a00 */
[----:B------:R-:W4:Y:S04]  /*6610*/  @!P1 LDG.E.U16 R3, desc[UR20][R42.64] ;  /* 0x000000142a039981 */ /* 0x000f28000c1e1500 */
[----:B------:R0:W-:Y:S01]  /*6620*/  STL.64 [R1+0x5e8], R44 ;  /* 0x0005e82c01007387 */ /* 0x0001e20000100a00 */
[----:B------:R-:W-:-:S03]  /*6630*/  PRMT R4, RZ, 0x7610, R4 ;  /* 0x00007610ff047816 */ /* 0x000fc60000000004 */
[----:B-1----:R-:W4:Y:S04]  /*6640*/  LDL.LU.64 R48, [R1+0x11c0] ;  /* 0x0011c00001307983 */ /* 0x002f280000300a00 */
[----:B------:R-:W-:Y:S01]  /*6650*/  STL.64 [R1+0x570], R42 ;  /* 0x0005702a01007387 */ /* 0x000fe20000100a00 */
[----:B------:R-:W-:Y:S02]  /*6660*/  PRMT R5, RZ, 0x7610, R5 ;  /* 0x00007610ff057816 */ /* 0x000fe40000000005 */
[----:B---3--:R-:W-:-:S06]  /*6670*/  PRMT R53, RZ, 0x7610, R53 ;  /* 0x00007610ff357816 */ /* 0x008fcc0000000035 */
[----:B------:R1:W3:Y:S01]  /*6680*/  @!P1 LDG.E.U16 R53, desc[UR20][R30.64] ;  /* 0x000000141e359981 */ /* 0x0002e2000c1e1500 */
[----:B------:R-:W-:Y:S01]  /*6690*/  ISETP.GE.U32.AND P1, PT, R0, 0x7fffff53, PT ;  /* 0x7fffff530000780c */ /* 0x000fe20003f26070 */
[----:B------:R-:W-:-:S04]  /*66a0*/  IMAD R0, R28, 0x25, RZ ;  /* 0x000000251c007824 */ /* 0x000fc800078e02ff */
[----:B0-----:R-:W-:-:S05]  /*66b0*/  IMAD.WIDE R44, R0, 0x2, R24 ;  /* 0x00000002002c7825 */ /* 0x001fca00078e0218 */
[----:B------:R-:W3:Y:S04]  /*66c0*/  @!P6 LDG.E.U16 R5, desc[UR20][R44.64] ;  /* 0x000000142c05e981 */ /* 0x000ee8000c1e1500 */
[----:B--2---:R-:W-:Y:S04]  /*66d0*/  STL [R1+0x1100], R2 ;  /* 0x0011000201007387 */ /* 0x004fe80000100800 */
[----:B------:R1:W-:Y:S02]  /*66e0*/  STL.64 [R1+0x568], R30 ;  /* 0x0005681e01007387 */ /* 0x0003e40000100a00 */
[----:B-1----:R-:W-:-:S05]  /*66f0*/  IMAD.WIDE R30, R0, 0x2, R26 ;  /* 0x00000002001e7825 */ /* 0x002fca00078e021a */
[----:B------:R-:W2:Y:S01]  /*6700*/  @!P6 LDG.E.U16 R4, desc[UR20][R30.64] ;  /* 0x000000141e04e981 */ /* 0x000ea2000c1e1500 */
[----:B------:R-:W-:Y:S01]  /*6710*/  IMAD R38, R28, 0x2d, RZ ;  /* 0x0000002d1c267824 */ /* 0x000fe200078e02ff */
[----:B------:R-:W-:Y:S01]  /*6720*/  PRMT R9, RZ, 0x7610, R9 ;  /* 0x00007610ff097816 */ /* 0x000fe20000000009 */
[----:B------:R-:W-:Y:S01]  /*6730*/  VIADD R47, R46, 0xffffffca ;  /* 0xffffffca2e2f7836 */ /* 0x000fe20000000000 */
[----:B----4-:R0:W-:Y:S01]  /*6740*/  STL [R1+0x1104], R3 ;  /* 0x0011040301007387 */ /* 0x0101e20000100800 */
[----:B------:R-:W-:Y:S01]  /*6750*/  PRMT R8, RZ, 0x7610, R8 ;  /* 0x00007610ff087816 */ /* 0x000fe20000000008 */
[----:B------:R-:W-:Y:S02]  /*6760*/  IMAD.WIDE R42, R38, 0x2, R26 ;  /* 0x00000002262a7825 */ /* 0x000fe400078e021a */
[----:B------:R-:W-:Y:S02]  /*6770*/  ISETP.GE.U32.AND P6, PT, R47, 0x7fffff4b, PT ;  /* 0x7fffff4b2f00780c */ /* 0x000fe40003fc6070 */
[----:B------:R-:W-:Y:S01]  /*6780*/  VIADD R0, R46, 0xffffffc2 ;  /* 0xffffffc22e007836 */ /* 0x000fe20000000000 */
[----:B------:R1:W4:Y:S01]  /*6790*/  @!P1 LDG.E.U16 R9, desc[UR20][R42.64] ;  /* 0x000000142a099981 */ /* 0x000322000c1e1500 */
[----:B0-----:R-:W-:-:S05]  /*67a0*/  IMAD.WIDE R2, R38, 0x2, R24 ;  /* 0x0000000226027825 */ /* 0x001fca00078e0218 */
[----:B------:R-:W4:Y:S01]  /*67b0*/  @!P1 LDG.E.U16 R8, desc[UR20][R2.64] ;  /* 0x0000001402089981 */ /* 0x000f22000c1e1500 */
[----:B------:R-:W-:Y:S01]  /*67c0*/  ISETP.GE.U32.AND P1, PT, R0, 0x7fffff43, PT ;  /* 0x7fffff430000780c */ /* 0x000fe20003f26070 */
[----:B------:R-:W-:Y:S01]  /*67d0*/  IMAD R0, R28, 0x35, RZ ;  /* 0x000000351c007824 */ /* 0x000fe200078e02ff */
[----:B------:R-:W-:Y:S02]  /*67e0*/  PRMT R11, RZ, 0x7610, R11 ;  /* 0x00007610ff0b7816 */ /* 0x000fe4000000000b */
[----:B------:R-:W-:Y:S01]  /*67f0*/  PRMT R10, RZ, 0x7610, R10 ;  /* 0x00007610ff0a7816 */ /* 0x000fe2000000000a */
[----:B---3--:R-:W-:Y:S04]  /*6800*/  STL [R1+0x1108], R53 ;  /* 0x0011083501007387 */ /* 0x008fe80000100800 */
[----:B------:R-:W-:Y:S04]  /*6810*/  STL [R1+0x7d0], R29 ;  /* 0x0007d01d01007387 */ /* 0x000fe80000100800 */
[----:B------:R-:W-:Y:S04]  /*6820*/  STL [R1+0x7cc], R16 ;  /* 0x0007cc1001007387 */ /* 0x000fe80000100800 */
[----:B------:R0:W-:Y:S04]  /*6830*/  STL.64 [R1+0x4f0], R30 ;  /* 0x0004f01e01007387 */ /* 0x0001e80000100a00 */
[----:B------:R-:W-:Y:S04]  /*6840*/  STL.64 [R1+0x4e8], R44 ;  /* 0x0004e82c01007387 */ /* 0x000fe80000100a00 */
[----:B0-----:R-:W3:Y:S04]  /*6850*/  LDL.LU.64 R30, [R1+0x11b8] ;  /* 0x0011b800011e7983 */ /* 0x001ee80000300a00 */
[----:B--2---:R-:W-:Y:S04]  /*6860*/  STL [R1+0x110c], R4 ;  /* 0x00110c0401007387 */ /* 0x004fe80000100800 */
[----:B------:R1:W-:Y:S04]  /*6870*/  STL.64 [R1+0x470], R42 ;  /* 0x0004702a01007387 */ /* 0x0003e80000100a00 */
[----:B------:R-:W-:Y:S04]  /*6880*/  STL.64 [R1+0x468], R2 ;  /* 0x0004680201007387 */ /* 0x000fe80000100a00 */
[----:B------:R0:W-:Y:S01]  /*6890*/  STL [R1+0x1110], R5 ;  /* 0x0011100501007387 */ /* 0x0001e20000100800 */
[----:B-1----:R-:W-:-:S05]  /*68a0*/  IMAD.WIDE R42, R0, 0x2, R26 ;  /* 0x00000002002a7825 */ /* 0x002fca00078e021a */
[----:B------:R1:W2:Y:S01]  /*68b0*/  @!P6 LDG.E.U16 R11, desc[UR20][R42.64] ;  /* 0x000000142a0be981 */ /* 0x0002a2000c1e1500 */
[----:B0-----:R-:W-:-:S05]  /*68c0*/  IMAD.WIDE R4, R0, 0x2, R24 ;  /* 0x0000000200047825 */ /* 0x001fca00078e0218 */
[----:B------:R-:W2:Y:S04]  /*68d0*/  @!P6 LDG.E.U16 R10, desc[UR20][R4.64] ;  /* 0x00000014040ae981 */ /* 0x000ea8000c1e1500 */
[----:B------:R0:W-:Y:S02]  /*68e0*/  STL [R1+0x7c8], R7 ;  /* 0x0007c80701007387 */ /* 0x0001e40000100800 */
[----:B0-----:R-:W0:Y:S01]  /*68f0*/  S2R R7, SR_TID.X ;  /* 0x0000000000077919 */ /* 0x001e220000002100 */
[----:B------:R-:W-:-:S04]  /*6900*/  @!UP1 UIADD3 UR10, UPT, UPT, -UR10, 0x100000, URZ ;  /* 0x001000000a0a9890 */ /* 0x000fc8000fffe1ff */
[----:B------:R-:W-:Y:S02]  /*6910*/  @!UP1 USHF.L.U32 UR11, UR10, 0xb, URZ ;  /* 0x0000000b0a0b9899 */ /* 0x000fe400080006ff */
[----:B------:R-:W-:Y:S01]  /*6920*/  @!UP1 USHF.L.U32 UR10, UR10, 0x1, URZ ;  /* 0x000000010a0a9899 */ /* 0x000fe200080006ff */
[----:B------:R-:W-:Y:S01]  /*6930*/  VOTEU.ALL UP1, P2 ;  /* 0x0000000000ff7886 */ /* 0x000fe20001020000 */
[----:B----4-:R-:W-:Y:S04]  /*6940*/  STL [R1+0x1114], R9 ;  /* 0x0011140901007387 */ /* 0x010fe80000100800 */
[----:B------:R-:W-:Y:S06]  /*6950*/  STL [R1+0x1118], R8 ;  /* 0x0011180801007387 */ /* 0x000fec0000100800 */
[----:B------:R4:W1:Y:S01]  /*6960*/  @!UP1 SYNCS.EXCH.64 URZ, [UR4+0x22008], UR10 ;  /* 0x0220080a04ff95b2 */ /* 0x0008620008000100 */
[----:B------:R-:W-:Y:S01]  /*6970*/  STL.64 [R1+0x3f0], R42 ;  /* 0x0003f02a01007387 */ /* 0x000fe20000100a00 */
[C---:B0-----:R-:W-:Y:S01]  /*6980*/  IMAD.SHL.U32 R38, R7.reuse, 0x2, RZ ;  /* 0x0000000207267824 */ /* 0x041fe200078e00ff */
[----:B------:R-:W-:-:S02]  /*6990*/  LOP3.LUT R47, R7, 0x40, RZ, 0xc0, !PT ;  /* 0x00000040072f7812 */ /* 0x000fc400078ec0ff */
[----:B------:R-:W-:Y:S02]  /*69a0*/  PRMT R13, RZ, 0x7610, R13 ;  /* 0x00007610ff0d7816 */ /* 0x000fe4000000000d */
[----:B------:R-:W-:Y:S01]  /*69b0*/  PRMT R12, RZ, 0x7610, R12 ;  /* 0x00007610ff0c7816 */ /* 0x000fe2000000000c */
[----:B------:R-:W-:Y:S01]  /*69c0*/  VIADD R2, R46, 0xffffffba ;  /* 0xffffffba2e027836 */ /* 0x000fe20000000000 */
[----:B------:R-:W-:Y:S01]  /*69d0*/  LOP3.LUT R38, R38, 0x7e, RZ, 0xc0, !PT ;  /* 0x0000007e26267812 */ /* 0x000fe200078ec0ff */
[----:B----4-:R-:W0:Y:S04]  /*69e0*/  LDCU UR10, c[0x0][0x3b0] ;  /* 0x00007600ff0a77ac */ /* 0x010e280008000800 */
[----:B------:R-:W-:Y:S01]  /*69f0*/  IMAD R0, R47, 0x100, R38 ;  /* 0x000001002f007824 */ /* 0x000fe200078e0226 */
[----:B------:R-:W-:Y:S04]  /*6a00*/  STL.64 [R1+0x3e8], R4 ;  /* 0x0003e80401007387 */ /* 0x000fe80000100a00 */
[----:B------:R-:W-:Y:S04]  /*6a10*/  STL [R1+0x1120], R47 ;  /* 0x0011202f01007387 */ /* 0x000fe80000100800 */
[----:B------:R-:W-:Y:S04]  /*6a20*/  STL [R1+0x111c], R38 ;  /* 0x00111c2601007387 */ /* 0x000fe80000100800 */
[----:B---3--:R3:W-:Y:S02]  /*6a30*/  STS.U16 [R0+UR4+0x8000], R30 ;  /* 0x0080001e00007988 */ /* 0x0087e40008000404 */
[----:B---3--:R-:W-:-:S04]  /*6a40*/  IMAD R30, R28, 0x3d, RZ ;  /* 0x0000003d1c1e7824 */ /* 0x008fc800078e02ff */
[----:B-1----:R-:W-:-:S05]  /*6a50*/  IMAD.WIDE R42, R30, 0x2, R26 ;  /* 0x000000021e2a7825 */ /* 0x002fca00078e021a */
[----:B------:R-:W3:Y:S04]  /*6a60*/  @!P1 LDG.E.U16 R13, desc[UR20][R42.64] ;  /* 0x000000142a0d9981 */ /* 0x000ee8000c1e1500 */
[----:B--2---:R-:W-:Y:S04]  /*6a70*/  STL [R1+0x1124], R11 ;  /* 0x0011240b01007387 */ /* 0x004fe80000100800 */
[----:B------:R1:W-:Y:S01]  /*6a80*/  STL [R1+0x112c], R10 ;  /* 0x00112c0a01007387 */ /* 0x0003e20000100800 */
[----:B------:R-:W-:-:S03]  /*6a90*/  ISETP.GE.U32.AND P6, PT, R2, 0x7fffff3b, PT ;  /* 0x7fffff3b0200780c */ /* 0x000fc60003fc6070 */
[----:B------:R-:W2:Y:S04]  /*6aa0*/  LDL.LU R9, [R1+0xe4] ;  /* 0x0000e40001097983 */ /* 0x000ea80000300800 */
[----:B------:R-:W4:Y:S01]  /*6ab0*/  LDL.LU R5, [R1+0xe0] ;  /* 0x0000e00001057983 */ /* 0x000f220000300800 */
[----:B-1----:R-:W-:-:S03]  /*6ac0*/  IMAD.WIDE R10, R30, 0x2, R24 ;  /* 0x000000021e0a7825 */ /* 0x002fc600078e0218 */
[----:B------:R-:W2:Y:S04]  /*6ad0*/  LDL.LU R16, [R1+0xdc] ;  /* 0x0000dc0001107983 */ /* 0x000ea80000300800 */
[----:B------:R1:W2:Y:S04]  /*6ae0*/  @!P1 LDG.E.U16 R12, desc[UR20][R10.64] ;  /* 0x000000140a0c9981 */ /* 0x0002a8000c1e1500 */
[----:B------:R-:W4:Y:S04]  /*6af0*/  LDL.LU R4, [R1+0x6c] ;  /* 0x00006c0001047983 */ /* 0x000f280000300800 */
[----:B------:R-:W4:Y:S04]  /*6b00*/  LDL.LU R53, [R1+0x68] ;  /* 0x0000680001357983 */ /* 0x000f280000300800 */
[----:B------:R0:W-:Y:S01]  /*6b10*/  STS.U16 [R0+UR4], R31 ;  /* 0x0000001f00007988 */ /* 0x0001e20008000404 */
[----:B------:R-:W-:-:S03]  /*6b20*/  PRMT R15, RZ, 0x7610, R15 ;  /* 0x00007610ff0f7816 */ /* 0x000fc6000000000f */
[----:B------:R-:W4:Y:S01]  /*6b30*/  LDL.LU R3, [R1+0x28] ;  /* 0x0000280001037983 */ /* 0x000f220000300800 */
[----:B------:R-:W-:-:S03]  /*6b40*/  PRMT R14, RZ, 0x7610, R14 ;  /* 0x00007610ff0e7816 */ /* 0x000fc6000000000e */
[----:B------:R-:W4:Y:S01]  /*6b50*/  LDL.LU R2, [R1+0x24] ;  /* 0x0000240001027983 */ /* 0x000f220000300800 */
[----:B0-----:R-:W-:-:S03]  /*6b60*/  IMAD R31, R28, 0x45, RZ ;  /* 0x000000451c1f7824 */ /* 0x001fc600078e02ff */
[----:B------:R-:W4:Y:S01]  /*6b70*/  LDL.LU R29, [R1+0x20] ;  /* 0x00002000011d7983 */ /* 0x000f220000300800 */
[----:B------:R-:W-:-:S03]  /*6b80*/  IMAD.WIDE R44, R31, 0x2, R26 ;  /* 0x000000021f2c7825 */ /* 0x000fc600078e021a */
[----:B------:R0:W-:Y:S04]  /*6b90*/  STL.64 [R1+0x370], R42 ;  /* 0x0003702a01007387 */ /* 0x0001e80000100a00 */
[----:B------:R1:W-:Y:S04]  /*6ba0*/  STL.64 [R1+0x368], R10 ;  /* 0x0003680a01007387 */ /* 0x0003e80000100a00 */
[----:B------:R-:W4:Y:S04]  /*6bb0*/  @!P6 LDG.E.U16 R15, desc[UR20][R44.64] ;  /* 0x000000142c0fe981 */ /* 0x000f28000c1e1500 */
[----:B0-----:R-:W4:Y:S01]  /*6bc0*/  LDL.LU.64 R42, [R1+0x11b0] ;  /* 0x0011b000012a7983 */ /* 0x001f220000300a00 */
[----:B-1----:R-:W-:-:S05]  /*6bd0*/  IMAD.WIDE R10, R31, 0x2, R24 ;  /* 0x000000021f0a7825 */ /* 0x002fca00078e0218 */
[----:B------:R-:W4:Y:S04]  /*6be0*/  @!P6 LDG.E.U16 R14, desc[UR20][R10.64] ;  /* 0x000000140a0ee981 */ /* 0x000f28000c1e1500 */
[----:B---3--:R-:W-:Y:S04]  /*6bf0*/  STL [R1+0x1130], R13 ;  /* 0x0011300d01007387 */ /* 0x008fe80000100800 */
[----:B------:R0:W-:Y:S04]  /*6c00*/  STL.64 [R1+0x2f0], R44 ;  /* 0x0002f02c01007387 */ /* 0x0001e80000100a00 */
[----:B--2---:R-:W-:Y:S04]  /*6c10*/  STL [R1+0x1134], R12 ;  /* 0x0011340c01007387 */ /* 0x004fe80000100800 */
[----:B0-----:R-:W2:Y:S04]  /*6c20*/  LDL.LU.64 R44, [R1+0x11a8] ;  /* 0x0011a800012c7983 */ /* 0x001ea80000300a00 */
[----:B------:R-:W-:Y:S04]  /*6c30*/  STL.64 [R1+0x2e8], R10 ;  /* 0x0002e80a01007387 */ /* 0x000fe80000100a00 */
[----:B------:R0:W-:Y:S04]  /*6c40*/  STS.U16 [R0+UR4+0x8800], R41 ;  /* 0x0088002900007988 */ /* 0x0001e80008000404 */
[----:B------:R1:W-:Y:S04]  /*6c50*/  STS.U16 [R0+UR4+0x800], R16 ;  /* 0x0008001000007988 */ /* 0x0003e80008000404 */
[----:B----4-:R-:W-:Y:S04]  /*6c60*/  STL [R1+0x1138], R15 ;  /* 0x0011380f01007387 */ /* 0x010fe80000100800 */
[----:B------:R3:W-:Y:S04]  /*6c70*/  STS.U16 [R0+UR4+0xc00], R42 ;  /* 0x000c002a00007988 */ /* 0x0007e80008000404 */
[----:B------:R-:W-:Y:S04]  /*6c80*/  STL [R1+0x113c], R14 ;  /* 0x00113c0e01007387 */ /* 0x000fe80000100800 */
[----:B0-----:R-:W4:Y:S04]  /*6c90*/  LDL.LU R41, [R1+0x11a0] ;  /* 0x0011a00001297983 */ /* 0x001f280000300800 */
[----:B-1----:R-:W4:Y:S04]  /*6ca0*/  LDL.LU R16, [R1+0xec] ;  /* 0x0000ec0001107983 */ /* 0x002f280000300800 */
[----:B---3--:R-:W3:Y:S04]  /*6cb0*/  LDL.LU R42, [R1+0x119c] ;  /* 0x00119c00012a7983 */ /* 0x008ee80000300800 */
[----:B--2---:R0:W-:Y:S04]  /*6cc0*/  STS.U16 [R0+UR4+0x8c00], R45 ;  /* 0x008c002d00007988 */ /* 0x0041e80008000404 */
[----:B------:R1:W-:Y:S04]  /*6cd0*/  STS.U16 [R0+UR4+0x1400], R44 ;  /* 0x0014002c00007988 */ /* 0x0003e80008000404 */
[----:B0-----:R-:W2:Y:S04]  /*6ce0*/  LDL.LU R45, [R1+0x1198] ;  /* 0x00119800012d7983 */ /* 0x001ea80000300800 */
[----:B-1----:R-:W2:Y:S01]  /*6cf0*/  LDL.LU R44, [R1+0x1194] ;  /* 0x00119400012c7983 */ /* 0x002ea20000300800 */
[----:B------:R-:W-:-:S05]  /*6d00*/  VIADD R30, R46, 0xffffffb2 ;  /* 0xffffffb22e1e7836 */ /* 0x000fca0000000000 */
[----:B------:R-:W-:Y:S01]  /*6d10*/  ISETP.GE.U32.AND P1, PT, R30, 0x7fffff33, PT ;  /* 0x7fffff331e00780c */ /* 0x000fe20003f26070 */
[----:B------:R-:W-:Y:S01]  /*6d20*/  VIADD R30, R46, 0xffffffaa ;  /* 0xffffffaa2e1e7836 */ /* 0x000fe20000000000 */
[----:B------:R0:W-:Y:S04]  /*6d30*/  STS.U16 [R0+UR4+0x400], R9 ;  /* 0x0004000900007988 */ /* 0x0001e80008000404 */
[----:B------:R-:W-:Y:S01]  /*6d40*/  ISETP.GE.U32.AND P6, PT, R30, 0x7fffff2b, PT ;  /* 0x7fffff2b1e00780c */ /* 0x000fe20003fc6070 */
[C---:B------:R-:W-:Y:S01]  /*6d50*/  IMAD R30, R28.reuse, 0x4d, RZ ;  /* 0x0000004d1c1e7824 */ /* 0x040fe200078e02ff */
[----:B------:R-:W-:Y:S01]  /*6d60*/  STS.U16 [R0+UR4+0x9400], R3 ;  /* 0x0094000300007988 */ /* 0x000fe20008000404 */
[----:B------:R-:W-:-:S03]  /*6d70*/  IMAD R31, R28, 0x55, RZ ;  /* 0x000000551c1f7824 */ /* 0x000fc600078e02ff */
[----:B------:R1:W-:Y:S01]  /*6d80*/  STS.U16 [R0+UR4+0x1800], R2 ;  /* 0x0018000200007988 */ /* 0x0003e20008000404 */
[----:B0-----:R-:W-:-:S03]  /*6d90*/  IMAD.WIDE R8, R30, 0x2, R26 ;  /* 0x000000021e087825 */ /* 0x001fc600078e021a */
[----:B------:R-:W-:Y:S01]  /*6da0*/  STS.U16 [R0+UR4+0x8400], R5 ;  /* 0x0084000500007988 */ /* 0x000fe20008000404 */
[----:B-1----:R-:W-:-:S03]  /*6db0*/  IMAD.WIDE R2, R30, 0x2, R24 ;  /* 0x000000021e027825 */ /* 0x002fc600078e0218 */
[----:B------:R0:W-:Y:S01]  /*6dc0*/  STS.U16 [R0+UR4+0x1000], R4 ;  /* 0x0010000400007988 */ /* 0x0001e20008000404 */
[----:B----4-:R-:W-:-:S03]  /*6dd0*/  PRMT R41, RZ, 0x7610, R41 ;  /* 0x00007610ff297816 */ /* 0x010fc60000000029 */
[----:B------:R-:W-:Y:S01]  /*6de0*/  STL.64 [R1+0x270], R8 ;  /* 0x0002700801007387 */ /* 0x000fe20000100a00 */
[----:B---3--:R-:W-:Y:S01]  /*6df0*/  PRMT R42, RZ, 0x7610, R42 ;  /* 0x00007610ff2a7816 */ /* 0x008fe2000000002a */
[C---:B0-----:R-:W-:Y:S02]  /*6e00*/  IMAD.WIDE R4, R31.reuse, 0x2, R26 ;  /* 0x000000021f047825 */ /* 0x041fe400078e021a */
[----:B------:R0:W-:Y:S04]  /*6e10*/  STL.64 [R1+0x268], R2 ;  /* 0x0002680201007387 */ /* 0x0001e80000100a00 */
[----:B------:R0:W3:Y:S04]  /*6e20*/  @!P1 LDG.E.U16 R42, desc[UR20][R2.64] ;  /* 0x00000014022a9981 */ /* 0x0000e8000c1e1500 */
[----:B------:R-:W4:Y:S01]  /*6e30*/  @!P1 LDG.E.U16 R41, desc[UR20][R8.64] ;  /* 0x0000001408299981 */ /* 0x000f22000c1e1500 */
[----:B0-----:R-:W-:Y:S01]  /*6e40*/  IMAD.WIDE R2, R31, 0x2, R24 ;  /* 0x000000021f027825 */ /* 0x001fe200078e0218 */
[----:B--2---:R-:W-:-:S02]  /*6e50*/  PRMT R45, RZ, 0x7610, R45 ;  /* 0x00007610ff2d7816 */ /* 0x004fc4000000002d */
[----:B------:R-:W-:-:S04]  /*6e60*/  PRMT R44, RZ, 0x7610, R44 ;  /* 0x00007610ff2c7816 */ /* 0x000fc8000000002c */
[----:B------:R-:W2:Y:S04]  /*6e70*/  @!P6 LDG.E.U16 R45, desc[UR20][R4.64] ;  /* 0x00000014042de981 */ /* 0x000ea8000c1e1500 */
[----:B------:R-:W2:Y:S04]  /*6e80*/  @!P6 LDG.E.U16 R44, desc[UR20][R2.64] ;  /* 0x00000014022ce981 */ /* 0x000ea8000c1e1500 */
[----:B------:R0:W-:Y:S04]  /*6e90*/  STS.U16 [R0+UR4+0x9c00], R52 ;  /* 0x009c003400007988 */ /* 0x0001e80008000404 */
[----:B------:R1:W-:Y:S04]  /*6ea0*/  STS.U16 [R0+UR4+0x2000], R51 ;  /* 0x0020003300007988 */ /* 0x0003e80008000404 */
[----:B------:R0:W-:Y:S04]  /*6eb0*/  STS.U16 [R0+UR4+0xa000], R43 ;  /* 0x00a0002b00007988 */ /* 0x0001e80008000404 */
[----:B------:R0:W-:Y:S04]  /*6ec0*/  STS.U16 [R0+UR4+0x2400], R49 ;  /* 0x0024003100007988 */ /* 0x0001e80008000404 */
[----:B------:R0:W-:Y:S04]  /*6ed0*/  STS.U16 [R0+UR4+0xa400], R48 ;  /* 0x00a4003000007988 */ /* 0x0001e80008000404 */
[----:B----4-:R-:W-:Y:S04]  /*6ee0*/  STL [R1+0x1140], R41 ;  /* 0x0011402901007387 */ /* 0x010fe80000100800 */
[----:B------:R-:W-:Y:S04]  /*6ef0*/  STL.64 [R1+0x1f0], R4 ;  /* 0x0001f00401007387 */ /* 0x000fe80000100a00 */
[----:B---3--:R-:W-:Y:S04]  /*6f00*/  STL [R1+0x1144], R42 ;  /* 0x0011442a01007387 */ /* 0x008fe80000100800 */
[----:B------:R3:W-:Y:S04]  /*6f10*/  STL.64 [R1+0x1e8], R2 ;  /* 0x0001e80201007387 */ /* 0x0007e80000100a00 */
[----:B--2---:R-:W-:Y:S04]  /*6f20*/  STL [R1+0x1148], R45 ;  /* 0x0011482d01007387 */ /* 0x004fe80000100800 */
[----:B------:R-:W-:Y:S04]  /*6f30*/  STL [R1+0x114c], R44 ;  /* 0x00114c2c01007387 */ /* 0x000fe80000100800 */
[----:B0-----:R-:W2:Y:S04]  /*6f40*/  LDL.LU R52, [R1+0x1190] ;  /* 0x0011900001347983 */ /* 0x001ea80000300800 */
[----:B-1----:R-:W4:Y:S04]  /*6f50*/  LDL.LU R51, [R1+0x118c] ;  /* 0x00118c0001337983 */ /* 0x002f280000300800 */
[----:B------:R-:W2:Y:S04]  /*6f60*/  LDL.LU R43, [R1+0x1188] ;  /* 0x00118800012b7983 */ /* 0x000ea80000300800 */
[----:B------:R-:W4:Y:S04]  /*6f70*/  LDL.LU R49, [R1+0x1184] ;  /* 0x0011840001317983 */ /* 0x000f280000300800 */
[----:B------:R-:W4:Y:S01]  /*6f80*/  LDL.LU R48, [R1+0x1180] ;  /* 0x0011800001307983 */ /* 0x000f220000300800 */
[----:B------:R-:W-:-:S05]  /*6f90*/  VIADD R30, R46, 0xffffffa2 ;  /* 0xffffffa22e1e7836 */ /* 0x000fca0000000000 */
[----:B------:R-:W-:Y:S01]  /*6fa0*/  ISETP.GE.U32.AND P1, PT, R30, 0x7fffff23, PT ;  /* 0x7fffff231e00780c */ /* 0x000fe20003f26070 */
[----:B------:R-:W-:-:S05]  /*6fb0*/  VIADD R30, R46, 0xffffff9a ;  /* 0xffffff9a2e1e7836 */ /* 0x000fca0000000000 */
[----:B------:R-:W-:Y:S01]  /*6fc0*/  ISETP.GE.U32.AND P6, PT, R30, 0x7fffff1b, PT ;  /* 0x7fffff1b1e00780c */ /* 0x000fe20003fc6070 */
[C---:B------:R-:W-:Y:S01]  /*6fd0*/  IMAD R30, R28.reuse, 0x5d, RZ ;  /* 0x0000005d1c1e7824 */ /* 0x040fe200078e02ff */
[----:B------:R-:W-:Y:S01]  /*6fe0*/  PRMT R20, RZ, 0x7610, R20 ;  /* 0x00007610ff147816 */ /* 0x000fe20000000014 */
[----:B------:R-:W-:Y:S02]  /*6ff0*/  IMAD R31, R28, 0x65, RZ ;  /* 0x000000651c1f7824 */ /* 0x000fe400078e02ff */
[----:B------:R-:W-:-:S04]  /*7000*/  IMAD.WIDE R8, R30, 0x2, R26 ;  /* 0x000000021e087825 */ /* 0x000fc800078e021a */
[----:B---3--:R-:W-:Y:S01]  /*7010*/  IMAD.WIDE R2, R30, 0x2, R24 ;  /* 0x000000021e027825 */ /* 0x008fe200078e0218 */
[----:B------:R-:W-:Y:S03]  /*7020*/  STL.64 [R1+0x170], R8 ;  /* 0x0001700801007387 */ /* 0x000fe60000100a00 */
[C---:B------:R-:W-:Y:S01]  /*7030*/  IMAD.WIDE R4, R31.reuse, 0x2, R26 ;  /* 0x000000021f047825 */ /* 0x040fe200078e021a */
[----:B------:R0:W-:Y:S04]  /*7040*/  STL.64 [R1+0x168], R2 ;  /* 0x0001680201007387 */ /* 0x0001e80000100a00 */
[----:B------:R0:W3:Y:S02]  /*7050*/  @!P1 LDG.E.U16 R20, desc[UR20][R2.64] ;  /* 0x0000001402149981 */ /* 0x0000e4000c1e1500 */
[----:B0-----:R-:W-:Y:S01]  /*7060*/  IMAD.WIDE R2, R31, 0x2, R24 ;  /* 0x000000021f027825 */ /* 0x001fe200078e0218 */
[----:B--2---:R-:W-:-:S02]  /*7070*/  PRMT R43, RZ, 0x7610, R43 ;  /* 0x00007610ff2b7816 */ /* 0x004fc4000000002b */
[----:B----4-:R-:W-:-:S04]  /*7080*/  PRMT R49, RZ, 0x7610, R49 ;  /* 0x00007610ff317816 */ /* 0x010fc80000000031 */
[----:B------:R-:W2:Y:S01]  /*7090*/  @!P1 LDG.E.U16 R43, desc[UR20][R8.64] ;  /* 0x00000014082b9981 */ /* 0x000ea2000c1e1500 */
[----:B------:R-:W-:-:S03]  /*70a0*/  PRMT R48, RZ, 0x7610, R48 ;  /* 0x00007610ff307816 */ /* 0x000fc60000000030 */
[----:B------:R-:W4:Y:S04]  /*70b0*/  @!P6 LDG.E.U16 R49, desc[UR20][R4.64] ;  /* 0x000000140431e981 */ /* 0x000f28000c1e1500 */
[----:B------:R-:W4:Y:S04]  /*70c0*/  @!P6 LDG.E.U16 R48, desc[UR20][R2.64] ;  /* 0x000000140230e981 */ /* 0x000f28000c1e1500 */
[----:B------:R0:W-:Y:S04]  /*70d0*/  STS.U16 [R0+UR4+0x3400], R39 ;  /* 0x0034002700007988 */ /* 0x0001e80008000404 */
[----:B------:R1:W-:Y:S04]  /*70e0*/  STS.U16 [R0+UR4+0xb400], R50 ;  /* 0x00b4003200007988 */ /* 0x0003e80008000404 */
[----:B--2---:R-:W-:Y:S04]  /*70f0*/  STL [R1+0x1150], R43 ;  /* 0x0011502b01007387 */ /* 0x004fe80000100800 */
[----:B------:R2:W-:Y:S04]  /*7100*/  STL.64 [R1+0xf0], R4 ;  /* 0x0000f00401007387 */ /* 0x0005e80000100a00 */
[----:B---3--:R-:W-:Y:S04]  /*7110*/  STL [R1+0x1154], R20 ;  /* 0x0011541401007387 */ /* 0x008fe80000100800 */
[----:B------:R3:W-:Y:S04]  /*7120*/  STL.64 [R1+0xe8], R2 ;  /* 0x0000e80201007387 */ /* 0x0007e80000100a00 */
[----:B----4-:R-:W-:Y:S04]  /*7130*/  STL [R1+0x1158], R49 ;  /* 0x0011583101007387 */ /* 0x010fe80000100800 */
[----:B------:R-:W-:Y:S04]  /*7140*/  STL [R1+0x115c], R48 ;  /* 0x00115c3001007387 */ /* 0x000fe80000100800 */
[----:B0-----:R-:W4:Y:S04]  /*7150*/  LDL.LU R39, [R1+0x117c] ;  /* 0x00117c0001277983 */ /* 0x001f280000300800 */
[----:B-1----:R-:W4:Y:S01]  /*7160*/  LDL.LU R50, [R1+0x1178] ;  /* 0x0011780001327983 */ /* 0x002f220000300800 */
[----:B------:R-:W-:-:S05]  /*7170*/  VIADD R30, R46, 0xffffff92 ;  /* 0xffffff922e1e7836 */ /* 0x000fca0000000000 */
[----:B------:R-:W-:Y:S01]  /*7180*/  ISETP.GE.U32.AND P1, PT, R30, 0x7fffff13, PT ;  /* 0x7fffff131e00780c */ /* 0x000fe20003f26070 */
[----:B------:R-:W-:Y:S01]  /*7190*/  VIADD R30, R46, 0xffffff8a ;  /* 0xffffff8a2e1e7836 */ /* 0x000fe20000000000 */
[----:B------:R-:W-:-:S04]  /*71a0*/  PRMT R23, RZ, 0x7610, R23 ;  /* 0x00007610ff177816 */ /* 0x000fc80000000017 */
[----:B------:R-:W-:Y:S01]  /*71b0*/  ISETP.GE.U32.AND P6, PT, R30, 0x7fffff0b, PT ;  /* 0x7fffff0b1e00780c */ /* 0x000fe20003fc6070 */
[----:B------:R-:W-:Y:S01]  /*71c0*/  IMAD R30, R28, 0x6d, RZ ;  /* 0x0000006d1c1e7824 */ /* 0x000fe200078e02ff */
[----:B------:R-:W-:Y:S01]  /*71d0*/  PRMT R17, RZ, 0x7610, R17 ;  /* 0x00007610ff117816 */ /* 0x000fe20000000011 */
[----:B------:R0:W-:Y:S02]  /*71e0*/  STS.U16 [R0+UR4+0xb000], R32 ;  /* 0x00b0002000007988 */ /* 0x0001e40008000404 */
[----:B--2---:R-:W-:-:S04]  /*71f0*/  IMAD.WIDE R4, R30, 0x2, R26 ;  /* 0x000000021e047825 */ /* 0x004fc800078e021a */
[----:B---3--:R-:W-:Y:S01]  /*7200*/  IMAD.WIDE R2, R30, 0x2, R24 ;  /* 0x000000021e027825 */ /* 0x008fe200078e0218 */
[----:B------:R-:W2:Y:S03]  /*7210*/  @!P1 LDG.E.U16 R23, desc[UR20][R4.64] ;  /* 0x0000001404179981 */ /* 0x000ea6000c1e1500 */
[----:B------:R-:W-:Y:S01]  /*7220*/  VIADD R30, R46, 0xffffff82 ;  /* 0xffffff822e1e7836 */ /* 0x000fe20000000000 */
[----:B------:R-:W3:Y:S01]  /*7230*/  @!P1 LDG.E.U16 R17, desc[UR20][R2.64] ;  /* 0x0000001402119981 */ /* 0x000ee2000c1e1500 */
[----:B0-----:R-:W-:-:S03]  /*7240*/  IMAD R32, R28, 0x75, RZ ;  /* 0x000000751c207824 */ /* 0x001fc600078e02ff */
[----:B------:R-:W-:Y:S01]  /*7250*/  ISETP.GE.U32.AND P1, PT, R30, 0x7fffff03, PT ;  /* 0x7fffff031e00780c */ /* 0x000fe20003f26070 */
[C---:B------:R-:W-:Y:S01]  /*7260*/  IMAD.WIDE R30, R32.reuse, 0x2, R26 ;  /* 0x00000002201e7825 */ /* 0x040fe200078e021a */
[----:B------:R0:W-:Y:S03]  /*7270*/  STS.U16 [R0+UR4+0x3000], R33 ;  /* 0x0030002100007988 */ /* 0x0001e60008000404 */
[----:B0-----:R-:W-:Y:S01]  /*7280*/  IMAD.WIDE R32, R32, 0x2, R24 ;  /* 0x0000000220207825 */ /* 0x001fe200078e0218 */
[----:B----4-:R-:W-:Y:S02]  /*7290*/  PRMT R50, RZ, 0x7610, R50 ;  /* 0x00007610ff327816 */ /* 0x010fe40000000032 */
[----:B------:R-:W-:-:S04]  /*72a0*/  PRMT R39, RZ, 0x7610, R39 ;  /* 0x00007610ff277816 */ /* 0x000fc80000000027 */
[----:B------:R-:W4:Y:S04]  /*72b0*/  @!P6 LDG.E.U16 R50, desc[UR20][R30.64] ;  /* 0x000000141e32e981 */ /* 0x000f28000c1e1500 */
[----:B------:R-:W4:Y:S04]  /*72c0*/  @!P6 LDG.E.U16 R39, desc[UR20][R32.64] ;  /* 0x000000142027e981 */ /* 0x000f28000c1e1500 */
[----:B------:R0:W-:Y:S04]  /*72d0*/  STS.U16 [R0+UR4+0xac00], R34 ;  /* 0x00ac002200007988 */ /* 0x0001e80008000404 */
[----:B------:R1:W-:Y:S01]  /*72e0*/  STS.U16 [R0+UR4+0xa800], R36 ;  /* 0x00a8002400007988 */ /* 0x0003e20008000404 */
[----:B0-----:R-:W-:-:S03]  /*72f0*/  VIADD R34, R46, 0xfffffff9 ;  /* 0xfffffff92e227836 */ /* 0x001fc60000000000 */
[----:B------:R-:W-:Y:S01]  /*7300*/  STL.64 [R1+0x80], R4 ;  /* 0x0000800401007387 */ /* 0x000fe20000100a00 */
[----:B-1----:R-:W-:-:S03]  /*7310*/  IMAD R36, R28, 0x7d, RZ ;  /* 0x0000007d1c247824 */ /* 0x002fc600078e02ff */
[----:B--2---:R-:W-:Y:S01]  /*7320*/  STL [R1+0x1160], R23 ;  /* 0x0011601701007387 */ /* 0x004fe20000100800 */
[----:B------:R-:W-:Y:S02]  /*7330*/  ISETP.GE.U32.AND P6, PT, R34, 0x7fffff7a, PT ;  /* 0x7fffff7a2200780c */ /* 0x000fe40003fc6070 */
[----:B------:R-:W-:Y:S01]  /*7340*/  PRMT R51, RZ, 0x7610, R51 ;  /* 0x00007610ff337816 */ /* 0x000fe20000000033 */
[----:B------:R0:W-:Y:S01]  /*7350*/  STS.U16 [R0+UR4+0x2c00], R35 ;  /* 0x002c002300007988 */ /* 0x0001e20008000404 */
[----:B------:R-:W-:-:S03]  /*7360*/  PRMT R22, RZ, 0x7610, R22 ;  /* 0x00007610ff167816 */ /* 0x000fc60000000016 */
[----:B------:R1:W-:Y:S04]  /*7370*/  STL.64 [R1+0x78], R2 ;  /* 0x0000780201007387 */ /* 0x0003e80000100a00 */
[----:B------:R2:W-:Y:S01]  /*7380*/  STS.U16 [R0+UR4+0x2800], R37 ;  /* 0x0028002500007988 */ /* 0x0005e20008000404 */
[----:B0-----:R-:W-:-:S03]  /*7390*/  IMAD.WIDE R34, R36, 0x2, R26 ;  /* 0x0000000224227825 */ /* 0x001fc600078e021a */
[----:B---3--:R-:W-:Y:S01]  /*73a0*/  STL [R1+0x1164], R17 ;  /* 0x0011641101007387 */ /* 0x008fe20000100800 */
[----:B-1----:R-:W-:-:S03]  /*73b0*/  VIADD R2, R46, 0xfffffff1 ;  /* 0xfffffff12e027836 */ /* 0x002fc60000000000 */
[----:B------:R-:W3:Y:S01]  /*73c0*/  @!P1 LDG.E.U16 R51, desc[UR20][R34.64] ;  /* 0x0000001422339981 */ /* 0x000ee2000c1e1500 */
[----:B--2---:R-:W-:-:S05]  /*73d0*/  IMAD.WIDE R36, R36, 0x2, R24 ;  /* 0x0000000224247825 */ /* 0x004fca00078e0218 */
[----:B------:R-:W2:Y:S01]  /*73e0*/  @!P1 LDG.E.U16 R22, desc[UR20][R36.64] ;  /* 0x0000001424169981 */ /* 0x000ea2000c1e1500 */
[----:B------:R-:W-:Y:S01]  /*73f0*/  ISETP.GE.U32.AND P1, PT, R2, 0x7fffff72, PT ;  /* 0x7fffff720200780c */ /* 0x000fe20003f26070 */
[----:B------:R-:W-:-:S04]  /*7400*/  IMAD R2, R28, 0x6, RZ ;  /* 0x000000061c027824 */ /* 0x000fc800078e02ff */
[----:B------:R-:W-:-:S04]  /*7410*/  IMAD.WIDE R8, R2, 0x2, R26 ;  /* 0x0000000202087825 */ /* 0x000fc800078e021a */
[----:B------:R-:W-:Y:S01]  /*7420*/  IMAD.WIDE R4, R2, 0x2, R24 ;  /* 0x0000000202047825 */ /* 0x000fe200078e0218 */
[----:B------:R-:W-:-:S03]  /*7430*/  PRMT R52, RZ, 0x7610, R52 ;  /* 0x00007610ff347816 */ /* 0x000fc60000000034 */
[----:B------:R-:W-:Y:S01]  /*7440*/  VIADD R2, R46, 0xffffffe9 ;  /* 0xffffffe92e027836 */ /* 0x000fe20000000000 */
[----:B------:R-:W-:Y:S04]  /*7450*/  STS.U16 [R0+UR4+0x9000], R53 ;  /* 0x0090003500007988 */ /* 0x000fe80008000404 */
[----:B------:R0:W2:Y:S04]  /*7460*/  @!P6 LDG.E.U16 R52, desc[UR20][R8.64] ;  /* 0x000000140834e981 */ /* 0x0000a8000c1e1500 */
[----:B------:R-:W-:Y:S04]  /*7470*/  STS.U16 [R0+UR4+0x9800], R29 ;  /* 0x0098001d00007988 */ /* 0x000fe80008000404 */
[----:B----4-:R-:W-:Y:S04]  /*7480*/  STL [R1+0x1168], R50 ;  /* 0x0011683201007387 */ /* 0x010fe80000100800 */
[----:B------:R-:W-:Y:S04]  /*7490*/  STL [R1+0xf88], R30 ;  /* 0x000f881e01007387 */ /* 0x000fe80000100800 */
[----:B------:R-:W-:Y:S04]  /*74a0*/  STL [R1+0xf84], R31 ;  /* 0x000f841f01007387 */ /* 0x000fe80000100800 */
[----:B------:R-:W-:Y:S04]  /*74b0*/  STL.64 [R1+0x1058], R30 ;  /* 0x0010581e01007387 */ /* 0x000fe80000100a00 */
[----:B------:R-:W-:Y:S04]  /*74c0*/  STL.64 [R1+0x1090], R30 ;  /* 0x0010901e01007387 */ /* 0x000fe80000100a00 */
[----:B------:R-:W-:Y:S04]  /*74d0*/  STL [R1+0x116c], R30 ;  /* 0x00116c1e01007387 */ /* 0x000fe80000100800 */
[----:B------:R-:W-:Y:S04]  /*74e0*/  STL [R1+0x1170], R39 ;  /* 0x0011702701007387 */ /* 0x000fe80000100800 */
[----:B------:R-:W-:Y:S04]  /*74f0*/  STL [R1+0xf90], R32 ;  /* 0x000f902001007387 */ /* 0x000fe80000100800 */
[----:B------:R-:W-:Y:S04]  /*7500*/  STL [R1+0xf8c], R33 ;  /* 0x000f8c2101007387 */ /* 0x000fe80000100800 */
[----:B------:R1:W-:Y:S04]  /*7510*/  STL.64 [R1+0x1060], R32 ;  /* 0x0010602001007387 */ /* 0x0003e80000100a00 */
[----:B------:R-:W-:Y:S04]  /*7520*/  STL [R1+0xf98], R34 ;  /* 0x000f982201007387 */ /* 0x000fe80000100800 */
[----:B------:R-:W-:Y:S04]  /*7530*/  STL [R1+0xf94], R35 ;  /* 0x000f942301007387 */ /* 0x000fe80000100800 */
[----:B------:R-:W-:Y:S01]  /*7540*/  STL.64 [R1+0x1068], R34 ;  /* 0x0010682201007387 */ /* 0x000fe20000100a00 */
[----:B-1----:R-:W-:-:S03]  /*7550*/  PRMT R32, RZ, 0x7610, R32 ;  /* 0x00007610ff207816 */ /* 0x002fc60000000020 */
[----:B------:R-:W-:Y:S04]  /*7560*/  STL [R1+0xfa0], R36 ;  /* 0x000fa02401007387 */ /* 0x000fe80000100800 */
[----:B------:R-:W-:Y:S04]  /*7570*/  STL [R1+0xf9c], R37 ;  /* 0x000f9c2501007387 */ /* 0x000fe80000100800 */
[----:B------:R-:W-:Y:S04]  /*7580*/  STL.64 [R1+0x1070], R36 ;  /* 0x0010702401007387 */ /* 0x000fe80000100a00 */
[----:B------:R-:W-:Y:S04]  /*7590*/  STL.64 [R1+0x6e0], R8 ;  /* 0x0006e00801007387 */ /* 0x000fe80000100a00 */
[----:B------:R1:W-:Y:S04]  /*75a0*/  STL.64 [R1+0x6d8], R4 ;  /* 0x0006d80401007387 */ /* 0x0003e80000100a00 */
[----:B------:R-:W4:Y:S04]  /*75b0*/  LDL.LU R11, [R1+0x868] ;  /* 0x00086800010b7983 */ /* 0x000f280000300800 */
[----:B------:R-:W2:Y:S04]  /*75c0*/  @!P6 LDG.E.U16 R32, desc[UR20][R4.64] ;  /* 0x000000140420e981 */ /* 0x000ea8000c1e1500 */
[----:B------:R-:W2:Y:S01]  /*75d0*/  LDL.LU R38, [R1+0x864] ;  /* 0x0008640001267983 */ /* 0x000ea20000300800 */
[----:B------:R-:W-:-:S03]  /*75e0*/  ISETP.GE.U32.AND P6, PT, R2, 0x7fffff6a, PT ;  /* 0x7fffff6a0200780c */ /* 0x000fc60003fc6070 */
[----:B-1----:R-:W3:Y:S04]  /*75f0*/  LDL.LU R4, [R1+0x860] ;  /* 0x0008600001047983 */ /* 0x002ee80000300800 */
[----:B------:R-:W3:Y:S04]  /*7600*/  LDL.LU R53, [R1+0x85c] ;  /* 0x00085c0001357983 */ /* 0x000ee80000300800 */
[----:B------:R-:W3:Y:S04]  /*7610*/  LDL.LU R2, [R1+0x858] ;  /* 0x0008580001027983 */ /* 0x000ee80000300800 */
[----:B------:R-:W3:Y:S04]  /*7620*/  LDL.LU R47, [R1+0x854] ;  /* 0x00085400012f7983 */ /* 0x000ee80000300800 */
[----:B------:R-:W3:Y:S01]  /*7630*/  LDL.LU R29, [R1+0x850] ;  /* 0x00085000011d7983 */ /* 0x000ee20000300800 */
[----:B------:R-:W-:Y:S01]  /*7640*/  IMAD R3, R28, 0xe, RZ ;  /* 0x0000000e1c037824 */ /* 0x000fe200078e02ff */
[----:B------:R-:W-:-:S03]  /*7650*/  PRMT R21, RZ, 0x7610, R21 ;  /* 0x00007610ff157816 */ /* 0x000fc60000000015 */
[----:B------:R-:W-:-:S04]  /*7660*/  IMAD.WIDE R12, R3, 0x2, R26 ;  /* 0x00000002030c7825 */ /* 0x000fc800078e021a */
[----:B0-----:R-:W-:Y:S01]  /*7670*/  IMAD.WIDE R8, R3, 0x2, R24 ;  /* 0x0000000203087825 */ /* 0x001fe200078e0218 */
[----:B------:R-:W-:Y:S03]  /*7680*/  STL.64 [R1+0x660], R12 ;  /* 0x0006600c01007387 */ /* 0x000fe60000100a00 */
[----:B------:R-:W-:Y:S01]  /*7690*/  IMAD R10, R28, 0x16, RZ ;  /* 0x000000161c0a7824 */ /* 0x000fe200078e02ff */
[----:B------:R0:W-:Y:S01]  /*76a0*/  STL.64 [R1+0x658], R8 ;  /* 0x0006580801007387 */ /* 0x0001e20000100a00 */
[----:B------:R-:W-:-:S03]  /*76b0*/  PRMT R19, RZ, 0x7610, R19 ;  /* 0x00007610ff137816 */ /* 0x000fc60000000013 */
[----:B------:R-:W3:Y:S01]  /*76c0*/  LDL.LU R5, [R1+0x84c] ;  /* 0x00084c0001057983 */ /* 0x000ee20000300800 */
[----:B------:R-:W-:-:S03]  /*76d0*/  PRMT R31, RZ, 0x7610, R31 ;  /* 0x00007610ff1f7816 */ /* 0x000fc6000000001f */
[----:B------:R0:W3:Y:S01]  /*76e0*/  @!P1 LDG.E.U16 R21, desc[UR20][R8.64] ;  /* 0x0000001408159981 */ /* 0x0000e2000c1e1500 */
[----:B------:R-:W-:-:S03]  /*76f0*/  VIADD R3, R46, 0xffffffe1 ;  /* 0xffffffe12e037836 */ /* 0x000fc60000000000 */
[----:B------:R1:W-:Y:S01]  /*7700*/  STS.U16 [R0+UR4+0x1c00], R16 ;  /* 0x001c001000007988 */ /* 0x0003e20008000404 */
[----:B------:R-:W-:-:S03]  /*7710*/  IMAD.WIDE R14, R10, 0x2, R24 ;  /* 0x000000020a0e7825 */ /* 0x000fc600078e0218 */
[----:B------:R1:W3:Y:S01]  /*7720*/  @!P1 LDG.E.U16 R31, desc[UR20][R12.64] ;  /* 0x000000140c1f9981 */ /* 0x0002e2000c1e1500 */
[----:B0-----:R-:W-:Y:S01]  /*7730*/  IMAD.WIDE R8, R10, 0x2, R26 ;  /* 0x000000020a087825 */ /* 0x001fe200078e021a */
[----:B------:R-:W-:-:S03]  /*7740*/  ISETP.GE.U32.AND P1, PT, R3, 0x7fffff62, PT ;  /* 0x7fffff620300780c */ /* 0x000fc60003f26070 */
[----:B-1----:R-:W-:Y:S01]  /*7750*/  IMAD R16, R28, 0x1e, RZ ;  /* 0x0000001e1c107824 */ /* 0x002fe200078e02ff */
[----:B------:R0:W-:Y:S04]  /*7760*/  STL.64 [R1+0x5e0], R8 ;  /* 0x0005e00801007387 */ /* 0x0001e80000100a00 */
[----:B------:R1:W3:Y:S01]  /*7770*/  @!P6 LDG.E.U16 R19, desc[UR20][R8.64] ;  /* 0x000000140813e981 */ /* 0x0002e2000c1e1500 */
[----:B------:R-:W-:-:S03]  /*7780*/  IMAD.WIDE R12, R16, 0x2, R26 ;  /* 0x00000002100c7825 */ /* 0x000fc600078e021a */
[----:B0-----:R-:W3:Y:S04]  /*7790*/  LDL.LU R8, [R1+0x848] ;  /* 0x0008480001087983 */ /* 0x001ee80000300800 */
[----:B------:R-:W3:Y:S04]  /*77a0*/  LDL.LU R9, [R1+0x844] ;  /* 0x0008440001097983 */ /* 0x000ee80000300800 */
[----:B------:R-:W3:Y:S04]  /*77b0*/  LDL.LU R3, [R1+0x840] ;  /* 0x0008400001037983 */ /* 0x000ee80000300800 */
[----:B------:R-:W-:Y:S04]  /*77c0*/  STL.64 [R1+0x5d8], R14 ;  /* 0x0005d80e01007387 */ /* 0x000fe80000100a00 */
[----:B------:R-:W-:Y:S04]  /*77d0*/  STL.64 [R1+0x560], R12 ;  /* 0x0005600c01007387 */ /* 0x000fe80000100a00 */
[----:B------:R-:W3:Y:S04]  /*77e0*/  LDL.LU R17, [R1+0x83c] ;  /* 0x00083c0001117983 */ /* 0x000ee80000300800 */
[----:B------:R-:W3:Y:S04]  /*77f0*/  LDL.LU R23, [R1+0x838] ;  /* 0x0008380001177983 */ /* 0x000ee80000300800 */
[----:B----4-:R-:W-:Y:S04]  /*7800*/  STS.U16 [R0+UR4+0x3800], R11 ;  /* 0x0038000b00007988 */ /* 0x010fe80008000404 */
[----:B--2---:R-:W-:Y:S04]  /*7810*/  STS.U16 [R0+UR4+0xb800], R38 ;  /* 0x00b8002600007988 */ /* 0x004fe80008000404 */
[----:B---3--:R0:W-:Y:S04]  /*7820*/  STS.U16 [R0+UR4+0x3c00], R4 ;  /* 0x003c000400007988 */ /* 0x0081e80008000404 */
[----:B------:R2:W-:Y:S01]  /*7830*/  STS.U16 [R0+UR4+0xbc00], R53 ;  /* 0x00bc003500007988 */ /* 0x0005e20008000404 */
[----:B0-----:R-:W-:-:S03]  /*7840*/  LOP3.LUT R4, R0, 0x10, RZ, 0x3c, !PT ;  /* 0x0000001000047812 */ /* 0x001fc600078e3cff */
[----:B--2---:R-:W2:Y:S04]  /*7850*/  LDL.LU R53, [R1+0x834] ;  /* 0x0008340001357983 */ /* 0x004ea80000300800 */
[----:B------:R0:W-:Y:S04]  /*7860*/  STS.U16 [R4+UR4+0x480], R2 ;  /* 0x0004800204007988 */ /* 0x0001e80008000404 */
[----:B0-----:R-:W3:Y:S04]  /*7870*/  LDL.LU R2, [R1+0x830] ;  /* 0x0008300001027983 */ /* 0x001ee80000300800 */
[----:B------:R-:W-:Y:S04]  /*7880*/  STS.U16 [R4+UR4+0x8480], R47 ;  /* 0x0084802f04007988 */ /* 0x000fe80008000404 */
[----:B------:R0:W-:Y:S04]  /*7890*/  STS.U16 [R4+UR4+0x880], R29 ;  /* 0x0008801d04007988 */ /* 0x0001e80008000404 */
[----:B0-----:R-:W4:Y:S04]  /*78a0*/  LDL.LU R29, [R1+0x82c] ;  /* 0x00082c00011d7983 */ /* 0x001f280000300800 */
[----:B------:R-:W4:Y:S01]  /*78b0*/  LDL.LU R48, [R1+0x828] ;  /* 0x0008280001307983 */ /* 0x000f220000300800 */
[----:B------:R-:W-:-:S03]  /*78c0*/  PRMT R18, RZ, 0x7610, R18 ;  /* 0x00007610ff127816 */ /* 0x000fc60000000012 */
[----:B------:R-:W4:Y:S04]  /*78d0*/  LDL.LU R49, [R1+0x824] ;  /* 0x0008240001317983 */ /* 0x000f280000300800 */
[----:B------:R-:W4:Y:S01]  /*78e0*/  LDL.LU R20, [R1+0x820] ;  /* 0x0008200001147983 */ /* 0x000f220000300800 */
[----:B------:R-:W-:-:S03]  /*78f0*/  PRMT R6, RZ, 0x7610, R6 ;  /* 0x00007610ff067816 */ /* 0x000fc60000000006 */
[----:B------:R-:W4:Y:S04]  /*7900*/  LDL.LU R43, [R1+0x81c] ;  /* 0x00081c00012b7983 */ /* 0x000f280000300800 */
[----:B------:R-:W4:Y:S04]  /*7910*/  LDL.LU R44, [R1+0x818] ;  /* 0x00081800012c7983 */ /* 0x000f280000300800 */
[----:B------:R-:W4:Y:S04]  /*7920*/  LDL.LU R45, [R1+0x814] ;  /* 0x00081400012d7983 */ /* 0x000f280000300800 */
[----:B------:R-:W4:Y:S04]  /*7930*/  LDL.LU R11, [R1+0x810] ;  /* 0x00081000010b7983 */ /* 0x000f280000300800 */
[----:B------:R0:W-:Y:S04]  /*7940*/  STS.U16 [R4+UR4+0x8880], R5 ;  /* 0x0088800504007988 */ /* 0x0001e80008000404 */
[----:B------:R-:W4:Y:S04]  /*7950*/  LDL.LU R38, [R1+0x80c] ;  /* 0x00080c0001267983 */ /* 0x000f280000300800 */
[----:B------:R-:W4:Y:S04]  /*7960*/  @!P6 LDG.E.U16 R18, desc[UR20][R14.64] ;  /* 0x000000140e12e981 */ /* 0x000f28000c1e1500 */
[----:B0-----:R-:W4:Y:S04]  /*7970*/  LDL.LU R5, [R1+0x808] ;  /* 0x0008080001057983 */ /* 0x001f280000300800 */
[----:B------:R-:W4:Y:S04]  /*7980*/  LDL.LU R42, [R1+0x804] ;  /* 0x00080400012a7983 */ /* 0x000f280000300800 */
[----:B------:R-:W4:Y:S04]  /*7990*/  LDL.LU R41, [R1+0x800] ;  /* 0x0008000001297983 */ /* 0x000f280000300800 */
[----:B------:R-:W4:Y:S04]  /*79a0*/  LDL.LU R14, [R1+0x7fc] ;  /* 0x0007fc00010e7983 */ /* 0x000f280000300800 */
[----:B------:R-:W4:Y:S04]  /*79b0*/  @!P1 LDG.E.U16 R6, desc[UR20][R12.64] ;  /* 0x000000140c069981 */ /* 0x000f28000c1e1500 */
[----:B------:R-:W4:Y:S04]  /*79c0*/  LDL.LU R15, [R1+0x7f8] ;  /* 0x0007f800010f7983 */ /* 0x000f280000300800 */
[----:B------:R-:W4:Y:S04]  /*79d0*/  LDL.LU R12, [R1+0x7f4] ;  /* 0x0007f400010c7983 */ /* 0x000f280000300800 */
[----:B------:R-:W4:Y:S04]  /*79e0*/  LDL.LU R13, [R1+0x7f0] ;  /* 0x0007f000010d7983 */ /* 0x000f280000300800 */
[----:B------:R-:W4:Y:S04]  /*79f0*/  LDL.LU R10, [R1+0x7ec] ;  /* 0x0007ec00010a7983 */ /* 0x000f280000300800 */
[----:B------:R0:W-:Y:S04]  /*7a00*/  STS.U16 [R4+UR4+0xc80], R8 ;  /* 0x000c800804007988 */ /* 0x0001e80008000404 */
[----:B------:R-:W4:Y:S04]  /*7a10*/  LDL.LU R47, [R1+0x7e0] ;  /* 0x0007e000012f7983 */ /* 0x000f280000300800 */
[----:B------:R1:W-:Y:S04]  /*7a20*/  STS.U16 [R4+UR4+0x8c80], R9 ;  /* 0x008c800904007988 */ /* 0x0003e80008000404 */
[----:B0-----:R-:W4:Y:S04]  /*7a30*/  LDL.LU R8, [R1+0x7dc] ;  /* 0x0007dc0001087983 */ /* 0x001f280000300800 */
[----:B------:R0:W-:Y:S04]  /*7a40*/  STS.U16 [R4+UR4+0x1080], R3 ;  /* 0x0010800304007988 */ /* 0x0001e80008000404 */
[----:B-1----:R-:W4:Y:S04]  /*7a50*/  LDL.LU R9, [R1+0x7e8] ;  /* 0x0007e80001097983 */ /* 0x002f280000300800 */
[----:B0-----:R-:W4:Y:S04]  /*7a60*/  LDL.LU R3, [R1+0x7e4] ;  /* 0x0007e40001037983 */ /* 0x001f280000300800 */
[----:B------:R-:W-:Y:S04]  /*7a70*/  STS.U16 [R4+UR4+0x9080], R17 ;  /* 0x0090801104007988 */ /* 0x000fe80008000404 */
[----:B------:R-:W-:Y:S04]  /*7a80*/  STS.U16 [R4+UR4+0x1480], R23 ;  /* 0x0014801704007988 */ /* 0x000fe80008000404 */
[----:B--2---:R0:W-:Y:S04]  /*7a90*/  STS.U16 [R4+UR4+0x9480], R53 ;  /* 0x0094803504007988 */ /* 0x0041e80008000404 */
[----:B0-----:R-:W2:Y:S04]  /*7aa0*/  LDL.LU R53, [R1+0x78c] ;  /* 0x00078c0001357983 */ /* 0x001ea80000300800 */
[----:B---3--:R0:W-:Y:S04]  /*7ab0*/  STS.U16 [R4+UR4+0x1880], R2 ;  /* 0x0018800204007988 */ /* 0x0081e80008000404 */
[----:B0-----:R-:W3:Y:S04]  /*7ac0*/  LDL.LU R2, [R1+0x780] ;  /* 0x0007800001027983 */ /* 0x001ee80000300800 */
[----:B----4-:R0:W-:Y:S04]  /*7ad0*/  STS.U16 [R4+UR4+0x9880], R29 ;  /* 0x0098801d04007988 */ /* 0x0101e80008000404 */
[----:B0-----:R-:W4:Y:S04]  /*7ae0*/  LDL.LU R29, [R1+0x77c] ;  /* 0x00077c00011d7983 */ /* 0x001f280000300800 */
[----:B------:R-:W-:Y:S04]  /*7af0*/  STS.U16 [R4+UR4+0x1c80], R48 ;  /* 0x001c803004007988 */ /* 0x000fe80008000404 */
[----:B------:R-:W-:Y:S04]  /*7b00*/  STS.U16 [R4+UR4+0x9c80], R49 ;  /* 0x009c803104007988 */ /* 0x000fe80008000404 */
[----:B------:R-:W-:Y:S04]  /*7b10*/  STS.U16 [R4+UR4+0x2080], R20 ;  /* 0x0020801404007988 */ /* 0x000fe80008000404 */
[----:B------:R-:W-:Y:S04]  /*7b20*/  STS.U16 [R4+UR4+0xa080], R43 ;  /* 0x00a0802b04007988 */ /* 0x000fe80008000404 */
[----:B------:R-:W-:Y:S04]  /*7b30*/  STS.U16 [R4+UR4+0x2480], R44 ;  /* 0x0024802c04007988 */ /* 0x000fe80008000404 */
[----:B------:R-:W-:Y:S04]  /*7b40*/  STS.U16 [R4+UR4+0xa480], R45 ;  /* 0x00a4802d04007988 */ /* 0x000fe80008000404 */
[----:B------:R0:W-:Y:S04]  /*7b50*/  STS.U16 [R4+UR4+0x2880], R11 ;  /* 0x0028800b04007988 */ /* 0x0001e80008000404 */
[----:B------:R1:W-:Y:S04]  /*7b60*/  STS.U16 [R4+UR4+0xa880], R38 ;  /* 0x00a8802604007988 */ /* 0x0003e80008000404 */
[----:B------:R0:W-:Y:S04]  /*7b70*/  STS.U16 [R4+UR4+0x2c80], R5 ;  /* 0x002c800504007988 */ /* 0x0001e80008000404 */
[----:B------:R-:W-:Y:S04]  /*7b80*/  STS.U16 [R4+UR4+0xac80], R42 ;  /* 0x00ac802a04007988 */ /* 0x000fe80008000404 */
[----:B------:R-:W-:Y:S04]  /*7b90*/  STS.U16 [R4+UR4+0x3080], R41 ;  /* 0x0030802904007988 */ /* 0x000fe80008000404 */
[----:B------:R-:W-:Y:S04]  /*7ba0*/  STS.U16 [R4+UR4+0xb080], R14 ;  /* 0x00b0800e04007988 */ /* 0x000fe80008000404 */
[----:B0-----:R-:W4:Y:S04]  /*7bb0*/  LDL.LU R11, [R1+0x348] ;  /* 0x00034800010b7983 */ /* 0x001f280000300800 */
[----:B------:R-:W-:Y:S04]  /*7bc0*/  STS.U16 [R4+UR4+0x3480], R15 ;  /* 0x0034800f04007988 */ /* 0x000fe80008000404 */
[----:B------:R-:W-:Y:S04]  /*7bd0*/  STS.U16 [R4+UR4+0xb480], R12 ;  /* 0x00b4800c04007988 */ /* 0x000fe80008000404 */
[----:B------:R-:W-:Y:S04]  /*7be0*/  STS.U16 [R4+UR4+0x3880], R13 ;  /* 0x0038800d04007988 */ /* 0x000fe80008000404 */
[----:B------:R-:W-:Y:S04]  /*7bf0*/  STS.U16 [R4+UR4+0xb880], R10 ;  /* 0x00b8800a04007988 */ /* 0x000fe80008000404 */
[----:B-1----:R-:W4:Y:S04]  /*7c00*/  LDL.LU R38, [R1+0x2e4] ;  /* 0x0002e40001267983 */ /* 0x002f280000300800 */
[----:B------:R-:W-:Y:S04]  /*7c10*/  STS.U16 [R4+UR4+0x3c80], R47 ;  /* 0x003c802f04007988 */ /* 0x000fe80008000404 */
[----:B------:R-:W4:Y:S04]  /*7c20*/  LDL.LU R5, [R1+0x2e0] ;  /* 0x0002e00001057983 */ /* 0x000f280000300800 */
[----:B------:R-:W-:Y:S04]  /*7c30*/  STS.U16 [R4+UR4+0xbc80], R8 ;  /* 0x00bc800804007988 */ /* 0x000fe80008000404 */
[----:B------:R-:W-:Y:S04]  /*7c40*/  STS.U16 [R4+UR4+0x80], R9 ;  /* 0x0000800904007988 */ /* 0x000fe80008000404 */
[----:B------:R0:W-:Y:S02]  /*7c50*/  STS.U16 [R4+UR4+0x8080], R3 ;  /* 0x0080800304007988 */ /* 0x0001e40008000404 */
[----:B0-----:R-:W-:-:S05]  /*7c60*/  LOP3.LUT R4, R0, 0x20, RZ, 0x3c, !PT ;  /* 0x0000002000047812 */ /* 0x001fca00078e3cff */
[----:B------:R0:W-:Y:S04]  /*7c70*/  STS.U16 [R4+UR4+0x100], R40 ;  /* 0x0001002804007988 */ /* 0x0001e80008000404 */
[----:B0-----:R-:W4:Y:S04]  /*7c80*/  LDL.LU R40, [R1+0x1174] ;  /* 0x0011740001287983 */ /* 0x001f280000300800 */
[----:B------:R-:W4:Y:S04]  /*7c90*/  LDL.LU R3, [R1+0x2dc] ;  /* 0x0002dc0001037983 */ /* 0x000f280000300800 */
[----:B--2---:R-:W-:Y:S04]  /*7ca0*/  STS.U16 [R4+UR4+0x8100], R53 ;  /* 0x0081003504007988 */ /* 0x004fe80008000404 */
[----:B---3--:R0:W-:Y:S04]  /*7cb0*/  STS.U16 [R4+UR4+0x500], R2 ;  /* 0x0005000204007988 */ /* 0x0081e80008000404 */
[----:B0-----:R-:W2:Y:S04]  /*7cc0*/  LDL.LU R2, [R1+0x2d8] ;  /* 0x0002d80001027983 */ /* 0x001ea80000300800 */
[----:B------:R-:W3:Y:S04]  /*7cd0*/  LDL.LU R47, [R1+0x2d4] ;  /* 0x0002d400012f7983 */ /* 0x000ee80000300800 */
[----:B----4-:R0:W-:Y:S04]  /*7ce0*/  STS.U16 [R4+UR4+0x8500], R29 ;  /* 0x0085001d04007988 */ /* 0x0101e80008000404 */
[----:B------:R-:W4:Y:S04]  /*7cf0*/  LDL.LU R8, [R1+0x2d0] ;  /* 0x0002d00001087983 */ /* 0x000f280000300800 */
[----:B0-----:R-:W4:Y:S04]  /*7d00*/  LDL.LU R29, [R1+0x2cc] ;  /* 0x0002cc00011d7983 */ /* 0x001f280000300800 */
[----:B------:R-:W4:Y:S04]  /*7d10*/  LDL.LU R9, [R1+0x2c8] ;  /* 0x0002c80001097983 */ /* 0x000f280000300800 */
[----:B------:R-:W4:Y:S04]  /*7d20*/  LDL.LU R53, [R1+0x264] ;  /* 0x0002640001357983 */ /* 0x000f280000300800 */
[----:B------:R-:W4:Y:S04]  /*7d30*/  LDL.LU R23, [R1+0x260] ;  /* 0x0002600001177983 */ /* 0x000f280000300800 */
[----:B------:R-:W4:Y:S04]  /*7d40*/  LDL.LU R48, [R1+0x25c] ;  /* 0x00025c0001307983 */ /* 0x000f280000300800 */
[----:B------:R-:W4:Y:S04]  /*7d50*/  LDL.LU R49, [R1+0x258] ;  /* 0x0002580001317983 */ /* 0x000f280000300800 */
[----:B------:R-:W4:Y:S01]  /*7d60*/  LDL.LU R20, [R1+0x254] ;  /* 0x0002540001147983 */ /* 0x000f220000300800 */
[----:B------:R-:W-:-:S03]  /*7d70*/  VIADD R10, R46, 0xffffffd9 ;  /* 0xffffffd92e0a7836 */ /* 0x000fc60000000000 */
[----:B------:R-:W4:Y:S04]  /*7d80*/  LDL.LU R43, [R1+0x250] ;  /* 0x00025000012b7983 */ /* 0x000f280000300800 */
[----:B------:R-:W4:Y:S04]  /*7d90*/  LDL.LU R44, [R1+0x24c] ;  /* 0x00024c00012c7983 */ /* 0x000f280000300800 */
[----:B------:R-:W4:Y:S04]  /*7da0*/  LDL.LU R45, [R1+0x248] ;  /* 0x00024800012d7983 */ /* 0x000f280000300800 */
[----:B------:R-:W4:Y:S04]  /*7db0*/  LDL.LU R42, [R1+0x1e4] ;  /* 0x0001e400012a7983 */ /* 0x000f280000300800 */
[----:B------:R-:W4:Y:S04]  /*7dc0*/  LDL.LU R41, [R1+0x1e0] ;  /* 0x0001e00001297983 */ /* 0x000f280000300800 */
[----:B------:R-:W4:Y:S04]  /*7dd0*/  LDL.LU R14, [R1+0x1dc] ;  /* 0x0001dc00010e7983 */ /* 0x000f280000300800 */
[----:B------:R-:W4:Y:S04]  /*7de0*/  LDL.LU R15, [R1+0x1d8] ;  /* 0x0001d800010f7983 */ /* 0x000f280000300800 */
[----:B------:R-:W-:Y:S04]  /*7df0*/  STS.U16 [R4+UR4+0x900], R11 ;  /* 0x0009000b04007988 */ /* 0x000fe80008000404 */
[----:B------:R-:W4:Y:S04]  /*7e00*/  LDL.LU R12, [R1+0x1d4] ;  /* 0x0001d400010c7983 */ /* 0x000f280000300800 */
[----:B------:R-:W-:Y:S04]  /*7e10*/  STS.U16 [R4+UR4+0x8900], R38 ;  /* 0x0089002604007988 */ /* 0x000fe80008000404 */
[----:B------:R-:W4:Y:S04]  /*7e20*/  LDL.LU R13, [R1+0x1d0] ;  /* 0x0001d000010d7983 */ /* 0x000f280000300800 */
[----:B------:R0:W-:Y:S01]  /*7e30*/  STS.U16 [R4+UR4+0xd00], R5 ;  /* 0x000d000504007988 */ /* 0x0001e20008000404 */
[----:B------:R-:W-:Y:S01]  /*7e40*/  @!P4 IMAD.MOV R40, RZ, RZ, -R40 ;  /* 0x000000ffff28c224 */ /* 0x000fe200078e0a28 */
[----:B------:R-:W-:-:S02]  /*7e50*/  ISETP.GE.U32.AND P4, PT, R10, 0x7fffff5a, PT ;  /* 0x7fffff5a0a00780c */ /* 0x000fc40003f86070 */
[----:B------:R-:W4:Y:S04]  /*7e60*/  LDL.LU R10, [R1+0x1cc] ;  /* 0x0001cc00010a7983 */ /* 0x000f280000300800 */
[----:B------:R1:W-:Y:S04]  /*7e70*/  STS.U16 [R4+UR4+0x8d00], R3 ;  /* 0x008d000304007988 */ /* 0x0003e80008000404 */
[----:B0-----:R-:W4:Y:S04]  /*7e80*/  LDL.LU R5, [R1+0x358] ;  /* 0x0003580001057983 */ /* 0x001f280000300800 */
[----:B-1----:R-:W4:Y:S04]  /*7e90*/  LDL.LU R3, [R1+0x354] ;  /* 0x0003540001037983 */ /* 0x002f280000300800 */
[----:B--2---:R0:W-:Y:S04]  /*7ea0*/  STS.U16 [R4+UR4+0x1100], R2 ;  /* 0x0011000204007988 */ /* 0x0041e80008000404 */
[----:B0-----:R-:W2:Y:S04]  /*7eb0*/  LDL.LU R2, [R1+0x350] ;  /* 0x0003500001027983 */ /* 0x001ea80000300800 */
[----:B---3--:R-:W-:Y:S04]  /*7ec0*/  STS.U16 [R4+UR4+0x9100], R47 ;  /* 0x0091002f04007988 */ /* 0x008fe80008000404 */
[----:B----4-:R-:W-:Y:S04]  /*7ed0*/  STS.U16 [R4+UR4+0x1500], R8 ;  /* 0x0015000804007988 */ /* 0x010fe80008000404 */
[----:B------:R0:W-:Y:S04]  /*7ee0*/  STS.U16 [R4+UR4+0x9500], R29 ;  /* 0x0095001d04007988 */ /* 0x0001e80008000404 */
[----:B0-----:R-:W3:Y:S04]  /*7ef0*/  LDL.LU R29, [R1+0x34c] ;  /* 0x00034c00011d7983 */ /* 0x001ee80000300800 */
[----:B------:R0:W-:Y:S04]  /*7f00*/  STS.U16 [R4+UR4+0x1900], R9 ;  /* 0x0019000904007988 */ /* 0x0001e80008000404 */
[----:B------:R1:W-:Y:S04]  /*7f10*/  STS.U16 [R4+UR4+0x9900], R53 ;  /* 0x0099003504007988 */ /* 0x0003e80008000404 */
[----:B------:R-:W-:Y:S04]  /*7f20*/  STS.U16 [R4+UR4+0x1d00], R23 ;  /* 0x001d001704007988 */ /* 0x000fe80008000404 */
        /* <DEDUP_REMOVED lines=9> */
[----:B------:R-:W4:Y:S04]  /*7fc0*/  LDL.LU R11, [R1+0x558] ;  /* 0x00055800010b7983 */ /* 0x000f280000300800 */
[----:B------:R-:W-:Y:S04]  /*7fd0*/  STS.U16 [R4+UR4+0x3100], R15 ;  /* 0x0031000f04007988 */ /* 0x000fe80008000404 */
[----:B------:R-:W4:Y:S04]  /*7fe0*/  LDL.LU R38, [R1+0x554] ;  /* 0x0005540001267983 */ /* 0x000f280000300800 */
[----:B------:R-:W-:Y:S04]  /*7ff0*/  STS.U16 [R4+UR4+0xb100], R12 ;  /* 0x00b1000c04007988 */ /* 0x000fe80008000404 */
[----:B------:R-:W4:Y:S04]  /*8000*/  LDL.LU R47, [R1+0x550] ;  /* 0x00055000012f7983 */ /* 0x000f280000300800 */
[----:B------:R-:W-:Y:S04]  /*8010*/  STS.U16 [R4+UR4+0x3500], R13 ;  /* 0x0035000d04007988 */ /* 0x000fe80008000404 */
[----:B------:R-:W4:Y:S04]  /*8020*/  LDL.LU R8, [R1+0x54c] ;  /* 0x00054c0001087983 */ /* 0x000f280000300800 */
[----:B0-----:R-:W4:Y:S04]  /*8030*/  LDL.LU R9, [R1+0x548] ;  /* 0x0005480001097983 */ /* 0x001f280000300800 */
[----:B-1----:R-:W4:Y:S04]  /*8040*/  LDL.LU R53, [R1+0x4e4] ;  /* 0x0004e40001357983 */ /* 0x002f280000300800 */
[----:B------:R-:W-:Y:S04]  /*8050*/  STS.U16 [R4+UR4+0xb500], R10 ;  /* 0x00b5000a04007988 */ /* 0x000fe80008000404 */
[----:B------:R-:W-:Y:S04]  /*8060*/  STS.U16 [R4+UR4+0x3900], R5 ;  /* 0x0039000504007988 */ /* 0x000fe80008000404 */
[----:B------:R0:W-:Y:S04]  /*8070*/  STS.U16 [R4+UR4+0xb900], R3 ;  /* 0x00b9000304007988 */ /* 0x0001e80008000404 */
[----:B0-----:R-:W4:Y:S04]  /*8080*/  LDL.LU R3, [R1+0x4e0] ;  /* 0x0004e00001037983 */ /* 0x001f280000300800 */
[----:B------:R-:W4:Y:S04]  /*8090*/  LDL.LU R5, [R1+0x4dc] ;  /* 0x0004dc0001057983 */ /* 0x000f280000300800 */
[----:B--2---:R0:W-:Y:S04]  /*80a0*/  STS.U16 [R4+UR4+0x3d00], R2 ;  /* 0x003d000204007988 */ /* 0x0041e80008000404 */
[----:B0-----:R-:W2:Y:S04]  /*80b0*/  LDL.LU R2, [R1+0x4d8] ;  /* 0x0004d80001027983 */ /* 0x001ea80000300800 */
[----:B---3--:R0:W-:Y:S04]  /*80c0*/  STS.U16 [R4+UR4+0xbd00], R29 ;  /* 0x00bd001d04007988 */ /* 0x0081e80008000404 */
[----:B0-----:R-:W3:Y:S04]  /*80d0*/  LDL.LU R4, [R1+0x4d4] ;  /* 0x0004d40001047983 */ /* 0x001ee80000300800 */
[----:B------:R-:W3:Y:S04]  /*80e0*/  LDL.LU R29, [R1+0x4d0] ;  /* 0x0004d000011d7983 */ /* 0x000ee80000300800 */
[----:B------:R-:W3:Y:S04]  /*80f0*/  LDL.LU R50, [R1+0x4cc] ;  /* 0x0004cc0001327983 */ /* 0x000ee80000300800 */
[----:B------:R-:W3:Y:S01]  /*8100*/  LDL.LU R17, [R1+0x4c8] ;  /* 0x0004c80001117983 */ /* 0x000ee20000300800 */
[----:B------:R-:W-:-:S03]  /*8110*/  LOP3.LUT R10, R0, 0x30, RZ, 0x3c, !PT ;  /* 0x00000030000a7812 */ /* 0x000fc600078e3cff */
[----:B------:R-:W3:Y:S04]  /*8120*/  LDL.LU R23, [R1+0x464] ;  /* 0x0004640001177983 */ /* 0x000ee80000300800 */
[----:B------:R-:W3:Y:S04]  /*8130*/  LDL.LU R48, [R1+0x460] ;  /* 0x0004600001307983 */ /* 0x000ee80000300800 */
[----:B------:R-:W3:Y:S04]  /*8140*/  LDL.LU R49, [R1+0x45c] ;  /* 0x00045c0001317983 */ /* 0x000ee80000300800 */
[----:B------:R-:W3:Y:S04]  /*8150*/  LDL.LU R20, [R1+0x450] ;  /* 0x0004500001147983 */ /* 0x000ee80000300800 */
[----:B------:R-:W3:Y:S04]  /*8160*/  LDL.LU R43, [R1+0x44c] ;  /* 0x00044c00012b7983 */ /* 0x000ee80000300800 */
[----:B------:R-:W3:Y:S04]  /*8170*/  LDL.LU R44, [R1+0x3e0] ;  /* 0x0003e000012c7983 */ /* 0x000ee80000300800 */
[----:B------:R-:W3:Y:S04]  /*8180*/  LDL.LU R45, [R1+0x3dc] ;  /* 0x0003dc00012d7983 */ /* 0x000ee80000300800 */
[----:B------:R-:W3:Y:S04]  /*8190*/  LDL.LU R42, [R1+0x3d8] ;  /* 0x0003d800012a7983 */ /* 0x000ee80000300800 */
[----:B----4-:R-:W-:Y:S04]  /*81a0*/  STS.U16 [R10+UR4+0x180], R11 ;  /* 0x0001800b0a007988 */ /* 0x010fe80008000404 */
[----:B------:R-:W4:Y:S04]  /*81b0*/  LDL.LU R41, [R1+0x3d4] ;  /* 0x0003d40001297983 */ /* 0x000f280000300800 */
[----:B------:R-:W-:Y:S04]  /*81c0*/  STS.U16 [R10+UR4+0x8180], R38 ;  /* 0x008180260a007988 */ /* 0x000fe80008000404 */
[----:B------:R-:W4:Y:S04]  /*81d0*/  LDL.LU R14, [R1+0x3d0] ;  /* 0x0003d000010e7983 */ /* 0x000f280000300800 */
[----:B------:R-:W-:Y:S04]  /*81e0*/  STS.U16 [R10+UR4+0x580], R47 ;  /* 0x0005802f0a007988 */ /* 0x000fe80008000404 */
[----:B------:R-:W4:Y:S04]  /*81f0*/  LDL.LU R15, [R1+0x3cc] ;  /* 0x0003cc00010f7983 */ /* 0x000f280000300800 */
[----:B------:R0:W-:Y:S04]  /*8200*/  STS.U16 [R10+UR4+0x8580], R8 ;  /* 0x008580080a007988 */ /* 0x0001e80008000404 */
[----:B------:R-:W4:Y:S04]  /*8210*/  LDL.LU R12, [R1+0x3c8] ;  /* 0x0003c800010c7983 */ /* 0x000f280000300800 */
[----:B------:R-:W-:Y:S04]  /*8220*/  STS.U16 [R10+UR4+0x980], R9 ;  /* 0x000980090a007988 */ /* 0x000fe80008000404 */
[----:B------:R-:W4:Y:S04]  /*8230*/  LDL.LU R13, [R1+0x364] ;  /* 0x00036400010d7983 */ /* 0x000f280000300800 */
[----:B------:R1:W-:Y:S04]  /*8240*/  STS.U16 [R10+UR4+0x8980], R53 ;  /* 0x008980350a007988 */ /* 0x0003e80008000404 */
[----:B0-----:R-:W4:Y:S04]  /*8250*/  LDL.LU R8, [R1+0x360] ;  /* 0x0003600001087983 */ /* 0x001f280000300800 */
[----:B-1----:R-:W4:Y:S04]  /*8260*/  LDL.LU R53, [R1+0x35c] ;  /* 0x00035c0001357983 */ /* 0x002f280000300800 */
[----:B------:R0:W-:Y:S04]  /*8270*/  STS.U16 [R10+UR4+0xd80], R3 ;  /* 0x000d80030a007988 */ /* 0x0001e80008000404 */
[----:B------:R-:W-:Y:S04]  /*8280*/  STS.U16 [R10+UR4+0x8d80], R5 ;  /* 0x008d80050a007988 */ /* 0x000fe80008000404 */
[----:B0-----:R-:W4:Y:S04]  /*8290*/  LDL.LU R3, [R1+0x5d0] ;  /* 0x0005d00001037983 */ /* 0x001f280000300800 */
[----:B------:R-:W4:Y:S04]  /*82a0*/  LDL.LU R11, [R1+0x5cc] ;  /* 0x0005cc00010b7983 */ /* 0x000f280000300800 */
[----:B--2---:R0:W-:Y:S04]  /*82b0*/  STS.U16 [R10+UR4+0x1180], R2 ;  /* 0x001180020a007988 */ /* 0x0041e80008000404 */
[----:B0-----:R-:W2:Y:S04]  /*82c0*/  LDL.LU R2, [R1+0x5c8] ;  /* 0x0005c80001027983 */ /* 0x001ea80000300800 */
[----:B------:R-:W2:Y:S04]  /*82d0*/  LDL.LU R38, [R1+0x55c] ;  /* 0x00055c0001267983 */ /* 0x000ea80000300800 */
[----:B------:R-:W2:Y:S04]  /*82e0*/  LDL.LU R47, [R1+0x788] ;  /* 0x00078800012f7983 */ /* 0x000ea80000300800 */
[----:B------:R-:W2:Y:S04]  /*82f0*/  LDL.LU R9, [R1+0x784] ;  /* 0x0007840001097983 */ /* 0x000ea80000300800 */
[----:B---3--:R0:W-:Y:S04]  /*8300*/  STS.U16 [R10+UR4+0x9180], R4 ;  /* 0x009180040a007988 */ /* 0x0081e80008000404 */
[----:B------:R-:W3:Y:S04]  /*8310*/  LDL.LU R5, [R1+0x778] ;  /* 0x0007780001057983 */ /* 0x000ee80000300800 */
[----:B------:R1:W-:Y:S04]  /*8320*/  STS.U16 [R10+UR4+0x1580], R29 ;  /* 0x0015801d0a007988 */ /* 0x0003e80008000404 */
[----:B0-----:R-:W3:Y:S04]  /*8330*/  LDL.LU R4, [R1+0x774] ;  /* 0x0007740001047983 */ /* 0x001ee80000300800 */
[----:B-1----:R-:W3:Y:S04]  /*8340*/  LDL.LU R29, [R1+0x770] ;  /* 0x00077000011d7983 */ /* 0x002ee80000300800 */
        /* <DEDUP_REMOVED lines=10> */
[----:B----4-:R-:W-:Y:S04]  /*83f0*/  STS.U16 [R10+UR4+0xa980], R41 ;  /* 0x00a980290a007988 */ /* 0x010fe80008000404 */
[----:B------:R-:W-:Y:S04]  /*8400*/  STS.U16 [R10+UR4+0x2d80], R14 ;  /* 0x002d800e0a007988 */ /* 0x000fe80008000404 */
[----:B------:R-:W-:Y:S04]  /*8410*/  STS.U16 [R10+UR4+0xad80], R15 ;  /* 0x00ad800f0a007988 */ /* 0x000fe80008000404 */
[----:B------:R-:W-:Y:S04]  /*8420*/  STS.U16 [R10+UR4+0x3180], R12 ;  /* 0x0031800c0a007988 */ /* 0x000fe80008000404 */
[----:B------:R-:W-:Y:S04]  /*8430*/  STS.U16 [R10+UR4+0xb180], R13 ;  /* 0x00b1800d0a007988 */ /* 0x000fe80008000404 */
[----:B------:R-:W-:Y:S04]  /*8440*/  STS.U16 [R10+UR4+0x3580], R8 ;  /* 0x003580080a007988 */ /* 0x000fe80008000404 */
[----:B------:R0:W-:Y:S04]  /*8450*/  STS.U16 [R10+UR4+0xb580], R53 ;  /* 0x00b580350a007988 */ /* 0x0001e80008000404 */
[----:B0-----:R-:W4:Y:S01]  /*8460*/  LDL.LU R53, [R1+0x76c] ;  /* 0x00076c0001357983 */ /* 0x001f220000300800 */
[----:B------:R-:W-:-:S03]  /*8470*/  LOP3.LUT R8, R0, 0x40, RZ, 0x3c, !PT ;  /* 0x0000004000087812 */ /* 0x000fc600078e3cff */
[----:B------:R0:W-:Y:S04]  /*8480*/  STS.U16 [R10+UR4+0x3980], R3 ;  /* 0x003980030a007988 */ /* 0x0001e80008000404 */
[----:B------:R-:W-:Y:S04]  /*8490*/  STS.U16 [R10+UR4+0xb980], R11 ;  /* 0x00b9800b0a007988 */ /* 0x000fe80008000404 */
[----:B0-----:R-:W4:Y:S04]  /*84a0*/  LDL.LU R3, [R1+0x768] ;  /* 0x0007680001037983 */ /* 0x001f280000300800 */
[----:B--2---:R0:W-:Y:S04]  /*84b0*/  STS.U16 [R10+UR4+0x3d80], R2 ;  /* 0x003d80020a007988 */ /* 0x0041e80008000404 */
[----:B0-----:R-:W2:Y:S04]  /*84c0*/  LDL.LU R2, [R1+0x764] ;  /* 0x0007640001027983 */ /* 0x001ea80000300800 */
[----:B------:R-:W2:Y:S04]  /*84d0*/  LDL.LU R39, [R1+0x760] ;  /* 0x0007600001277983 */ /* 0x000ea80000300800 */
        /* <DEDUP_REMOVED lines=11> */
[----:B------:R0:W-:Y:S04]  /*8590*/  STS.U16 [R10+UR4+0xbd80], R38 ;  /* 0x00bd80260a007988 */ /* 0x0001e80008000404 */
[----:B------:R-:W2:Y:S04]  /*85a0*/  LDL.LU R41, [R1+0x6d0] ;  /* 0x0006d00001297983 */ /* 0x000ea80000300800 */
[----:B------:R-:W-:Y:S04]  /*85b0*/  STS.U16 [R8+UR4+0x200], R47 ;  /* 0x0002002f08007988 */ /* 0x000fe80008000404 */
[----:B------:R-:W2:Y:S04]  /*85c0*/  LDL.LU R14, [R1+0x6cc] ;  /* 0x0006cc00010e7983 */ /* 0x000ea80000300800 */
[----:B------:R-:W-:Y:S04]  /*85d0*/  STS.U16 [R8+UR4+0x8200], R9 ;  /* 0x0082000908007988 */ /* 0x000fe80008000404 */
[----:B------:R-:W2:Y:S04]  /*85e0*/  LDL.LU R15, [R1+0x6c8] ;  /* 0x0006c800010f7983 */ /* 0x000ea80000300800 */
[----:B---3--:R-:W-:Y:S04]  /*85f0*/  STS.U16 [R8+UR4+0x600], R5 ;  /* 0x0006000508007988 */ /* 0x008fe80008000404 */
[----:B------:R-:W3:Y:S04]  /*8600*/  LDL.LU R12, [R1+0x654] ;  /* 0x00065400010c7983 */ /* 0x000ee80000300800 */
[----:B------:R-:W-:Y:S04]  /*8610*/  STS.U16 [R8+UR4+0x8600], R4 ;  /* 0x0086000408007988 */ /* 0x000fe80008000404 */
[----:B------:R-:W3:Y:S04]  /*8620*/  LDL.LU R13, [R1+0x650] ;  /* 0x00065000010d7983 */ /* 0x000ee80000300800 */
[----:B------:R1:W-:Y:S04]  /*8630*/  STS.U16 [R8+UR4+0xa00], R29 ;  /* 0x000a001d08007988 */ /* 0x0003e80008000404 */
[----:B0-----:R-:W3:Y:S04]  /*8640*/  LDL.LU R10, [R1+0x64c] ;  /* 0x00064c00010a7983 */ /* 0x001ee80000300800 */
[----:B-1----:R-:W3:Y:S04]  /*8650*/  LDL.LU R29, [R1+0x648] ;  /* 0x00064800011d7983 */ /* 0x002ee80000300800 */
[----:B------:R-:W3:Y:S04]  /*8660*/  LDL.LU R11, [R1+0x7a0] ;  /* 0x0007a000010b7983 */ /* 0x000ee80000300800 */
[----:B------:R-:W3:Y:S04]  /*8670*/  LDL.LU R47, [R1+0x79c] ;  /* 0x00079c00012f7983 */ /* 0x000ee80000300800 */
[----:B------:R-:W3:Y:S04]  /*8680*/  LDL.LU R38, [R1+0x798] ;  /* 0x0007980001267983 */ /* 0x000ee80000300800 */
[----:B------:R-:W3:Y:S04]  /*8690*/  LDL.LU R9, [R1+0x794] ;  /* 0x0007940001097983 */ /* 0x000ee80000300800 */
[----:B------:R-:W3:Y:S04]  /*86a0*/  LDL.LU R5, [R1+0x7d8] ;  /* 0x0007d80001057983 */ /* 0x000ee80000300800 */
[----:B----4-:R0:W-:Y:S04]  /*86b0*/  STS.U16 [R8+UR4+0x8a00], R53 ;  /* 0x008a003508007988 */ /* 0x0101e80008000404 */
[----:B------:R-:W4:Y:S04]  /*86c0*/  LDL.LU R4, [R1+0x7d4] ;  /* 0x0007d40001047983 */ /* 0x000f280000300800 */
[----:B0-----:R-:W4:Y:S04]  /*86d0*/  LDL.LU R53, [R1+0x7d0] ;  /* 0x0007d00001357983 */ /* 0x001f280000300800 */
[----:B------:R0:W-:Y:S04]  /*86e0*/  STS.U16 [R8+UR4+0xe00], R3 ;  /* 0x000e000308007988 */ /* 0x0001e80008000404 */
[----:B0-----:R-:W4:Y:S04]  /*86f0*/  LDL.LU R3, [R1+0x7cc] ;  /* 0x0007cc0001037983 */ /* 0x001f280000300800 */
[----:B--2---:R0:W-:Y:S04]  /*8700*/  STS.U16 [R8+UR4+0x8e00], R2 ;  /* 0x008e000208007988 */ /* 0x0041e80008000404 */
[----:B------:R1:W-:Y:S04]  /*8710*/  STS.U16 [R8+UR4+0x1200], R39 ;  /* 0x0012002708007988 */ /* 0x0003e80008000404 */
[----:B------:R2:W-:Y:S04]  /*8720*/  STS.U16 [R8+UR4+0x9200], R30 ;  /* 0x0092001e08007988 */ /* 0x0005e80008000404 */
[----:B0-----:R-:W4:Y:S04]  /*8730*/  LDL.LU R2, [R1+0x7c8] ;  /* 0x0007c80001027983 */ /* 0x001f280000300800 */
[----:B-1----:R-:W4:Y:S04]  /*8740*/  LDL.LU R39, [R1+0x1170] ;  /* 0x0011700001277983 */ /* 0x002f280000300800 */
[----:B--2---:R-:W2:Y:S04]  /*8750*/  LDL.LU R30, [R1+0x116c] ;  /* 0x00116c00011e7983 */ /* 0x004ea80000300800 */
[----:B------:R0:W-:Y:S04]  /*8760*/  STS.U16 [R8+UR4+0x1600], R50 ;  /* 0x0016003208007988 */ /* 0x0001e80008000404 */
[----:B------:R1:W-:Y:S04]  /*8770*/  STS.U16 [R8+UR4+0x9600], R17 ;  /* 0x0096001108007988 */ /* 0x0003e80008000404 */
[----:B------:R1:W-:Y:S04]  /*8780*/  STS.U16 [R8+UR4+0x1a00], R23 ;  /* 0x001a001708007988 */ /* 0x0003e80008000404 */
[----:B0-----:R-:W2:Y:S04]  /*8790*/  LDL.LU R50, [R1+0x1168] ;  /* 0x0011680001327983 */ /* 0x001ea80000300800 */
[----:B-1----:R-:W2:Y:S04]  /*87a0*/  LDL.LU R17, [R1+0x1164] ;  /* 0x0011640001117983 */ /* 0x002ea80000300800 */
[----:B------:R-:W2:Y:S04]  /*87b0*/  LDL.LU R23, [R1+0x1160] ;  /* 0x0011600001177983 */ /* 0x000ea80000300800 */
        /* <DEDUP_REMOVED lines=19> */
[----:B---3--:R1:W-:Y:S04]  /*88f0*/  STS.U16 [R8+UR4+0xae00], R12 ;  /* 0x00ae000c08007988 */ /* 0x0083e80008000404 */
[----:B------:R3:W-:Y:S04]  /*8900*/  STS.U16 [R8+UR4+0x3200], R13 ;  /* 0x0032000d08007988 */ /* 0x0007e80008000404 */
[----:B0-----:R-:W2:Y:S04]  /*8910*/  LDL.LU R15, [R1+0x1138] ;  /* 0x00113800010f7983 */ /* 0x001ea80000300800 */
[----:B-1----:R-:W2:Y:S04]  /*8920*/  LDL.LU R12, [R1+0x1134] ;  /* 0x00113400010c7983 */ /* 0x002ea80000300800 */
[----:B---3--:R-:W3:Y:S04]  /*8930*/  LDL.LU R13, [R1+0x1130] ;  /* 0x00113000010d7983 */ /* 0x008ee80000300800 */
[----:B------:R0:W-:Y:S04]  /*8940*/  STS.U16 [R8+UR4+0xb200], R10 ;  /* 0x00b2000a08007988 */ /* 0x0001e80008000404 */
[----:B------:R1:W-:Y:S04]  /*8950*/  STS.U16 [R8+UR4+0x3600], R29 ;  /* 0x0036001d08007988 */ /* 0x0003e80008000404 */
[----:B0-----:R-:W2:Y:S04]  /*8960*/  LDL.LU R10, [R1+0x112c] ;  /* 0x00112c00010a7983 */ /* 0x001ea80000300800 */
[----:B-1----:R-:W2:Y:S04]  /*8970*/  LDL.LU R29, [R1+0x1128] ;  /* 0x00112800011d7983 */ /* 0x002ea80000300800 */
[----:B--2---:R0:W-:Y:S04]  /*8980*/  STS.U16 [R8+UR4+0xb600], R29 ;  /* 0x00b6001d08007988 */ /* 0x0041e80008000404 */
[----:B------:R1:W-:Y:S04]  /*8990*/  STS.U16 [R8+UR4+0x3a00], R11 ;  /* 0x003a000b08007988 */ /* 0x0003e80008000404 */
[----:B------:R2:W-:Y:S01]  /*89a0*/  STS.U16 [R8+UR4+0xba00], R47 ;  /* 0x00ba002f08007988 */ /* 0x0005e20008000404 */
[----:B0-----:R-:W-:-:S03]  /*89b0*/  LOP3.LUT R29, R0, 0x50, RZ, 0x3c, !PT ;  /* 0x00000050001d7812 */ /* 0x001fc600078e3cff */
[----:B------:R0:W-:Y:S04]  /*89c0*/  STS.U16 [R8+UR4+0x3e00], R38 ;  /* 0x003e002608007988 */ /* 0x0001e80008000404 */
[----:B-1----:R-:W3:Y:S04]  /*89d0*/  LDL.LU R11, [R1+0x1124] ;  /* 0x00112400010b7983 */ /* 0x002ee80000300800 */
[----:B--2---:R-:W2:Y:S04]  /*89e0*/  LDL.LU R47, [R1+0x1120] ;  /* 0x00112000012f7983 */ /* 0x004ea80000300800 */
[----:B0-----:R-:W2:Y:S04]  /*89f0*/  LDL.LU R38, [R1+0x111c] ;  /* 0x00111c0001267983 */ /* 0x001ea80000300800 */
[----:B------:R0:W-:Y:S04]  /*8a00*/  STS.U16 [R8+UR4+0xbe00], R9 ;  /* 0x00be000908007988 */ /* 0x0001e80008000404 */
[----:B------:R1:W-:Y:S04]  /*8a10*/  STS.U16 [R29+UR4+0x280], R5 ;  /* 0x000280051d007988 */ /* 0x0003e80008000404 */
[----:B----4-:R4:W-:Y:S04]  /*8a20*/  STS.U16 [R29+UR4+0x8280], R4 ;  /* 0x008280041d007988 */ /* 0x0109e80008000404 */
[----:B0-----:R-:W2:Y:S04]  /*8a30*/  LDL.LU R8, [R1+0x1118] ;  /* 0x0011180001087983 */ /* 0x001ea80000300800 */
[----:B------:R-:W2:Y:S04]  /*8a40*/  LDL.LU R9, [R1+0x1114] ;  /* 0x0011140001097983 */ /* 0x000ea80000300800 */
[----:B-1----:R-:W2:Y:S04]  /*8a50*/  LDL.LU R5, [R1+0x1110] ;  /* 0x0011100001057983 */ /* 0x002ea80000300800 */
[----:B----4-:R-:W4:Y:S04]  /*8a60*/  LDL.LU R4, [R1+0x110c] ;  /* 0x00110c0001047983 */ /* 0x010f280000300800 */
[----:B------:R0:W-:Y:S04]  /*8a70*/  STS.U16 [R29+UR4+0x680], R53 ;  /* 0x000680351d007988 */ /* 0x0001e80008000404 */
[----:B------:R1:W-:Y:S04]  /*8a80*/  STS.U16 [R29+UR4+0x8680], R3 ;  /* 0x008680031d007988 */ /* 0x0003e80008000404 */
[----:B------:R1:W-:Y:S04]  /*8a90*/  STS.U16 [R29+UR4+0xa80], R2 ;  /* 0x000a80021d007988 */ /* 0x0003e80008000404 */
[----:B0-----:R-:W2:Y:S04]  /*8aa0*/  LDL.LU R53, [R1+0x1108] ;  /* 0x0011080001357983 */ /* 0x001ea80000300800 */
[----:B-1----:R-:W2:Y:S04]  /*8ab0*/  LDL.LU R3, [R1+0x1104] ;  /* 0x0011040001037983 */ /* 0x002ea80000300800 */
[----:B------:R-:W2:Y:S04]  /*8ac0*/  LDL.LU R2, [R1+0x1100] ;  /* 0x0011000001027983 */ /* 0x000ea80000300800 */
[----:B--2---:R0:W-:Y:S04]  /*8ad0*/  STS.U16 [R29+UR4+0x8a80], R2 ;  /* 0x008a80021d007988 */ /* 0x0041e80008000404 */
[----:B------:R1:W-:Y:S04]  /*8ae0*/  STS.U16 [R29+UR4+0xe80], R3 ;  /* 0x000e80031d007988 */ /* 0x0003e80008000404 */
[----:B------:R2:W-:Y:S04]  /*8af0*/  STS.U16 [R29+UR4+0x8e80], R53 ;  /* 0x008e80351d007988 */ /* 0x0005e80008000404 */
[----:B0-----:R-:W3:Y:S04]  /*8b00*/  LDL.LU R2, [R1+0x10fc] ;  /* 0x0010fc0001027983 */ /* 0x001ee80000300800 */
[----:B-1----:R-:W3:Y:S04]  /*8b10*/  LDL.LU R3, [R1+0x10f8] ;  /* 0x0010f80001037983 */ /* 0x002ee80000300800 */
[----:B--2---:R-:W2:Y:S04]  /*8b20*/  LDL R53, [R1+0xd10] ;  /* 0x000d100001357983 */ /* 0x004ea80000100800 */
[----:B----4-:R0:W-:Y:S04]  /*8b30*/  STS.U16 [R29+UR4+0x1280], R4 ;  /* 0x001280041d007988 */ /* 0x0101e80008000404 */
[----:B------:R1:W-:Y:S04]  /*8b40*/  STS.U16 [R29+UR4+0x9280], R5 ;  /* 0x009280051d007988 */ /* 0x0003e80008000404 */
[----:B------:R4:W-:Y:S04]  /*8b50*/  STS.U16 [R29+UR4+0x1680], R9 ;  /* 0x001680091d007988 */ /* 0x0009e80008000404 */
[----:B0-----:R-:W2:Y:S04]  /*8b60*/  LDL.LU R4, [R1+0x10f4] ;  /* 0x0010f40001047983 */ /* 0x001ea80000300800 */
[----:B-1----:R-:W2:Y:S04]  /*8b70*/  LDL.LU R5, [R1+0x10f0] ;  /* 0x0010f00001057983 */ /* 0x002ea80000300800 */
[----:B----4-:R-:W4:Y:S04]  /*8b80*/  LDL.LU R9, [R1+0x10ec] ;  /* 0x0010ec0001097983 */ /* 0x010f280000300800 */
[----:B------:R0:W-:Y:S04]  /*8b90*/  STS.U16 [R29+UR4+0x9680], R8 ;  /* 0x009680081d007988 */ /* 0x0001e80008000404 */
[----:B---3--:R1:W-:Y:S04]  /*8ba0*/  STS.U16 [R29+UR4+0x1a80], R11 ;  /* 0x001a800b1d007988 */ /* 0x0083e80008000404 */
[----:B------:R3:W-:Y:S04]  /*8bb0*/  STS.U16 [R29+UR4+0x9a80], R10 ;  /* 0x009a800a1d007988 */ /* 0x0007e80008000404 */
[----:B0-----:R-:W4:Y:S04]  /*8bc0*/  LDL.LU R8, [R1+0x10e8] ;  /* 0x0010e80001087983 */ /* 0x001f280000300800 */
[----:B-1----:R-:W4:Y:S04]  /*8bd0*/  LDL.LU R11, [R1+0x10e4] ;  /* 0x0010e400010b7983 */ /* 0x002f280000300800 */
[----:B---3--:R-:W3:Y:S04]  /*8be0*/  LDL.LU R10, [R1+0x10e0] ;  /* 0x0010e000010a7983 */ /* 0x008ee80000300800 */
[----:B------:R0:W-:Y:S04]  /*8bf0*/  STS.U16 [R29+UR4+0x1e80], R13 ;  /* 0x001e800d1d007988 */ /* 0x0001e80008000404 */
[----:B------:R1:W-:Y:S04]  /*8c00*/  STS.U16 [R29+UR4+0x9e80], R12 ;  /* 0x009e800c1d007988 */ /* 0x0003e80008000404 */
[----:B------:R1:W-:Y:S04]  /*8c10*/  STS.U16 [R29+UR4+0x2280], R15 ;  /* 0x0022800f1d007988 */ /* 0x0003e80008000404 */
[----:B0-----:R-:W3:Y:S04]  /*8c20*/  LDL.LU R13, [R1+0x10dc] ;  /* 0x0010dc00010d7983 */ /* 0x001ee80000300800 */
[----:B-1----:R-:W3:Y:S04]  /*8c30*/  LDL.LU R12, [R1+0x10d8] ;  /* 0x0010d800010c7983 */ /* 0x002ee80000300800 */
[----:B------:R-:W3:Y:S04]  /*8c40*/  LDL.LU R15, [R1+0x10d4] ;  /* 0x0010d400010f7983 */ /* 0x000ee80000300800 */
        /* <DEDUP_REMOVED lines=15> */
[----:B------:R0:W-:Y:S04]  /*8d40*/  STS.U16 [R29+UR4+0xb680], R17 ;  /* 0x00b680111d007988 */ /* 0x0001e80008000404 */
[----:B------:R1:W-:Y:S04]  /*8d50*/  STS.U16 [R29+UR4+0x3a80], R50 ;  /* 0x003a80321d007988 */ /* 0x0003e80008000404 */
[----:B------:R1:W-:Y:S01]  /*8d60*/  STS.U16 [R29+UR4+0xba80], R39 ;  /* 0x00ba80271d007988 */ /* 0x0003e20008000404 */
[----:B0-----:R-:W-:-:S03]  /*8d70*/  LOP3.LUT R17, R0, 0x60, RZ, 0x3c, !PT ;  /* 0x0000006000117812 */ /* 0x001fc600078e3cff */
[----:B------:R0:W-:Y:S04]  /*8d80*/  STS.U16 [R29+UR4+0x3e80], R51 ;  /* 0x003e80331d007988 */ /* 0x0001e80008000404 */
[----:B------:R-:W3:Y:S04]  /*8d90*/  LDL.LU R43, [R1+0x10bc] ;  /* 0x0010bc00012b7983 */ /* 0x000ee80000300800 */
[----:B------:R0:W-:Y:S04]  /*8da0*/  STS.U16 [R29+UR4+0xbe80], R22 ;  /* 0x00be80161d007988 */ /* 0x0001e80008000404 */
[----:B------:R-:W3:Y:S04]  /*8db0*/  LDL.LU R20, [R1+0x86c] ;  /* 0x00086c0001147983 */ /* 0x000ee80000300800 */
[----:B------:R-:W-:Y:S04]  /*8dc0*/  STS.U16 [R17+UR4+0x300], R52 ;  /* 0x0003003411007988 */ /* 0x000fe80008000404 */
[----:B------:R-:W3:Y:S04]  /*8dd0*/  LDL.LU R49, [R1+0x10b8] ;  /* 0x0010b80001317983 */ /* 0x000ee80000300800 */
[----:B------:R-:W-:Y:S04]  /*8de0*/  STS.U16 [R17+UR4+0x8300], R32 ;  /* 0x0083002011007988 */ /* 0x000fe80008000404 */
[----:B------:R-:W3:Y:S04]  /*8df0*/  LDL.LU R48, [R1+0x10b4] ;  /* 0x0010b40001307983 */ /* 0x000ee80000300800 */
[----:B------:R-:W-:Y:S04]  /*8e00*/  STS.U16 [R17+UR4+0x700], R31 ;  /* 0x0007001f11007988 */ /* 0x000fe80008000404 */
[----:B------:R-:W3:Y:S04]  /*8e10*/  LDL.LU R23, [R1+0x870] ;  /* 0x0008700001177983 */ /* 0x000ee80000300800 */
[----:B------:R-:W-:Y:S04]  /*8e20*/  STS.U16 [R17+UR4+0x8700], R21 ;  /* 0x0087001511007988 */ /* 0x000fe80008000404 */
[----:B-1----:R-:W3:Y:S04]  /*8e30*/  LDL.LU R50, [R1+0x10b0] ;  /* 0x0010b00001327983 */ /* 0x002ee80000300800 */
[----:B------:R-:W-:Y:S04]  /*8e40*/  STS.U16 [R17+UR4+0xb00], R19 ;  /* 0x000b001311007988 */ /* 0x000fe80008000404 */
[----:B------:R-:W3:Y:S04]  /*8e50*/  LDL.LU R39, [R1+0x10ac] ;  /* 0x0010ac0001277983 */ /* 0x000ee80000300800 */
[----:B------:R1:W-:Y:S04]  /*8e60*/  STS.U16 [R17+UR4+0x8b00], R18 ;  /* 0x008b001211007988 */ /* 0x0003e80008000404 */
[----:B0-----:R-:W3:Y:S04]  /*8e70*/  LDL.LU R51, [R1+0x10a8] ;  /* 0x0010a80001337983 */ /* 0x001ee80000300800 */
[----:B------:R-:W3:Y:S01]  /*8e80*/  LDL.LU R29, [R1+0x10a4] ;  /* 0x0010a400011d7983 */ /* 0x000ee20000300800 */
[----:B-1----:R-:W-:-:S03]  /*8e90*/  IMAD.WIDE R18, R16, 0x2, R24 ;  /* 0x0000000210127825 */ /* 0x002fc600078e0218 */
[----:B------:R-:W3:Y:S04]  /*8ea0*/  LDL.LU R22, [R1+0x87c] ;  /* 0x00087c0001167983 */ /* 0x000ee80000300800 */
[----:B------:R0:W-:Y:S04]  /*8eb0*/  STS.U16 [R17+UR4+0xf00], R6 ;  /* 0x000f000611007988 */ /* 0x0001e80008000404 */
[----:B------:R-:W3:Y:S01]  /*8ec0*/  LDL.LU R52, [R1+0x878] ;  /* 0x0008780001347983 */ /* 0x000ee20000300800 */
[----:B0-----:R-:W-:-:S04]  /*8ed0*/  IMAD R6, R28, 0x26, RZ ;  /* 0x000000261c067824 */ /* 0x001fc800078e02ff */
[----:B------:R-:W-:Y:S01]  /*8ee0*/  IMAD.WIDE R16, R6, 0x2, R26 ;  /* 0x0000000206107825 */ /* 0x000fe200078e021a */
[----:B--2---:R-:W-:Y:S02]  /*8ef0*/  ISETP.GE.AND P6, PT, R53, RZ, PT ;  /* 0x000000ff3500720c */ /* 0x004fe40003fc6270 */
[----:B------:R-:W2:Y:S04]  /*8f00*/  LDL.LU R53, [R1+0x874] ;  /* 0x0008740001357983 */ /* 0x000ea80000300800 */
[----:B------:R0:W-:Y:S01]  /*8f10*/  STL.64 [R1+0x558], R18 ;  /* 0x0005581201007387 */ /* 0x0001e20000100a00 */
[----:B------:R-:W-:Y:S02]  /*8f20*/  PRMT R4, RZ, 0x7610, R4 ;  /* 0x00007610ff047816 */ /* 0x000fe40000000004 */
[----:B------:R-:W-:-:S04]  /*8f30*/  PRMT R5, RZ, 0x7610, R5 ;  /* 0x00007610ff057816 */ /* 0x000fc80000000005 */
[----:B------:R0:W2:Y:S04]  /*8f40*/  @!P1 LDG.E.U16 R4, desc[UR20][R18.64] ;  /* 0x0000001412049981 */ /* 0x0000a8000c1e1500 */
[----:B------:R1:W2:Y:S01]  /*8f50*/  @!P4 LDG.E.U16 R5, desc[UR20][R16.64] ;  /* 0x000000141005c981 */ /* 0x0002a2000c1e1500 */
[----:B0-----:R-:W-:Y:S02]  /*8f60*/  IMAD R18, R47, 0x20, R38 ;  /* 0x000000202f127824 */ /* 0x001fe400078e0226 */
[----:B------:R-:W-:Y:S01]  /*8f70*/  VIADD R38, R46, 0xffffffd1 ;  /* 0xffffffd12e267836 */ /* 0x000fe20000000000 */
[----:B------:R1:W-:Y:S01]  /*8f80*/  STL.64 [R1+0x4e0], R16 ;  /* 0x0004e01001007387 */ /* 0x0003e20000100a00 */
[----:B----4-:R-:W-:Y:S01]  /*8f90*/  PRMT R9, RZ, 0x7610, R9 ;  /* 0x00007610ff097816 */ /* 0x010fe20000000009 */
[----:B---3--:R-:W-:-:S02]  /*8fa0*/  @!P0 IMAD.MOV R44, RZ, RZ, -R44 ;  /* 0x000000ffff2c8224 */ /* 0x008fc400078e0a2c */
[----:B------:R-:W-:Y:S01]  /*8fb0*/  ISETP.GE.U32.AND P0, PT, R38, 0x7fffff52, PT ;  /* 0x7fffff522600780c */ /* 0x000fe20003f06070 */
[----:B------:R-:W-:-:S04]  /*8fc0*/  IMAD R38, R28, 0x2e, RZ ;  /* 0x0000002e1c267824 */ /* 0x000fc800078e02ff */
[----:B-1----:R-:W-:-:S08]  /*8fd0*/  IMAD.WIDE R16, R38, 0x2, R26 ;  /* 0x0000000226107825 */ /* 0x002fd000078e021a */
[----:B------:R-:W3:Y:S01]  /*8fe0*/  @!P0 LDG.E.U16 R9, desc[UR20][R16.64] ;  /* 0x0000001410098981 */ /* 0x000ee2000c1e1500 */
[----:B------:R-:W-:-:S03]  /*8ff0*/  @!P5 IMAD.MOV R42, RZ, RZ, -R42 ;  /* 0x000000ffff2ad224 */ /* 0x000fc600078e0a2a */
[----:B------:R0:W-:Y:S01]  /*9000*/  STL [R1+0xbbc], R18 ;  /* 0x000bbc1201007387 */ /* 0x0001e20000100800 */
[----:B------:R-:W-:Y:S02]  /*9010*/  VIADD R47, R46, 0xffffffc1 ;  /* 0xffffffc12e2f7836 */ /* 0x000fe40000000000 */
[----:B0-----:R-:W-:-:S04]  /*9020*/  IMAD.WIDE R18, R6, 0x2, R24 ;  /* 0x0000000206127825 */ /* 0x001fc800078e0218 */
[----:B------:R-:W-:Y:S02]  /*9030*/  VIADD R6, R46, 0xffffffc9 ;  /* 0xffffffc92e067836 */ /* 0x000fe40000000000 */
[----:B------:R-:W-:Y:S01]  /*9040*/  @!P3 IMAD.MOV R45, RZ, RZ, -R45 ;  /* 0x000000ffff2db224 */ /* 0x000fe200078e0a2d */
[----:B------:R-:W-:Y:S01]  /*9050*/  ISETP.GE.AND P1, PT, R20, RZ, PT ;  /* 0x000000ff1400720c */ /* 0x000fe20003f26270 */
[----:B------:R-:W-:Y:S01]  /*9060*/  @!P6 IMAD.MOV R41, RZ, RZ, -R41 ;  /* 0x000000ffff29e224 */ /* 0x000fe200078e0a29 */
[----:B------:R-:W-:Y:S02]  /*9070*/  PRMT R2, RZ, 0x7610, R2 ;  /* 0x00007610ff027816 */ /* 0x000fe40000000002 */
[----:B------:R-:W-:-:S09]  /*9080*/  ISETP.GE.AND P5, PT, R23, RZ, PT ;  /* 0x000000ff1700720c */ /* 0x000fd20003fa6270 */
[----:B------:R-:W-:Y:S01]  /*9090*/  @!P1 IMAD.MOV R43, RZ, RZ, -R43 ;  /* 0x000000ffff2b9224 */ /* 0x000fe200078e0a2b */
[----:B------:R-:W-:-:S03]  /*90a0*/  PRMT R11, RZ, 0x7610, R11 ;  /* 0x00007610ff0b7816 */ /* 0x000fc6000000000b */
[----:B------:R-:W-:Y:S01]  /*90b0*/  @!P5 IMAD.MOV R49, RZ, RZ, -R49 ;  /* 0x000000ffff31d224 */ /* 0x000fe200078e0a31 */
[----:B------:R-:W-:Y:S01]  /*90c0*/  ISETP.GE.U32.AND P5, PT, R47, 0x7fffff42, PT ;  /* 0x7fffff422f00780c */ /* 0x000fe20003fa6070 */
[----:B------:R-:W-:Y:S01]  /*90d0*/  IMAD R47, R28, 0x36, RZ ;  /* 0x000000361c2f7824 */ /* 0x000fe200078e02ff */
[----:B------:R-:W-:Y:S02]  /*90e0*/  ISETP.GE.AND P3, PT, R22, RZ, PT ;  /* 0x000000ff1600720c */ /* 0x000fe40003f66270 */
[----:B------:R-:W-:Y:S02]  /*90f0*/  ISETP.GE.AND P6, PT, R52, RZ, PT ;  /* 0x000000ff3400720c */ /* 0x000fe40003fc6270 */
[----:B--2---:R-:W-:Y:S01]  /*9100*/  ISETP.GE.AND P1, PT, R53, RZ, PT ;  /* 0x000000ff3500720c */ /* 0x004fe20003f26270 */
[----:B------:R0:W-:Y:S04]  /*9110*/  STL.64 [R1+0x1078], R4 ;  /* 0x0010780401007387 */ /* 0x0001e80000100a00 */
[----:B------:R1:W-:Y:S01]  /*9120*/  STL.64 [R1+0x4d8], R18 ;  /* 0x0004d81201007387 */ /* 0x0003e20000100a00 */
[----:B0-----:R-:W-:-:S02]  /*9130*/  PRMT R4, RZ, 0x7610, R4 ;  /* 0x00007610ff047816 */ /* 0x001fc40000000004 */
[----:B------:R-:W-:-:S04]  /*9140*/  PRMT R5, RZ, 0x7610, R5 ;  /* 0x00007610ff057816 */ /* 0x000fc80000000005 */
[----:B------:R1:W2:Y:S01]  /*9150*/  @!P4 LDG.E.U16 R4, desc[UR20][R18.64] ;  /* 0x000000141204c981 */ /* 0x0002a2000c1e1500 */
[----:B------:R-:W-:-:S03]  /*9160*/  ISETP.GE.U32.AND P4, PT, R6, 0x7fffff4a, PT ;  /* 0x7fffff4a0600780c */ /* 0x000fc60003f86070 */
[----:B------:R0:W-:Y:S01]  /*9170*/  STL.64 [R1+0x460], R16 ;  /* 0x0004601001007387 */ /* 0x0001e20000100a00 */
[----:B-1----:R-:W-:-:S04]  /*9180*/  IMAD.WIDE R18, R38, 0x2, R24 ;  /* 0x0000000226127825 */ /* 0x002fc800078e0218 */
[----:B------:R-:W-:Y:S01]  /*9190*/  VIADD R38, R46, 0xffffffb1 ;  /* 0xffffffb12e267836 */ /* 0x000fe20000000000 */
[----:B------:R1:W4:Y:S01]  /*91a0*/  @!P0 LDG.E.U16 R5, desc[UR20][R18.64] ;  /* 0x0000001412058981 */ /* 0x000322000c1e1500 */
[----:B0-----:R-:W-:-:S03]  /*91b0*/  IMAD.WIDE R16, R47, 0x2, R26 ;  /* 0x000000022f107825 */ /* 0x001fc600078e021a */
[----:B------:R-:W-:Y:S01]  /*91c0*/  ISETP.GE.U32.AND P0, PT, R38, 0x7fffff32, PT ;  /* 0x7fffff322600780c */ /* 0x000fe20003f06070 */
[----:B------:R-:W-:-:S04]  /*91d0*/  IMAD R38, R28, 0x3e, RZ ;  /* 0x0000003e1c267824 */ /* 0x000fc800078e02ff */
[----:B------:R-:W-:-:S05]  /*91e0*/  IMAD.WIDE R52, R38, 0x2, R26 ;  /* 0x0000000226347825 */ /* 0x000fca00078e021a */
[----:B------:R-:W2:Y:S04]  /*91f0*/  @!P5 LDG.E.U16 R11, desc[UR20][R52.64] ;  /* 0x00000014340bd981 */ /* 0x000ea8000c1e1500 */
[----:B---3--:R-:W-:Y:S04]  /*9200*/  STL.64 [R1+0x1080], R8 ;  /* 0x0010800801007387 */ /* 0x008fe80000100a00 */
[----:B------:R-:W3:Y:S04]  /*9210*/  LDL.LU R21, [R1+0x18] ;  /* 0x0000180001157983 */ /* 0x000ee80000300800 */
[----:B------:R-:W2:Y:S04]  /*9220*/  LDL.LU R23, [R1+0x14] ;  /* 0x0000140001177983 */ /* 0x000ea80000300800 */
[----:B------:R-:W2:Y:S04]  /*9230*/  LDL.LU R22, [R1+0x10] ;  /* 0x0000100001167983 */ /* 0x000ea80000300800 */
[----:B------:R1:W-:Y:S04]  /*9240*/  STL.64 [R1+0x458], R18 ;  /* 0x0004581201007387 */ /* 0x0003e80000100a00 */
[----:B------:R-:W-:Y:S04]  /*9250*/  STL.64 [R1+0x3e0], R16 ;  /* 0x0003e01001007387 */ /* 0x000fe80000100a00 */
[----:B------:R-:W3:Y:S01]  /*9260*/  LDL.LU R20, [R1+0x1c] ;  /* 0x00001c0001147983 */ /* 0x000ee20000300800 */
[----:B-1----:R-:W-:-:S05]  /*9270*/  IMAD.WIDE R18, R47, 0x2, R24 ;  /* 0x000000022f127825 */ /* 0x002fca00078e0218 */
[----:B------:R0:W-:Y:S04]  /*9280*/  STL.64 [R1+0x3d8], R18 ;  /* 0x0003d81201007387 */ /* 0x0001e80000100a00 */
[----:B------:R1:W-:Y:S04]  /*9290*/  STL.64 [R1+0x360], R52 ;  /* 0x0003603401007387 */ /* 0x0003e80000100a00 */
[----:B------:R0:W3:Y:S04]  /*92a0*/  @!P4 LDG.E.U16 R2, desc[UR20][R18.64] ;  /* 0x000000141202c981 */ /* 0x0000e8000c1e1500 */
[----:B0-----:R-:W3:Y:S04]  /*92b0*/  LDL.LU R19, [R1+0x10a0] ;  /* 0x0010a00001137983 */ /* 0x001ee80000300800 */
[----:B-1----:R-:W3:Y:S01]  /*92c0*/  LDL.LU.64 R52, [R1+0x1098] ;  /* 0x0010980001347983 */ /* 0x002ee20000300a00 */
[----:B------:R-:W-:Y:S01]  /*92d0*/  @!P6 IMAD.MOV R50, RZ, RZ, -R50 ;  /* 0x000000ffff32e224 */ /* 0x000fe200078e0a32 */
[----:B------:R-:W-:-:S02]  /*92e0*/  PRMT R10, RZ, 0x7610, R10 ;  /* 0x00007610ff0a7816 */ /* 0x000fc4000000000a */
[----:B------:R-:W-:Y:S02]  /*92f0*/  ISETP.NE.AND P6, PT, R39, RZ, PT ;  /* 0x000000ff2700720c */ /* 0x000fe40003fc5270 */
[----:B------:R-:W-:Y:S01]  /*9300*/  LOP3.LUT R39, RZ, R39, RZ, 0x33, !PT ;  /* 0x00000027ff277212 */ /* 0x000fe200078e33ff */
[----:B------:R-:W-:Y:S01]  /*9310*/  VIADD R6, R46, 0xffffffb9 ;  /* 0xffffffb92e067836 */ /* 0x000fe20000000000 */
[----:B------:R0:W4:Y:S01]  /*9320*/  @!P4 LDG.E.U16 R10, desc[UR20][R16.64] ;  /* 0x00000014100ac981 */ /* 0x000122000c1e1500 */
[----:B------:R-:W-:-:S03]  /*9330*/  @!P3 IMAD.MOV R48, RZ, RZ, -R48 ;  /* 0x000000ffff30b224 */ /* 0x000fc600078e0a30 */
[----:B------:R-:W-:Y:S01]  /*9340*/  ISETP.GE.U32.AND P3, PT, R6, 0x7fffff3a, PT ;  /* 0x7fffff3a0600780c */ /* 0x000fe20003f66070 */
[----:B------:R-:W-:Y:S01]  /*9350*/  IMAD R47, R28, 0x46, RZ ;  /* 0x000000461c2f7824 */ /* 0x000fe200078e02ff */
[C---:B------:R-:W-:Y:S02]  /*9360*/  SEL R6, R39.reuse, R41, !P6 ;  /* 0x0000002927067207 */ /* 0x040fe40007000000 */
[----:B------:R-:W-:Y:S02]  /*9370*/  PRMT R12, RZ, 0x7610, R12 ;  /* 0x00007610ff0c7816 */ /* 0x000fe4000000000c */
[----:B------:R-:W-:Y:S02]  /*9380*/  PRMT R30, RZ, 0x7610, R30 ;  /* 0x00007610ff1e7816 */ /* 0x000fe4000000001e */
[----:B--2---:R-:W-:-:S05]  /*9390*/  SEL R22, R39, R22, !P6 ;  /* 0x0000001627167207 */ /* 0x004fca0007000000 */
[----:B------:R1:W-:Y:S01]  /*93a0*/  STL [R1+0x840], R22 ;  /* 0x0008401601007387 */ /* 0x0003e20000100800 */
[C---:B------:R-:W-:Y:S02]  /*93b0*/  SEL R8, R39.reuse, R23, !P6 ;  /* 0x0000001727087207 */ /* 0x040fe40007000000 */
[C---:B-1----:R-:W-:Y:S01]  /*93c0*/  SEL R22, R39.reuse, R40, !P6 ;  /* 0x0000002827167207 */ /* 0x042fe20007000000 */
[----:B------:R-:W-:Y:S01]  /*93d0*/  IMAD.WIDE R40, R38, 0x2, R24 ;  /* 0x0000000226287825 */ /* 0x000fe200078e0218 */
[C---:B---3--:R-:W-:Y:S02]  /*93e0*/  SEL R18, R39.reuse, R52, !P6 ;  /* 0x0000003427127207 */ /* 0x048fe40007000000 */
[----:B0-----:R-:W-:-:S03]  /*93f0*/  SEL R17, R39, R53, !P6 ;  /* 0x0000003527117207 */ /* 0x001fc60007000000 */
[----:B------:R-:W-:Y:S04]  /*9400*/  STL [R1+0x1010], R18 ;  /* 0x0010101201007387 */ /* 0x000fe80000100800 */
[----:B------:R0:W-:Y:S04]  /*9410*/  STL [R1+0x848], R17 ;  /* 0x0008481101007387 */ /* 0x0001e80000100800 */
[----:B------:R1:W-:Y:S01]  /*9420*/  STL [R1+0x85c], R22 ;  /* 0x00085c1601007387 */ /* 0x0003e20000100800 */
[----:B0-----:R-:W-:Y:S01]  /*9430*/  SEL R17, R39, R42, !P6 ;  /* 0x0000002a27117207 */ /* 0x001fe20007000000 */
[----:B-1----:R-:W-:-:S04]  /*9440*/  IMAD.WIDE R22, R47, 0x2, R26 ;  /* 0x000000022f167825 */ /* 0x002fc800078e021a */
[----:B------:R0:W-:Y:S04]  /*9450*/  STL [R1+0x858], R17 ;  /* 0x0008581101007387 */ /* 0x0001e80000100800 */
[----:B------:R-:W-:Y:S04]  /*9460*/  STL.64 [R1+0x358], R40 ;  /* 0x0003582801007387 */ /* 0x000fe80000100a00 */
[----:B------:R1:W2:Y:S01]  /*9470*/  @!P3 LDG.E.U16 R12, desc[UR20][R22.64] ;  /* 0x00000014160cb981 */ /* 0x0002a2000c1e1500 */
[----:B0-----:R-:W-:-:S03]  /*9480*/  SEL R17, R39, R43, !P6 ;  /* 0x0000002b27117207 */ /* 0x001fc60007000000 */
[----:B------:R1:W-:Y:S04]  /*9490*/  STL.64 [R1+0x2e0], R22 ;  /* 0x0002e01601007387 */ /* 0x0003e80000100a00 */
[----:B------:R0:W-:Y:S01]  /*94a0*/  STL [R1+0x834], R17 ;  /* 0x0008341101007387 */ /* 0x0001e20000100800 */
[C---:B-1----:R-:W-:Y:S02]  /*94b0*/  SEL R22, R39.reuse, R49, !P6 ;  /* 0x0000003127167207 */ /* 0x042fe40007000000 */
[----:B0-----:R-:W-:Y:S01]  /*94c0*/  SEL R17, R39, R48, !P6 ;  /* 0x0000003027117207 */ /* 0x001fe20007000000 */
[----:B------:R-:W-:-:S05]  /*94d0*/  IMAD.WIDE R48, R47, 0x2, R24 ;  /* 0x000000022f307825 */ /* 0x000fca00078e0218 */
[----:B------:R0:W3:Y:S01]  /*94e0*/  @!P3 LDG.E.U16 R30, desc[UR20][R48.64] ;  /* 0x00000014301eb981 */ /* 0x0000e2000c1e1500 */
[----:B------:R-:W-:Y:S02]  /*94f0*/  @!P1 IMAD.MOV R51, RZ, RZ, -R51 ;  /* 0x000000ffff339224 */ /* 0x000fe400078e0a33 */
[----:B------:R-:W-:Y:S01]  /*9500*/  VIADD R16, R46, 0xfffffff8 ;  /* 0xfffffff82e107836 */ /* 0x000fe20000000000 */
[----:B------:R1:W-:Y:S01]  /*9510*/  STL [R1+0x83c], R22 ;  /* 0x00083c1601007387 */ /* 0x0003e20000100800 */
[C---:B------:R-:W-:Y:S02]  /*9520*/  SEL R21, R39.reuse, R21, !P6 ;  /* 0x0000001527157207 */ /* 0x040fe40007000000 */
[C---:B------:R-:W-:Y:S02]  /*9530*/  SEL R52, R39.reuse, R45, !P6 ;  /* 0x0000002d27347207 */ /* 0x040fe40007000000 */
[C---:B------:R-:W-:Y:S02]  /*9540*/  SEL R32, R39.reuse, R44, !P6 ;  /* 0x0000002c27207207 */ /* 0x040fe40007000000 */
[----:B------:R-:W-:-:S02]  /*9550*/  SEL R23, R39, R50, !P6 ;  /* 0x0000003227177207 */ /* 0x000fc40007000000 */
[C---:B------:R-:W-:Y:S02]  /*9560*/  SEL R20, R39.reuse, R20, !P6 ;  /* 0x0000001427147207 */ /* 0x040fe40007000000 */
[----:B-1----:R-:W-:Y:S01]  /*9570*/  SEL R22, R39, R51, !P6 ;  /* 0x0000003327167207 */ /* 0x002fe20007000000 */
[----:B------:R-:W-:Y:S01]  /*9580*/  VIADD R39, R46, 0xffffffa9 ;  /* 0xffffffa92e277836 */ /* 0x000fe20000000000 */
[----:B------:R-:W-:Y:S01]  /*9590*/  ISETP.GE.U32.AND P1, PT, R16, 0x7fffff79, PT ;  /* 0x7fffff791000780c */ /* 0x000fe20003f26070 */
[----:B------:R-:W-:Y:S01]  /*95a0*/  STL [R1+0x1014], R23 ;  /* 0x0010141701007387 */ /* 0x000fe20000100800 */
[----:B------:R-:W-:Y:S02]  /*95b0*/  PRMT R33, RZ, 0x7610, R33 ;  /* 0x00007610ff217816 */ /* 0x000fe40000000021 */
[----:B------:R-:W-:Y:S01]  /*95c0*/  ISETP.GE.U32.AND P6, PT, R39, 0x7fffff2a, PT ;  /* 0x7fffff2a2700780c */ /* 0x000fe20003fc6070 */
[----:B------:R1:W-:Y:S01]  /*95d0*/  STL [R1+0x844], R17 ;  /* 0x0008441101007387 */ /* 0x0003e20000100800 */
[----:B------:R-:W-:Y:S01]  /*95e0*/  IMAD R39, R28, 0x7, RZ ;  /* 0x000000071c277824 */ /* 0x000fe200078e02ff */
[----:B------:R-:W-:-:S02]  /*95f0*/  PRMT R42, RZ, 0x7610, R42 ;  /* 0x00007610ff2a7816 */ /* 0x000fc4000000002a */
[----:B------:R-:W-:Y:S01]  /*9600*/  STL [R1+0x101c], R22 ;  /* 0x00101c1601007387 */ /* 0x000fe20000100800 */
[----:B------:R-:W-:-:S03]  /*9610*/  PRMT R43, RZ, 0x7610, R43 ;  /* 0x00007610ff2b7816 */ /* 0x000fc6000000002b */
[----:B------:R-:W-:Y:S01]  /*9620*/  STL [R1+0x1024], R20 ;  /* 0x0010241401007387 */ /* 0x000fe20000100800 */
[----:B------:R-:W-:-:S03]  /*9630*/  IMAD.WIDE R50, R39, 0x2, R26 ;  /* 0x0000000227327825 */ /* 0x000fc600078e021a */
[----:B------:R0:W-:Y:S01]  /*9640*/  STL.64 [R1+0x2d8], R48 ;  /* 0x0002d83001007387 */ /* 0x0001e20000100a00 */
[----:B------:R-:W-:-:S03]  /*9650*/  IMAD R38, R28, 0x4e, RZ ;  /* 0x0000004e1c267824 */ /* 0x000fc600078e02ff */
[----:B------:R4:W2:Y:S01]  /*9660*/  @!P5 LDG.E.U16 R33, desc[UR20][R40.64] ;  /* 0x000000142821d981 */ /* 0x0008a2000c1e1500 */
[----:B-1----:R-:W-:Y:S01]  /*9670*/  IMAD.WIDE R16, R38, 0x2, R26 ;  /* 0x0000000226107825 */ /* 0x002fe200078e021a */
[----:B------:R-:W-:Y:S02]  /*9680*/  PRMT R13, RZ, 0x7610, R13 ;  /* 0x00007610ff0d7816 */ /* 0x000fe4000000000d */
[----:B------:R-:W2:Y:S01]  /*9690*/  @!P1 LDG.E.U16 R43, desc[UR20][R50.64] ;  /* 0x00000014322b9981 */ /* 0x000ea2000c1e1500 */
[----:B0-----:R-:W-:-:S04]  /*96a0*/  IMAD.WIDE R48, R39, 0x2, R24 ;  /* 0x0000000227307825 */ /* 0x001fc800078e0218 */
[----:B----4-:R-:W-:Y:S01]  /*96b0*/  VIADD R40, R46, 0xffffffe8 ;  /* 0xffffffe82e287836 */ /* 0x010fe20000000000 */
[----:B------:R-:W4:Y:S04]  /*96c0*/  @!P1 LDG.E.U16 R42, desc[UR20][R48.64] ;  /* 0x00000014302a9981 */ /* 0x000f28000c1e1500 */
[----:B------:R-:W-:Y:S01]  /*96d0*/  ISETP.GE.U32.AND P3, PT, R40, 0x7fffff69, PT ;  /* 0x7fffff692800780c */ /* 0x000fe20003f66070 */
[----:B------:R-:W-:Y:S01]  /*96e0*/  IMAD R40, R28, 0x56, RZ ;  /* 0x000000561c287824 */ /* 0x000fe200078e02ff */
[----:B------:R0:W-:Y:S01]  /*96f0*/  STL.64 [R1+0x260], R16 ;  /* 0x0002601001007387 */ /* 0x0001e20000100a00 */
[----:B------:R-:W-:Y:S02]  /*9700*/  PRMT R53, RZ, 0x7610, R53 ;  /* 0x00007610ff357816 */ /* 0x000fe40000000035 */
[----:B------:R-:W-:Y:S01]  /*9710*/  PRMT R14, RZ, 0x7610, R14 ;  /* 0x00007610ff0e7816 */ /* 0x000fe2000000000e */
[----:B------:R0:W2:Y:S02]  /*9720*/  @!P0 LDG.E.U16 R13, desc[UR20][R16.64] ;  /* 0x00000014100d8981 */ /* 0x0000a4000c1e1500 */
[----:B0-----:R-:W-:-:S05]  /*9730*/  IMAD.WIDE R16, R40, 0x2, R26 ;  /* 0x0000000228107825 */ /* 0x001fca00078e021a */
[----:B------:R-:W2:Y:S04]  /*9740*/  @!P6 LDG.E.U16 R14, desc[UR20][R16.64] ;  /* 0x00000014100ee981 */ /* 0x000ea8000c1e1500 */
[----:B---3--:R0:W-:Y:S02]  /*9750*/  STL [R1+0x744], R30 ;  /* 0x0007441e01007387 */ /* 0x0081e40000100800 */
[----:B0-----:R-:W-:-:S05]  /*9760*/  IMAD.WIDE R30, R38, 0x2, R24 ;  /* 0x00000002261e7825 */ /* 0x001fca00078e0218 */
[----:B------:R0:W-:Y:S04]  /*9770*/  STL.64 [R1+0x258], R30 ;  /* 0x0002581e01007387 */ /* 0x0001e80000100a00 */
[----:B------:R1:W-:Y:S04]  /*9780*/  STL.64 [R1+0x1e0], R16 ;  /* 0x0001e01001007387 */ /* 0x0003e80000100a00 */
[----:B------:R-:W3:Y:S04]  /*9790*/  @!P0 LDG.E.U16 R53, desc[UR20][R30.64] ;  /* 0x000000141e358981 */ /* 0x000ee8000c1e1500 */
[----:B0-----:R-:W3:Y:S04]  /*97a0*/  LDL.LU.64 R30, [R1+0x1090] ;  /* 0x00109000011e7983 */ /* 0x001ee80000300a00 */
[----:B-1----:R-:W3:Y:S01]  /*97b0*/  LDL.LU.64 R16, [R1+0x1088] ;  /* 0x0010880001107983 */ /* 0x002ee20000300a00 */
[----:B------:R-:W-:-:S02]  /*97c0*/  VIADD R38, R46, 0xffffffe0 ;  /* 0xffffffe02e267836 */ /* 0x000fc40000000000 */
[----:B------:R-:W-:-:S03]  /*97d0*/  VIADD R41, R46, 0xfffffff0 ;  /* 0xfffffff02e297836 */ /* 0x000fc60000000000 */
[----:B------:R-:W-:Y:S01]  /*97e0*/  ISETP.GE.U32.AND P1, PT, R38, 0x7fffff61, PT ;  /* 0x7fffff612600780c */ /* 0x000fe20003f26070 */
[C---:B------:R-:W-:Y:S01]  /*97f0*/  VIADD R38, R46.reuse, 0xffffff99 ;  /* 0xffffff992e267836 */ /* 0x040fe20000000000 */
[----:B------:R-:W-:Y:S01]  /*9800*/  ISETP.GE.U32.AND P4, PT, R41, 0x7fffff71, PT ;  /* 0x7fffff712900780c */ /* 0x000fe20003f86070 */
[----:B------:R-:W-:Y:S01]  /*9810*/  STL.64 [R1+0x6d0], R50 ;  /* 0x0006d03201007387 */ /* 0x000fe20000100a00 */
[----:B------:R-:W-:Y:S01]  /*9820*/  PRMT R20, RZ, 0x7610, R20 ;  /* 0x00007610ff147816 */ /* 0x000fe20000000014 */
[----:B------:R-:W-:Y:S02]  /*9830*/  VIADD R41, R46, 0xffffffa1 ;  /* 0xffffffa12e297836 */ /* 0x000fe40000000000 */
[----:B------:R0:W-:Y:S01]  /*9840*/  STL.64 [R1+0x6c8], R48 ;  /* 0x0006c83001007387 */ /* 0x0001e20000100a00 */
[----:B------:R-:W-:Y:S01]  /*9850*/  ISETP.GE.U32.AND P5, PT, R38, 0x7fffff1a, PT ;  /* 0x7fffff1a2600780c */ /* 0x000fe20003fa6070 */
[----:B------:R-:W-:Y:S02]  /*9860*/  IMAD R38, R28, 0xf, RZ ;  /* 0x0000000f1c267824 */ /* 0x000fe400078e02ff */
[----:B----4-:R-:W-:Y:S01]  /*9870*/  STL [R1+0x7a4], R42 ;  /* 0x0007a42a01007387 */ /* 0x010fe20000100800 */
[----:B------:R-:W-:-:S02]  /*9880*/  PRMT R47, RZ, 0x7610, R47 ;  /* 0x00007610ff2f7816 */ /* 0x000fc4000000002f */
[----:B------:R-:W-:Y:S01]  /*9890*/  PRMT R45, RZ, 0x7610, R45 ;  /* 0x00007610ff2d7816 */ /* 0x000fe2000000002d */
[----:B--2---:R-:W-:Y:S01]  /*98a0*/  STL [R1+0x79c], R43 ;  /* 0x00079c2b01007387 */ /* 0x004fe20000100800 */
[----:B0-----:R-:W-:Y:S01]  /*98b0*/  IMAD.WIDE R48, R40, 0x2, R24 ;  /* 0x0000000228307825 */ /* 0x001fe200078e0218 */
[----:B------:R-:W-:-:S03]  /*98c0*/  ISETP.GE.U32.AND P0, PT, R41, 0x7fffff22, PT ;  /* 0x7fffff222900780c */ /* 0x000fc60003f06070 */
[----:B------:R-:W-:Y:S01]  /*98d0*/  IMAD.WIDE R50, R38, 0x2, R24 ;  /* 0x0000000226327825 */ /* 0x000fe200078e0218 */
[----:B------:R0:W-:Y:S04]  /*98e0*/  STL.64 [R1+0x1d8], R48 ;  /* 0x0001d83001007387 */ /* 0x0001e80000100a00 */
[----:B------:R0:W2:Y:S01]  /*98f0*/  @!P6 LDG.E.U16 R20, desc[UR20][R48.64] ;  /* 0x000000143014e981 */ /* 0x0000a2000c1e1500 */
[----:B------:R-:W-:Y:S01]  /*9900*/  IMAD R39, R28, 0x5e, RZ ;  /* 0x0000005e1c277824 */ /* 0x000fe200078e02ff */
[----:B------:R-:W-:Y:S02]  /*9910*/  PRMT R15, RZ, 0x7610, R15 ;  /* 0x00007610ff0f7816 */ /* 0x000fe4000000000f */
[----:B------:R-:W4:Y:S01]  /*9920*/  @!P4 LDG.E.U16 R45, desc[UR20][R50.64] ;  /* 0x00000014322dc981 */ /* 0x000f22000c1e1500 */
[----:B0-----:R-:W-:-:S04]  /*9930*/  IMAD.WIDE R48, R38, 0x2, R26 ;  /* 0x0000000226307825 */ /* 0x001fc800078e021a */
[----:B------:R-:W-:Y:S01]  /*9940*/  VIADD R38, R46, 0xffffffd8 ;  /* 0xffffffd82e267836 */ /* 0x000fe20000000000 */
[----:B------:R-:W2:Y:S01]  /*9950*/  @!P4 LDG.E.U16 R47, desc[UR20][R48.64] ;  /* 0x00000014302fc981 */ /* 0x000ea2000c1e1500 */
[----:B------:R-:W-:-:S03]  /*9960*/  IMAD.WIDE R42, R39, 0x2, R26 ;  /* 0x00000002272a7825 */ /* 0x000fc600078e021a */
[----:B------:R-:W-:Y:S01]  /*9970*/  ISETP.GE.U32.AND P4, PT, R38, 0x7fffff59, PT ;  /* 0x7fffff592600780c */ /* 0x000fe20003f86070 */
[----:B------:R-:W-:Y:S02]  /*9980*/  VIADD R38, R46, 0xffffff91 ;  /* 0xffffff912e267836 */ /* 0x000fe40000000000 */
[----:B------:R-:W-:Y:S01]  /*9990*/  IMAD R40, R28, 0x66, RZ ;  /* 0x000000661c287824 */ /* 0x000fe200078e02ff */
[----:B------:R0:W-:Y:S02]  /*99a0*/  STL.64 [R1+0x160], R42 ;  /* 0x0001602a01007387 */ /* 0x0001e40000100a00 */
[----:B------:R-:W-:Y:S02]  /*99b0*/  ISETP.GE.U32.AND P6, PT, R38, 0x7fffff12, PT ;  /* 0x7fffff122600780c */ /* 0x000fe40003fc6070 */
[----:B------:R0:W2:Y:S01]  /*99c0*/  @!P0 LDG.E.U16 R15, desc[UR20][R42.64] ;  /* 0x000000142a0f8981 */ /* 0x0000a2000c1e1500 */
[----:B------:R-:W-:Y:S01]  /*99d0*/  IMAD R38, R28, 0x6e, RZ ;  /* 0x0000006e1c267824 */ /* 0x000fe200078e02ff */
[----:B------:R-:W-:Y:S01]  /*99e0*/  PRMT R41, RZ, 0x7610, R41 ;  /* 0x00007610ff297816 */ /* 0x000fe20000000029 */
[----:B0-----:R-:W-:Y:S01]  /*99f0*/  IMAD.WIDE R42, R40, 0x2, R26 ;  /* 0x00000002282a7825 */ /* 0x001fe200078e021a */
[----:B---3--:R-:W-:Y:S04]  /*9a00*/  STL [R1+0x74c], R53 ;  /* 0x00074c3501007387 */ /* 0x008fe80000100800 */
[----:B------:R-:W-:Y:S04]  /*9a10*/  STL.64 [R1+0x650], R48 ;  /* 0x0006503001007387 */ /* 0x000fe80000100a00 */
[----:B------:R-:W-:Y:S01]  /*9a20*/  STL.64 [R1+0x648], R50 ;  /* 0x0006483201007387 */ /* 0x000fe20000100a00 */
[----:B------:R-:W-:-:S03]  /*9a30*/  PRMT R16, RZ, 0x7610, R16 ;  /* 0x00007610ff107816 */ /* 0x000fc60000000010 */
[----:B------:R0:W-:Y:S04]  /*9a40*/  STL.64 [R1+0xe0], R42 ;  /* 0x0000e02a01007387 */ /* 0x0001e80000100a00 */
[----:B------:R0:W3:Y:S02]  /*9a50*/  @!P5 LDG.E.U16 R16, desc[UR20][R42.64] ;  /* 0x000000142a10d981 */ /* 0x0000e4000c1e1500 */
[----:B0-----:R-:W-:-:S05]  /*9a60*/  IMAD.WIDE R42, R38, 0x2, R24 ;  /* 0x00000002262a7825 */ /* 0x001fca00078e0218 */
[----:B------:R-:W3:Y:S01]  /*9a70*/  @!P6 LDG.E.U16 R41, desc[UR20][R42.64] ;  /* 0x000000142a29e981 */ /* 0x000ee2000c1e1500 */
[----:B------:R-:W-:Y:S01]  /*9a80*/  PRMT R22, RZ, 0x7610, R22 ;  /* 0x00007610ff167816 */ /* 0x000fe20000000016 */
[----:B------:R-:W-:Y:S01]  /*9a90*/  IMAD.WIDE R48, R39, 0x2, R24 ;  /* 0x0000000227307825 */ /* 0x000fe200078e0218 */
[----:B------:R-:W-:-:S04]  /*9aa0*/  PRMT R18, RZ, 0x7610, R18 ;  /* 0x00007610ff127816 */ /* 0x000fc80000000012 */
[----:B------:R0:W-:Y:S01]  /*9ab0*/  STL.64 [R1+0x158], R48 ;  /* 0x0001583001007387 */ /* 0x0001e20000100a00 */
[----:B------:R-:W-:-:S03]  /*9ac0*/  VIADD R39, R46, 0xffffffd0 ;  /* 0xffffffd02e277836 */ /* 0x000fc60000000000 */
[----:B------:R0:W3:Y:S01]  /*9ad0*/  @!P0 LDG.E.U16 R22, desc[UR20][R48.64] ;  /* 0x0000001430168981 */ /* 0x0000e2000c1e1500 */
[----:B------:R-:W-:Y:S01]  /*9ae0*/  IMAD.WIDE R50, R40, 0x2, R24 ;  /* 0x0000000228327825 */ /* 0x000fe200078e0218 */
[----:B------:R-:W-:-:S03]  /*9af0*/  PRMT R23, RZ, 0x7610, R23 ;  /* 0x00007610ff177816 */ /* 0x000fc60000000017 */
[----:B0-----:R-:W-:Y:S01]  /*9b00*/  IMAD.WIDE R48, R38, 0x2, R26 ;  /* 0x0000000226307825 */ /* 0x001fe200078e021a */
[----:B------:R-:W-:Y:S01]  /*9b10*/  ISETP.GE.U32.AND P0, PT, R39, 0x7fffff51, PT ;  /* 0x7fffff512700780c */ /* 0x000fe20003f06070 */
[----:B------:R-:W-:Y:S02]  /*9b20*/  STL.64 [R1+0xd8], R50 ;  /* 0x0000d83201007387 */ /* 0x000fe40000100a00 */
[C---:B------:R-:W-:Y:S02]  /*9b30*/  VIADD R38, R46.reuse, 0xffffff89 ;  /* 0xffffff892e267836 */ /* 0x040fe40000000000 */
[----:B------:R-:W3:Y:S01]  /*9b40*/  @!P6 LDG.E.U16 R18, desc[UR20][R48.64] ;  /* 0x000000143012e981 */ /* 0x000ee2000c1e1500 */
[----:B------:R-:W-:Y:S02]  /*9b50*/  VIADD R39, R46, 0xffffffc8 ;  /* 0xffffffc82e277836 */ /* 0x000fe40000000000 */
[----:B------:R-:W-:Y:S01]  /*9b60*/  ISETP.GE.U32.AND P6, PT, R38, 0x7fffff0a, PT ;  /* 0x7fffff0a2600780c */ /* 0x000fe20003fc6070 */
[----:B------:R-:W-:Y:S01]  /*9b70*/  STL.64 [R1+0x70], R48 ;  /* 0x0000703001007387 */ /* 0x000fe20000100a00 */
[----:B------:R-:W-:-:S03]  /*9b80*/  IMAD R40, R28, 0x76, RZ ;  /* 0x000000761c287824 */ /* 0x000fc600078e02ff */
[----:B------:R0:W-:Y:S01]  /*9b90*/  STL.64 [R1+0x68], R42 ;  /* 0x0000682a01007387 */ /* 0x0001e20000100a00 */
[----:B------:R-:W-:-:S03]  /*9ba0*/  PRMT R44, RZ, 0x7610, R44 ;  /* 0x00007610ff2c7816 */ /* 0x000fc6000000002c */
[----:B------:R1:W3:Y:S01]  /*9bb0*/  @!P5 LDG.E.U16 R23, desc[UR20][R50.64] ;  /* 0x000000143217d981 */ /* 0x0002e2000c1e1500 */
[----:B------:R-:W-:Y:S01]  /*9bc0*/  ISETP.GE.U32.AND P5, PT, R39, 0x7fffff49, PT ;  /* 0x7fffff492700780c */ /* 0x000fe20003fa6070 */
[----:B------:R-:W-:Y:S01]  /*9bd0*/  IMAD.WIDE R38, R40, 0x2, R26 ;  /* 0x0000000228267825 */ /* 0x000fe200078e021a */
[----:B------:R-:W-:Y:S01]  /*9be0*/  PRMT R30, RZ, 0x7610, R30 ;  /* 0x00007610ff1e7816 */ /* 0x000fe2000000001e */
[----:B--2---:R-:W-:Y:S02]  /*9bf0*/  STL [R1+0x7ac], R47 ;  /* 0x0007ac2f01007387 */ /* 0x004fe40000100800 */
[----:B0-----:R-:W-:Y:S02]  /*9c00*/  IMAD R42, R28, 0x17, RZ ;  /* 0x000000171c2a7824 */ /* 0x001fe400078e02ff */
[----:B----4-:R-:W-:Y:S01]  /*9c10*/  STL [R1+0x7b4], R45 ;  /* 0x0007b42d01007387 */ /* 0x010fe20000100800 */
[----:B------:R-:W-:Y:S01]  /*9c20*/  PRMT R31, RZ, 0x7610, R31 ;  /* 0x00007610ff1f7816 */ /* 0x000fe2000000001f */
[----:B-1----:R-:W-:-:S02]  /*9c30*/  IMAD.WIDE R50, R42, 0x2, R26 ;  /* 0x000000022a327825 */ /* 0x002fc400078e021a */
[----:B------:R-:W2:Y:S04]  /*9c40*/  @!P6 LDG.E.U16 R44, desc[UR20][R38.64] ;  /* 0x00000014262ce981 */ /* 0x000ea8000c1e1500 */
[----:B------:R-:W4:Y:S04]  /*9c50*/  @!P3 LDG.E.U16 R30, desc[UR20][R50.64] ;  /* 0x00000014321eb981 */ /* 0x000f28000c1e1500 */
[----:B---3--:R0:W-:Y:S02]  /*9c60*/  STL [R1+0x790], R41 ;  /* 0x0007902901007387 */ /* 0x0081e40000100800 */
[----:B0-----:R-:W-:-:S05]  /*9c70*/  IMAD.WIDE R40, R40, 0x2, R24 ;  /* 0x0000000228287825 */ /* 0x001fca00078e0218 */
[----:B------:R-:W3:Y:S01]  /*9c80*/  @!P6 LDG.E.U16 R31, desc[UR20][R40.64] ;  /* 0x00000014281fe981 */ /* 0x000ee2000c1e1500 */
[----:B------:R-:W-:-:S03]  /*9c90*/  IMAD.WIDE R48, R42, 0x2, R24 ;  /* 0x000000022a307825 */ /* 0x000fc600078e0218 */
[----:B------:R-:W-:Y:S04]  /*9ca0*/  STL [R1+0xfa8], R38 ;  /* 0x000fa82601007387 */ /* 0x000fe80000100800 */
[----:B------:R-:W-:Y:S01]  /*9cb0*/  STL.64 [R1+0x5d0], R50 ;  /* 0x0005d03201007387 */ /* 0x000fe20000100a00 */
[----:B------:R-:W-:-:S03]  /*9cc0*/  IMAD R43, R28, 0x1f, RZ ;  /* 0x0000001f1c2b7824 */ /* 0x000fc600078e02ff */
[----:B------:R-:W-:Y:S04]  /*9cd0*/  STL [R1+0xfa4], R39 ;  /* 0x000fa42701007387 */ /* 0x000fe80000100800 */
[----:B------:R-:W-:Y:S04]  /*9ce0*/  STL.64 [R1+0x5c8], R48 ;  /* 0x0005c83001007387 */ /* 0x000fe80000100a00 */
[----:B------:R-:W-:Y:S01]  /*9cf0*/  STL [R1+0xfb0], R40 ;  /* 0x000fb02801007387 */ /* 0x000fe20000100800 */
[----:B------:R-:W-:-:S03]  /*9d00*/  PRMT R9, RZ, 0x7610, R9 ;  /* 0x00007610ff097816 */ /* 0x000fc60000000009 */
[----:B------:R-:W-:Y:S04]  /*9d10*/  STL [R1+0xfac], R41 ;  /* 0x000fac2901007387 */ /* 0x000fe80000100800 */
[----:B--2---:R-:W-:Y:S04]  /*9d20*/  STL [R1+0x78c], R44 ;  /* 0x00078c2c01007387 */ /* 0x004fe80000100800 */
[----:B----4-:R-:W-:Y:S04]  /*9d30*/  STL [R1+0x7b8], R30 ;  /* 0x0007b81e01007387 */ /* 0x010fe80000100800 */
[----:B---3--:R0:W-:Y:S02]  /*9d40*/  STL [R1+0x788], R31 ;  /* 0x0007881f01007387 */ /* 0x0081e40000100800 */
[----:B0-----:R-:W-:-:S05]  /*9d50*/  IMAD.WIDE R30, R43, 0x2, R24 ;  /* 0x000000022b1e7825 */ /* 0x001fca00078e0218 */
[----:B------:R-:W2:Y:S01]  /*9d60*/  @!P1 LDG.E.U16 R9, desc[UR20][R30.64] ;  /* 0x000000141e099981 */ /* 0x000ea2000c1e1500 */
[----:B------:R-:W-:Y:S01]  /*9d70*/  VIADD R42, R46, 0xffffff81 ;  /* 0xffffff812e2a7836 */ /* 0x000fe20000000000 */
[----:B------:R-:W-:Y:S01]  /*9d80*/  PRMT R34, RZ, 0x7610, R34 ;  /* 0x00007610ff227816 */ /* 0x000fe20000000022 */
[----:B------:R-:W-:Y:S01]  /*9d90*/  IMAD.WIDE R44, R43, 0x2, R26 ;  /* 0x000000022b2c7825 */ /* 0x000fe200078e021a */
[----:B------:R-:W-:Y:S02]  /*9da0*/  PRMT R35, RZ, 0x7610, R35 ;  /* 0x00007610ff237816 */ /* 0x000fe40000000023 */
[----:B------:R-:W-:Y:S01]  /*9db0*/  ISETP.GE.U32.AND P6, PT, R42, 0x7fffff02, PT ;  /* 0x7fffff022a00780c */ /* 0x000fe20003fc6070 */
[C---:B------:R-:W-:Y:S01]  /*9dc0*/  VIADD R42, R46.reuse, 0xffffffc0 ;  /* 0xffffffc02e2a7836 */ /* 0x040fe20000000000 */
[----:B------:R0:W-:Y:S01]  /*9dd0*/  STL.64 [R1+0x550], R44 ;  /* 0x0005502c01007387 */ /* 0x0001e20000100a00 */
[----:B------:R-:W-:-:S03]  /*9de0*/  VIADD R43, R46, 0xffffffb8 ;  /* 0xffffffb82e2b7836 */ /* 0x000fc60000000000 */
[----:B------:R0:W3:Y:S01]  /*9df0*/  @!P1 LDG.E.U16 R34, desc[UR20][R44.64] ;  /* 0x000000142c229981 */ /* 0x0000e2000c1e1500 */
[----:B------:R-:W-:-:S03]  /*9e00*/  ISETP.GE.U32.AND P1, PT, R42, 0x7fffff41, PT ;  /* 0x7fffff412a00780c */ /* 0x000fc60003f26070 */
[----:B------:R1:W4:Y:S01]  /*9e10*/  @!P3 LDG.E.U16 R35, desc[UR20][R48.64] ;  /* 0x000000143023b981 */ /* 0x000322000c1e1500 */
[----:B------:R-:W-:Y:S01]  /*9e20*/  ISETP.GE.U32.AND P3, PT, R43, 0x7fffff39, PT ;  /* 0x7fffff392b00780c */ /* 0x000fe20003f66070 */
[----:B0-----:R-:W-:Y:S01]  /*9e30*/  IMAD R44, R28, 0x7e, RZ ;  /* 0x0000007e1c2c7824 */ /* 0x001fe200078e02ff */
[----:B------:R-:W-:-:S03]  /*9e40*/  PRMT R19, RZ, 0x7610, R19 ;  /* 0x00007610ff137816 */ /* 0x000fc60000000013 */
[C---:B------:R-:W-:Y:S01]  /*9e50*/  IMAD.WIDE R42, R44.reuse, 0x2, R26 ;  /* 0x000000022c2a7825 */ /* 0x040fe200078e021a */
[----:B------:R0:W-:Y:S03]  /*9e60*/  STL.64 [R1+0x548], R30 ;  /* 0x0005481e01007387 */ /* 0x0001e60000100a00 */
[----:B------:R-:W-:Y:S01]  /*9e70*/  IMAD.WIDE R44, R44, 0x2, R24 ;  /* 0x000000022c2c7825 */ /* 0x000fe200078e0218 */
[----:B------:R-:W-:Y:S03]  /*9e80*/  STL [R1+0xfb8], R42 ;  /* 0x000fb82a01007387 */ /* 0x000fe60000100800 */
[C---:B-1----:R-:W-:Y:S01]  /*9e90*/  IMAD R48, R28.reuse, 0x2f, RZ ;  /* 0x0000002f1c307824 */ /* 0x042fe200078e02ff */
[----:B------:R-:W-:Y:S01]  /*9ea0*/  STL [R1+0xfb4], R43 ;  /* 0x000fb42b01007387 */ /* 0x000fe20000100800 */
[----:B------:R-:W-:Y:S01]  /*9eb0*/  IMAD R47, R28, 0x27, RZ ;  /* 0x000000271c2f7824 */ /* 0x000fe200078e02ff */
[----:B------:R-:W-:-:S02]  /*9ec0*/  PRMT R36, RZ, 0x7610, R36 ;  /* 0x00007610ff247816 */ /* 0x000fc40000000024 */
[----:B------:R1:W3:Y:S01]  /*9ed0*/  @!P6 LDG.E.U16 R19, desc[UR20][R44.64] ;  /* 0x000000142c13e981 */ /* 0x0002e2000c1e1500 */
[----:B------:R-:W-:-:S03]  /*9ee0*/  IMAD.MOV.U32 R51, RZ, RZ, R5 ;  /* 0x000000ffff337224 */ /* 0x000fc600078e0005 */
[----:B------:R1:W-:Y:S01]  /*9ef0*/  STL [R1+0xfc0], R44 ;  /* 0x000fc02c01007387 */ /* 0x0003e20000100800 */
[----:B------:R-:W-:Y:S01]  /*9f00*/  IMAD.MOV.U32 R53, RZ, RZ, R4 ;  /* 0x000000ffff357224 */ /* 0x000fe200078e0004 */
[----:B------:R-:W-:Y:S01]  /*9f10*/  PRMT R37, RZ, 0x7610, R37 ;  /* 0x00007610ff257816 */ /* 0x000fe20000000025 */
[----:B0-----:R-:W-:Y:S01]  /*9f20*/  IMAD.WIDE R30, R48, 0x2, R24 ;  /* 0x00000002301e7825 */ /* 0x001fe200078e0218 */
[----:B------:R-:W-:Y:S03]  /*9f30*/  STL [R1+0xfbc], R45 ;  /* 0x000fbc2d01007387 */ /* 0x000fe60000100800 */
[----:B------:R-:W-:Y:S01]  /*9f40*/  IMAD.MOV.U32 R50, RZ, RZ, R8 ;  /* 0x000000ffff327224 */ /* 0x000fe200078e0008 */
[----:B-1----:R-:W-:Y:S01]  /*9f50*/  PRMT R44, RZ, 0x7610, R44 ;  /* 0x00007610ff2c7816 */ /* 0x002fe2000000002c */
[----:B------:R-:W-:-:S05]  /*9f60*/  IMAD.WIDE R4, R47, 0x2, R24 ;  /* 0x000000022f047825 */ /* 0x000fca00078e0218 */
[----:B------:R-:W3:Y:S04]  /*9f70*/  @!P0 LDG.E.U16 R44, desc[UR20][R30.64] ;  /* 0x000000141e2c8981 */ /* 0x000ee8000c1e1500 */
[----:B------:R-:W3:Y:S04]  /*9f80*/  @!P4 LDG.E.U16 R36, desc[UR20][R4.64] ;  /* 0x000000140424c981 */ /* 0x000ee8000c1e1500 */
[----:B--2---:R0:W-:Y:S02]  /*9f90*/  STL [R1+0x824], R9 ;  /* 0x0008240901007387 */ /* 0x0041e40000100800 */
[----:B0-----:R-:W-:-:S05]  /*9fa0*/  IMAD.WIDE R8, R47, 0x2, R26 ;  /* 0x000000022f087825 */ /* 0x001fca00078e021a */
[----:B------:R-:W2:Y:S01]  /*9fb0*/  @!P4 LDG.E.U16 R37, desc[UR20][R8.64] ;  /* 0x000000140825c981 */ /* 0x000ea2000c1e1500 */
[----:B------:R-:W-:-:S03]  /*9fc0*/  PRMT R3, RZ, 0x7610, R3 ;  /* 0x00007610ff037816 */ /* 0x000fc60000000003 */
[----:B----4-:R-:W-:Y:S01]  /*9fd0*/  STL [R1+0x7c0], R35 ;  /* 0x0007c02301007387 */ /* 0x010fe20000100800 */
[----:B------:R-:W-:-:S03]  /*9fe0*/  VIADD R47, R46, 0xffffffa8 ;  /* 0xffffffa82e2f7836 */ /* 0x000fc60000000000 */
[----:B---3--:R0:W-:Y:S04]  /*9ff0*/  STL [R1+0x828], R34 ;  /* 0x0008282201007387 */ /* 0x0081e80000100800 */
[----:B------:R1:W-:Y:S01]  /*a000*/  STL.64 [R1+0x4d0], R8 ;  /* 0x0004d00801007387 */ /* 0x0003e20000100a00 */
[----:B0-----:R-:W-:-:S03]  /*a010*/  IMAD.WIDE R34, R48, 0x2, R26 ;  /* 0x0000000230227825 */ /* 0x001fc600078e021a */
[----:B------:R0:W-:Y:S01]  /*a020*/  STL.64 [R1+0x4c8], R4 ;  /* 0x0004c80401007387 */ /* 0x0001e20000100a00 */
[----:B------:R-:W-:-:S03]  /*a030*/  PRMT R17, RZ, 0x7610, R17 ;  /* 0x00007610ff117816 */ /* 0x000fc60000000011 */
[----:B------:R3:W4:Y:S01]  /*a040*/  @!P0 LDG.E.U16 R3, desc[UR20][R34.64] ;  /* 0x0000001422038981 */ /* 0x000722000c1e1500 */
[----:B------:R-:W-:-:S03]  /*a050*/  ISETP.GE.U32.AND P0, PT, R47, 0x7fffff29, PT ;  /* 0x7fffff292f00780c */ /* 0x000fc60003f06070 */
[----:B-1----:R-:W4:Y:S01]  /*a060*/  LDL.LU.64 R8, [R1+0x1080] ;  /* 0x0010800001087983 */ /* 0x002f220000300a00 */
[----:B------:R-:W-:-:S03]  /*a070*/  IMAD R47, R28, 0x37, RZ ;  /* 0x000000371c2f7824 */ /* 0x000fc600078e02ff */
[----:B0-----:R-:W4:Y:S04]  /*a080*/  LDL.LU.64 R4, [R1+0x1078] ;  /* 0x0010780001047983 */ /* 0x001f280000300a00 */
[----:B------:R3:W-:Y:S01]  /*a090*/  STL.64 [R1+0x450], R34 ;  /* 0x0004502201007387 */ /* 0x0007e20000100a00 */
[----:B------:R-:W-:-:S03]  /*a0a0*/  PRMT R45, RZ, 0x7610, R45 ;  /* 0x00007610ff2d7816 */ /* 0x000fc6000000002d */
[----:B------:R-:W-:Y:S04]  /*a0b0*/  STL.64 [R1+0x448], R30 ;  /* 0x0004481e01007387 */ /* 0x000fe80000100a00 */
[----:B------:R0:W4:Y:S04]  /*a0c0*/  @!P6 LDG.E.U16 R17, desc[UR20][R42.64] ;  /* 0x000000142a11e981 */ /* 0x000128000c1e1500 */
[----:B------:R-:W-:Y:S04]  /*a0d0*/  STL [R1+0xfc4], R44 ;  /* 0x000fc42c01007387 */ /* 0x000fe80000100800 */
[----:B------:R-:W-:Y:S01]  /*a0e0*/  STL [R1+0x81c], R36 ;  /* 0x00081c2401007387 */ /* 0x000fe20000100800 */
[----:B---3--:R-:W-:Y:S01]  /*a0f0*/  IMAD.WIDE R34, R47, 0x2, R24 ;  /* 0x000000022f227825 */ /* 0x008fe200078e0218 */
[----:B0-----:R-:W-:-:S06]  /*a100*/  PRMT R42, RZ, 0x7610, R42 ;  /* 0x00007610ff2a7816 */ /* 0x001fcc000000002a */
[----:B------:R-:W3:Y:S04]  /*a110*/  @!P5 LDG.E.U16 R42, desc[UR20][R34.64] ;  /* 0x00000014222ad981 */ /* 0x000ee8000c1e1500 */
[----:B--2---:R0:W-:Y:S02]  /*a120*/  STL [R1+0x820], R37 ;  /* 0x0008202501007387 */ /* 0x0041e40000100800 */
[----:B0-----:R-:W-:-:S05]  /*a130*/  IMAD.WIDE R36, R47, 0x2, R26 ;  /* 0x000000022f247825 */ /* 0x001fca00078e021a */
[----:B------:R-:W2:Y:S01]  /*a140*/  @!P5 LDG.E.U16 R45, desc[UR20][R36.64] ;  /* 0x00000014242dd981 */ /* 0x000ea2000c1e1500 */
[----:B------:R-:W-:Y:S01]  /*a150*/  IMAD R48, R28, 0x3f, RZ ;  /* 0x0000003f1c307824 */ /* 0x000fe200078e02ff */
[----:B------:R-:W-:Y:S01]  /*a160*/  PRMT R43, RZ, 0x7610, R43 ;  /* 0x00007610ff2b7816 */ /* 0x000fe2000000002b */
[----:B------:R-:W-:Y:S01]  /*a170*/  IMAD.MOV.U32 R44, RZ, RZ, R2 ;  /* 0x000000ffff2c7224 */ /* 0x000fe200078e0002 */
[----:B------:R0:W-:Y:S01]  /*a180*/  STL.64 [R1+0x3d0], R36 ;  /* 0x0003d02401007387 */ /* 0x0001e20000100a00 */
[----:B------:R-:W-:Y:S01]  /*a190*/  PRMT R40, RZ, 0x7610, R40 ;  /* 0x00007610ff287816 */ /* 0x000fe20000000028 */
[----:B------:R-:W-:Y:S02]  /*a1a0*/  IMAD.WIDE R30, R48, 0x2, R26 ;  /* 0x00000002301e7825 */ /* 0x000fe400078e021a */
[----:B----4-:R1:W-:Y:S02]  /*a1b0*/  STL [R1+0x818], R3 ;  /* 0x0008180301007387 */ /* 0x0103e40000100800 */
[----:B------:R-:W-:-:S02]  /*a1c0*/  VIADD R47, R46, 0xffffff98 ;  /* 0xffffff982e2f7836 */ /* 0x000fc40000000000 */
[----:B------:R4:W-:Y:S04]  /*a1d0*/  STL.64 [R1+0x3c8], R34 ;  /* 0x0003c82201007387 */ /* 0x0009e80000100a00 */
[----:B0-----:R-:W3:Y:S01]  /*a1e0*/  LDL.LU.64 R36, [R1+0x1070] ;  /* 0x0010700001247983 */ /* 0x001ee20000300a00 */
[----:B-1----:R-:W-:-:S03]  /*a1f0*/  IMAD.WIDE R2, R48, 0x2, R24 ;  /* 0x0000000230027825 */ /* 0x002fc600078e0218 */
[----:B------:R0:W3:Y:S04]  /*a200*/  @!P1 LDG.E.U16 R43, desc[UR20][R30.64] ;  /* 0x000000141e2b9981 */ /* 0x0000e8000c1e1500 */
[----:B------:R-:W3:Y:S01]  /*a210*/  @!P1 LDG.E.U16 R40, desc[UR20][R2.64] ;  /* 0x0000001402289981 */ /* 0x000ee2000c1e1500 */
[----:B------:R-:W-:Y:S01]  /*a220*/  ISETP.GE.U32.AND P1, PT, R47, 0x7fffff19, PT ;  /* 0x7fffff192f00780c */ /* 0x000fe20003f26070 */
[----:B------:R-:W-:Y:S01]  /*a230*/  IMAD R47, R28, 0x47, RZ ;  /* 0x000000471c2f7824 */ /* 0x000fe200078e02ff */
[----:B------:R-:W-:Y:S02]  /*a240*/  PRMT R41, RZ, 0x7610, R41 ;  /* 0x00007610ff297816 */ /* 0x000fe40000000029 */
[----:B------:R-:W-:Y:S01]  /*a250*/  PRMT R38, RZ, 0x7610, R38 ;  /* 0x00007610ff267816 */ /* 0x000fe20000000026 */
[----:B--2---:R1:W-:Y:S04]  /*a260*/  STL [R1+0xfc8], R45 ;  /* 0x000fc82d01007387 */ /* 0x0043e80000100800 */
[----:B------:R-:W-:Y:S04]  /*a270*/  STL.64 [R1+0x350], R30 ;  /* 0x0003501e01007387 */ /* 0x000fe80000100a00 */
[----:B----4-:R-:W2:Y:S01]  /*a280*/  LDL.LU.64 R34, [R1+0x1068] ;  /* 0x0010680001227983 */ /* 0x010ea20000300a00 */
[----:B-1----:R-:W-:-:S03]  /*a290*/  IMAD.MOV.U32 R45, RZ, RZ, R44 ;  /* 0x000000ffff2d7224 */ /* 0x002fc600078e002c */
[----:B------:R-:W-:Y:S01]  /*a2a0*/  STL.64 [R1+0x348], R2 ;  /* 0x0003480201007387 */ /* 0x000fe20000100a00 */
[----:B------:R-:W-:Y:S02]  /*a2b0*/  IMAD.MOV.U32 R44, RZ, RZ, R51 ;  /* 0x000000ffff2c7224 */ /* 0x000fe400078e0033 */
[----:B------:R-:W-:Y:S01]  /*a2c0*/  IMAD.MOV.U32 R51, RZ, RZ, R50 ;  /* 0x000000ffff337224 */ /* 0x000fe200078e0032 */
[----:B---3--:R1:W-:Y:S01]  /*a2d0*/  STL [R1+0xfcc], R42 ;  /* 0x000fcc2a01007387 */ /* 0x0083e20000100800 */
[----:B------:R-:W-:Y:S02]  /*a2e0*/  IMAD.MOV.U32 R50, RZ, RZ, R33 ;  /* 0x000000ffff327224 */ /* 0x000fe400078e0021 */
[----:B-1----:R-:W-:Y:S02]  /*a2f0*/  IMAD.MOV.U32 R42, RZ, RZ, R32 ;  /* 0x000000ffff2a7224 */ /* 0x002fe400078e0020 */
[----:B------:R-:W-:-:S05]  /*a300*/  IMAD.WIDE R32, R47, 0x2, R26 ;  /* 0x000000022f207825 */ /* 0x000fca00078e021a */
[----:B------:R-:W3:Y:S01]  /*a310*/  @!P3 LDG.E.U16 R41, desc[UR20][R32.64] ;  /* 0x000000142029b981 */ /* 0x000ee2000c1e1500 */
[----:B0-----:R-:W-:-:S05]  /*a320*/  IMAD.WIDE R30, R47, 0x2, R24 ;  /* 0x000000022f1e7825 */ /* 0x001fca00078e0218 */
[----:B------:R-:W4:Y:S01]  /*a330*/  @!P3 LDG.E.U16 R38, desc[UR20][R30.64] ;  /* 0x000000141e26b981 */ /* 0x000f22000c1e1500 */
[C---:B------:R-:W-:Y:S02]  /*a340*/  VIADD R49, R46.reuse, 0xffffffb0 ;  /* 0xffffffb02e317836 */ /* 0x040fe40000000000 */
[----:B------:R-:W-:Y:S01]  /*a350*/  VIADD R47, R46, 0xffffff90 ;  /* 0xffffff902e2f7836 */ /* 0x000fe20000000000 */
[----:B------:R-:W-:Y:S02]  /*a360*/  STL [R1+0xfd0], R43 ;  /* 0x000fd02b01007387 */ /* 0x000fe40000100800 */
[----:B------:R-:W-:Y:S01]  /*a370*/  ISETP.GE.U32.AND P4, PT, R49, 0x7fffff31, PT ;  /* 0x7fffff313100780c */ /* 0x000fe20003f86070 */
[----:B------:R-:W-:Y:S01]  /*a380*/  IMAD R48, R28, 0x4f, RZ ;  /* 0x0000004f1c307824 */ /* 0x000fe200078e02ff */
[----:B------:R-:W-:Y:S01]  /*a390*/  STL [R1+0xfd4], R40 ;  /* 0x000fd42801007387 */ /* 0x000fe20000100800 */
[----:B------:R-:W-:-:S03]  /*a3a0*/  PRMT R39, RZ, 0x7610, R39 ;  /* 0x00007610ff277816 */ /* 0x000fc60000000027 */
[----:B------:R0:W-:Y:S01]  /*a3b0*/  STL.64 [R1+0x2d0], R32 ;  /* 0x0002d02001007387 */ /* 0x0001e20000100a00 */
[----:B------:R-:W-:-:S03]  /*a3c0*/  PRMT R36, RZ, 0x7610, R36 ;  /* 0x00007610ff247816 */ /* 0x000fc60000000024 */
[----:B------:R1:W-:Y:S01]  /*a3d0*/  STL.64 [R1+0x2c8], R30 ;  /* 0x0002c81e01007387 */ /* 0x0003e20000100a00 */
[----:B------:R-:W-:Y:S01]  /*a3e0*/  IMAD.WIDE R2, R48, 0x2, R26 ;  /* 0x0000000230027825 */ /* 0x000fe200078e021a */
[----:B------:R-:W-:-:S03]  /*a3f0*/  ISETP.GE.U32.AND P3, PT, R47, 0x7fffff11, PT ;  /* 0x7fffff112f00780c */ /* 0x000fc60003f66070 */
[----:B------:R-:W-:Y:S01]  /*a400*/  VIADD R47, R46, 0xffffff88 ;  /* 0xffffff882e2f7836 */ /* 0x000fe20000000000 */
[----:B------:R-:W2:Y:S04]  /*a410*/  @!P4 LDG.E.U16 R39, desc[UR20][R2.64] ;  /* 0x000000140227c981 */ /* 0x000ea8000c1e1500 */
[----:B0-----:R-:W2:Y:S01]  /*a420*/  LDL.LU.64 R32, [R1+0x1060] ;  /* 0x0010600001207983 */ /* 0x001ea20000300a00 */
[----:B------:R-:W-:-:S03]  /*a430*/  PRMT R37, RZ, 0x7610, R37 ;  /* 0x00007610ff257816 */ /* 0x000fc60000000025 */
[----:B---3--:R0:W-:Y:S04]  /*a440*/  STL [R1+0xfd8], R41 ;  /* 0x000fd82901007387 */ /* 0x0081e80000100800 */
[----:B-1----:R-:W3:Y:S01]  /*a450*/  LDL.LU.64 R30, [R1+0x1058] ;  /* 0x00105800011e7983 */ /* 0x002ee20000300a00 */
[----:B0-----:R-:W-:-:S03]  /*a460*/  IMAD.WIDE R40, R48, 0x2, R24 ;  /* 0x0000000230287825 */ /* 0x001fc600078e0218 */
[----:B------:R0:W-:Y:S04]  /*a470*/  STL.64 [R1+0x250], R2 ;  /* 0x0002500201007387 */ /* 0x0001e80000100a00 */
[----:B------:R1:W3:Y:S01]  /*a480*/  @!P4 LDG.E.U16 R36, desc[UR20][R40.64] ;  /* 0x000000142824c981 */ /* 0x0002e2000c1e1500 */
[----:B------:R-:W-:Y:S01]  /*a490*/  ISETP.GE.U32.AND P4, PT, R47, 0x7fffff09, PT ;  /* 0x7fffff092f00780c */ /* 0x000fe20003f86070 */
[----:B------:R-:W-:Y:S02]  /*a4a0*/  IMAD R47, R28, 0x57, RZ ;  /* 0x000000571c2f7824 */ /* 0x000fe400078e02ff */
[----:B----4-:R-:W-:Y:S04]  /*a4b0*/  STL [R1+0xfdc], R38 ;  /* 0x000fdc2601007387 */ /* 0x010fe80000100800 */
[----:B0-----:R-:W4:Y:S04]  /*a4c0*/  LDL.LU.64 R2, [R1+0x1050] ;  /* 0x0010500001027983 */ /* 0x001f280000300a00 */
[----:B------:R1:W-:Y:S02]  /*a4d0*/  STL.64 [R1+0x248], R40 ;  /* 0x0002482801007387 */ /* 0x0003e40000100a00 */
[----:B-1----:R-:W-:-:S05]  /*a4e0*/  IMAD.WIDE R40, R47, 0x2, R26 ;  /* 0x000000022f287825 */ /* 0x002fca00078e021a */
[----:B------:R-:W4:Y:S01]  /*a4f0*/  @!P0 LDG.E.U16 R37, desc[UR20][R40.64] ;  /* 0x0000001428258981 */ /* 0x000f22000c1e1500 */
[----:B------:R-:W-:Y:S01]  /*a500*/  VIADD R49, R46, 0xffffffa0 ;  /* 0xffffffa02e317836 */ /* 0x000fe20000000000 */
[----:B--2---:R-:W-:Y:S02]  /*a510*/  PRMT R34, RZ, 0x7610, R34 ;  /* 0x00007610ff227816 */ /* 0x004fe40000000022 */
[----:B------:R0:W-:Y:S02]  /*a520*/  STL [R1+0xfe0], R39 ;  /* 0x000fe02701007387 */ /* 0x0001e40000100800 */
[----:B------:R-:W-:Y:S02]  /*a530*/  ISETP.GE.U32.AND P5, PT, R49, 0x7fffff21, PT ;  /* 0x7fffff213100780c */ /* 0x000fe40003fa6070 */
[----:B------:R-:W-:Y:S01]  /*a540*/  PRMT R35, RZ, 0x7610, R35 ;  /* 0x00007610ff237816 */ /* 0x000fe20000000023 */
[----:B0-----:R-:W-:-:S04]  /*a550*/  IMAD.WIDE R38, R47, 0x2, R24 ;  /* 0x000000022f267825 */ /* 0x001fc800078e0218 */
[----:B------:R-:W-:Y:S01]  /*a560*/  IMAD R47, R28, 0x5f, RZ ;  /* 0x0000005f1c2f7824 */ /* 0x000fe200078e02ff */
[----:B------:R0:W2:Y:S01]  /*a570*/  @!P0 LDG.E.U16 R34, desc[UR20][R38.64] ;  /* 0x0000001426228981 */ /* 0x0000a2000c1e1500 */
[----:B------:R-:W-:-:S03]  /*a580*/  PRMT R32, RZ, 0x7610, R32 ;  /* 0x00007610ff207816 */ /* 0x000fc60000000020 */
[----:B---3--:R-:W-:Y:S04]  /*a590*/  STL [R1+0xfe4], R36 ;  /* 0x000fe42401007387 */ /* 0x008fe80000100800 */
[----:B------:R-:W-:Y:S04]  /*a5a0*/  STL.64 [R1+0x1d0], R40 ;  /* 0x0001d02801007387 */ /* 0x000fe80000100a00 */
[----:B----4-:R-:W-:Y:S04]  /*a5b0*/  STL [R1+0xfec], R37 ;  /* 0x000fec2501007387 */ /* 0x010fe80000100800 */
[----:B------:R0:W-:Y:S02]  /*a5c0*/  STL.64 [R1+0x1c8], R38 ;  /* 0x0001c82601007387 */ /* 0x0001e40000100a00 */
[----:B0-----:R-:W-:-:S05]  /*a5d0*/  IMAD.WIDE R38, R47, 0x2, R26 ;  /* 0x000000022f267825 */ /* 0x001fca00078e021a */
[----:B------:R0:W3:Y:S01]  /*a5e0*/  @!P5 LDG.E.U16 R35, desc[UR20][R38.64] ;  /* 0x000000142623d981 */ /* 0x0000e2000c1e1500 */
[----:B------:R-:W-:-:S05]  /*a5f0*/  IMAD.WIDE R36, R47, 0x2, R24 ;  /* 0x000000022f247825 */ /* 0x000fca00078e0218 */
[----:B------:R-:W4:Y:S01]  /*a600*/  @!P5 LDG.E.U16 R32, desc[UR20][R36.64] ;  /* 0x000000142420d981 */ /* 0x000f22000c1e1500 */
[----:B------:R-:W-:Y:S02]  /*a610*/  IMAD.MOV.U32 R49, RZ, RZ, R42 ;  /* 0x000000ffff317224 */ /* 0x000fe400078e002a */
[----:B------:R-:W-:Y:S02]  /*a620*/  IMAD.MOV.U32 R42, RZ, RZ, R44 ;  /* 0x000000ffff2a7224 */ /* 0x000fe400078e002c */
[----:B------:R-:W-:Y:S02]  /*a630*/  IMAD.MOV.U32 R44, RZ, RZ, R51 ;  /* 0x000000ffff2c7224 */ /* 0x000fe400078e0033 */
[----:B------:R-:W-:Y:S02]  /*a640*/  IMAD.MOV.U32 R51, RZ, RZ, R50 ;  /* 0x000000ffff337224 */ /* 0x000fe400078e0032 */
[----:B------:R-:W-:Y:S02]  /*a650*/  IMAD.MOV.U32 R50, RZ, RZ, R52 ;  /* 0x000000ffff327224 */ /* 0x000fe400078e0034 */
[----:B------:R-:W-:-:S02]  /*a660*/  IMAD.MOV.U32 R52, RZ, RZ, R53 ;  /* 0x000000ffff347224 */ /* 0x000fc400078e0035 */
[----:B------:R-:W-:Y:S02]  /*a670*/  IMAD.MOV.U32 R53, RZ, RZ, R21 ;  /* 0x000000ffff357224 */ /* 0x000fe400078e0015 */
[C---:B------:R-:W-:Y:S01]  /*a680*/  VIADD R21, R46.reuse, 0x7f ;  /* 0x0000007f2e157836 */ /* 0x040fe20000000000 */
[----:B--2---:R1:W-:Y:S04]  /*a690*/  STL [R1+0xff4], R34 ;  /* 0x000ff42201007387 */ /* 0x0043e80000100800 */
[----:B------:R0:W-:Y:S01]  /*a6a0*/  STL.64 [R1+0x150], R38 ;  /* 0x0001502601007387 */ /* 0x0001e20000100a00 */
[----:B------:R-:W-:Y:S01]  /*a6b0*/  ISETP.GT.AND P0, PT, R21, 0x7f, PT ;  /* 0x0000007f1500780c */ /* 0x000fe20003f04270 */
[----:B------:R-:W-:Y:S01]  /*a6c0*/  VIADD R47, R46, 0xffffff80 ;  /* 0xffffff802e2f7836 */ /* 0x000fe20000000000 */
[----:B------:R-:W-:Y:S01]  /*a6d0*/  PRMT R33, RZ, 0x7610, R33 ;  /* 0x00007610ff217816 */ /* 0x000fe20000000021 */
[----:B-1----:R-:W-:-:S03]  /*a6e0*/  IMAD.MOV.U32 R34, RZ, RZ, R5 ;  /* 0x000000ffff227224 */ /* 0x002fc600078e0005 */
[----:B------:R-:W-:Y:S01]  /*a6f0*/  ISETP.GE.U32.AND P5, PT, R47, 0x7fffff01, PT ;  /* 0x7fffff012f00780c */ /* 0x000fe20003fa6070 */
[----:B------:R-:W-:-:S04]  /*a700*/  IMAD R47, R28, 0x6f, RZ ;  /* 0x0000006f1c2f7824 */ /* 0x000fc800078e02ff */
[----:B------:R-:W-:-:S04]  /*a710*/  IMAD.WIDE R40, R47, 0x2, R26 ;  /* 0x000000022f287825 */ /* 0x000fc800078e021a */
[----:B0-----:R-:W-:Y:S01]  /*a720*/  IMAD.WIDE R38, R47, 0x2, R24 ;  /* 0x000000022f267825 */ /* 0x001fe200078e0218 */
[----:B---3--:R0:W-:Y:S02]  /*a730*/  STL [R1+0xffc], R35 ;  /* 0x000ffc2301007387 */ /* 0x0081e40000100800 */
[----:B0-----:R-:W-:Y:S02]  /*a740*/  LOP3.LUT R35, R7, 0x7f, RZ, 0xc0, !PT ;  /* 0x0000007f07237812 */ /* 0x001fe400078ec0ff */
[----:B------:R0:W-:Y:S02]  /*a750*/  STL.64 [R1+0x148], R36 ;  /* 0x0001482401007387 */ /* 0x0001e40000100a00 */
[----:B------:R-:W-:Y:S01]  /*a760*/  ISETP.LT.AND P0, PT, R35, R46, P0 ;  /* 0x0000002e2300720c */ /* 0x000fe20000701270 */
[----:B------:R-:W-:Y:S01]  /*a770*/  IMAD R46, R28, 0x67, RZ ;  /* 0x000000671c2e7824 */ /* 0x000fe200078e02ff */
[----:B----4-:R1:W-:Y:S01]  /*a780*/  STL [R1+0x1004], R32 ;  /* 0x0010042001007387 */ /* 0x0103e20000100800 */
[----:B0-----:R-:W-:-:S02]  /*a790*/  IMAD.MOV.U32 R37, RZ, RZ, R6 ;  /* 0x000000ffff257224 */ /* 0x001fc400078e0006 */
[----:B------:R-:W-:-:S04]  /*a7a0*/  IMAD.WIDE R6, R46, 0x2, R26 ;  /* 0x000000022e067825 */ /* 0x000fc800078e021a */
[----:B-1----:R-:W-:Y:S01]  /*a7b0*/  IMAD.MOV.U32 R32, RZ, RZ, R4 ;  /* 0x000000ffff207224 */ /* 0x002fe200078e0004 */
[----:B------:R-:W2:Y:S01]  /*a7c0*/  @!P1 LDG.E.U16 R33, desc[UR20][R6.64] ;  /* 0x0000001406219981 */ /* 0x000ea2000c1e1500 */
[----:B------:R-:W-:-:S03]  /*a7d0*/  IMAD.WIDE R4, R46, 0x2, R24 ;  /* 0x000000022e047825 */ /* 0x000fc600078e0218 */
[----:B------:R-:W-:Y:S01]  /*a7e0*/  STL.64 [R1+0x28], R6 ;  /* 0x0000280601007387 */ /* 0x000fe20000100a00 */
[----:B------:R-:W-:Y:S02]  /*a7f0*/  IMAD.MOV.U32 R46, RZ, RZ, R4 ;  /* 0x000000ffff2e7224 */ /* 0x000fe400078e0004 */
[----:B------:R-:W-:Y:S01]  /*a800*/  IMAD.MOV.U32 R47, RZ, RZ, R5 ;  /* 0x000000ffff2f7224 */ /* 0x000fe200078e0005 */
[----:B------:R0:W-:Y:S04]  /*a810*/  STL.64 [R1+0x20], R4 ;  /* 0x0000200401007387 */ /* 0x0001e80000100a00 */
[----:B0-----:R-:W3:Y:S04]  /*a820*/  LDL.LU.64 R4, [R1+0x1048] ;  /* 0x0010480001047983 */ /* 0x001ee80000300a00 */
[----:B------:R-:W4:Y:S01]  /*a830*/  LDL.LU.64 R6, [R1+0x1040] ;  /* 0x0010400001067983 */ /* 0x000f220000300a00 */
[----:B------:R-:W-:-:S02]  /*a840*/  PRMT R2, RZ, 0x7610, R2 ;  /* 0x00007610ff027816 */ /* 0x000fc40000000002 */
[----:B------:R-:W-:Y:S01]  /*a850*/  PRMT R31, RZ, 0x7610, R31 ;  /* 0x00007610ff1f7816 */ /* 0x000fe2000000001f */
[----:B------:R-:W-:Y:S01]  /*a860*/  STL.64 [R1+0x18], R40 ;  /* 0x0000182801007387 */ /* 0x000fe20000100a00 */
[----:B------:R-:W-:-:S03]  /*a870*/  PRMT R30, RZ, 0x7610, R30 ;  /* 0x00007610ff1e7816 */ /* 0x000fc6000000001e */
[----:B------:R0:W-:Y:S01]  /*a880*/  STL.64 [R1+0x10], R38 ;  /* 0x0000102601007387 */ /* 0x0001e20000100a00 */
[----:B------:R-:W-:-:S03]  /*a890*/  IMAD R48, R28, 0x77, RZ ;  /* 0x000000771c307824 */ /* 0x000fc600078e02ff */
[----:B------:R0:W2:Y:S01]  /*a8a0*/  @!P3 LDG.E.U16 R2, desc[UR20][R38.64] ;  /* 0x000000142602b981 */ /* 0x0000a2000c1e1500 */
[----:B------:R-:W-:Y:S02]  /*a8b0*/  IMAD R28, R28, 0x7f, RZ ;  /* 0x0000007f1c1c7824 */ /* 0x000fe400078e02ff */
[----:B------:R-:W-:Y:S01]  /*a8c0*/  IMAD R29, R35, R29, RZ ;  /* 0x0000001d231d7224 */ /* 0x000fe200078e02ff */
[----:B------:R1:W2:Y:S01]  /*a8d0*/  @!P3 LDG.E.U16 R31, desc[UR20][R40.64] ;  /* 0x00000014281fb981 */ /* 0x0002a2000c1e1500 */
[----:B------:R-:W-:-:S03]  /*a8e0*/  IMAD.MOV.U32 R43, RZ, RZ, R53 ;  /* 0x000000ffff2b7224 */ /* 0x000fc600078e0035 */
[----:B------:R-:W2:Y:S01]  /*a8f0*/  @!P1 LDG.E.U16 R30, desc[UR20][R46.64] ;  /* 0x000000142e1e9981 */ /* 0x000ea2000c1e1500 */
[----:B0-----:R-:W-:Y:S01]  /*a900*/  IMAD.MOV.U32 R39, RZ, RZ, R44 ;  /* 0x000000ffff277224 */ /* 0x001fe200078e002c */
[----:B------:R-:W-:Y:S01]  /*a910*/  LOP3.LUT R44, R0, 0x60, RZ, 0x3c, !PT ;  /* 0x00000060002c7812 */ /* 0x000fe200078e3cff */
[----:B------:R-:W-:Y:S02]  /*a920*/  IMAD.MOV.U32 R38, RZ, RZ, R51 ;  /* 0x000000ffff267224 */ /* 0x000fe400078e0033 */
[----:B-1----:R-:W-:Y:S02]  /*a930*/  IMAD.MOV.U32 R41, RZ, RZ, R50 ;  /* 0x000000ffff297224 */ /* 0x002fe400078e0032 */
[----:B------:R-:W-:Y:S01]  /*a940*/  IMAD.MOV.U32 R40, RZ, RZ, R52 ;  /* 0x000000ffff287224 */ /* 0x000fe200078e0034 */
[----:B------:R-:W-:Y:S01]  /*a950*/  STS.U16 [R44+UR4+0x8f00], R32 ;  /* 0x008f00202c007988 */ /* 0x000fe20008000404 */
[----:B------:R-:W-:-:S03]  /*a960*/  IMAD.WIDE R50, R28, 0x2, R26 ;  /* 0x000000021c327825 */ /* 0x000fc600078e021a */
[----:B------:R0:W-:Y:S01]  /*a970*/  STS.U16 [R44+UR4+0x1300], R34 ;  /* 0x001300222c007988 */ /* 0x0001e20008000404 */
[----:B------:R-:W-:Y:S01]  /*a980*/  IMAD.WIDE R52, R28, 0x2, R24 ;  /* 0x000000021c347825 */ /* 0x000fe200078e0218 */
[----:B------:R-:W-:-:S04]  /*a990*/  LEA R28, P1, R29, UR14, 0x1 ;  /* 0x0000000e1d1c7c11 */ /* 0x000fc8000f8208ff */
[----:B------:R-:W-:Y:S01]  /*a9a0*/  LEA.HI.X.SX32 R29, R29, UR15, 0x1, P1 ;  /* 0x0000000f1d1d7c11 */ /* 0x000fe200088f0eff */
[----:B0-----:R-:W-:-:S05]  /*a9b0*/  IMAD R34, R37, UR7, RZ ;  /* 0x0000000725227c24 */ /* 0x001fca000f8e02ff */
[----:B------:R-:W-:-:S04]  /*a9c0*/  LEA R32, P1, R34, R28, 0x1 ;  /* 0x0000001c22207211 */ /* 0x000fc800078208ff */
[----:B------:R-:W-:Y:S01]  /*a9d0*/  LEA.HI.X.SX32 R34, R34, R29, 0x1, P1 ;  /* 0x0000001d22227211 */ /* 0x000fe200008f0eff */
[----:B------:R-:W-:Y:S04]  /*a9e0*/  STL [R1+0x864], R32 ;  /* 0x0008642001007387 */ /* 0x000fe80000100800 */
[----:B------:R0:W-:Y:S01]  /*a9f0*/  STL [R1+0x860], R34 ;  /* 0x0008602201007387 */ /* 0x0001e20000100800 */
[----:B------:R-:W-:-:S03]  /*aa00*/  @P0 IMAD.MOV.U32 R35, RZ, RZ, R34 ;  /* 0x000000ffff230224 */ /* 0x000fc600078e0022 */
[----:B------:R-:W-:Y:S04]  /*aa10*/  STS.U16 [R44+UR4+0x9300], R40 ;  /* 0x009300282c007988 */ /* 0x000fe80008000404 */
[----:B------:R1:W-:Y:S01]  /*aa20*/  STS.U16 [R44+UR4+0x1700], R9 ;  /* 0x001700092c007988 */ /* 0x0003e20008000404 */
[----:B0-----:R-:W-:-:S03]  /*aa30*/  @P0 IMAD.MOV.U32 R34, RZ, RZ, R32 ;  /* 0x000000ffff220224 */ /* 0x001fc600078e0020 */
[----:B-1----:R-:W2:Y:S01]  /*aa40*/  LDL.LU R9, [R1+0x103c] ;  /* 0x00103c0001097983 */ /* 0x002ea20000300800 */
[----:B------:R-:W-:-:S03]  /*aa50*/  PRMT R8, RZ, 0x7610, R8 ;  /* 0x00007610ff087816 */ /* 0x000fc60000000008 */
[----:B------:R-:W-:Y:S04]  /*aa60*/  STS.U16 [R44+UR4+0x9700], R42 ;  /* 0x0097002a2c007988 */ /* 0x000fe80008000404 */
[----:B------:R-:W-:Y:S04]  /*aa70*/  STS.U16 [R44+UR4+0x1b00], R10 ;  /* 0x001b000a2c007988 */ /* 0x000fe80008000404 */
[----:B------:R-:W-:Y:S04]  /*aa80*/  STS.U16 [R44+UR4+0x9b00], R45 ;  /* 0x009b002d2c007988 */ /* 0x000fe80008000404 */
[----:B------:R-:W-:Y:S01]  /*aa90*/  STS.U16 [R44+UR4+0x1f00], R11 ;  /* 0x001f000b2c007988 */ /* 0x000fe20008000404 */
[----:B----4-:R-:W-:-:S06]  /*aaa0*/  PRMT R7, RZ, 0x7610, R7 ;  /* 0x00007610ff077816 */ /* 0x010fcc0000000007 */
[----:B------:R0:W4:Y:S02]  /*aab0*/  @P0 LDG.E.U16 R7, desc[UR20][R34.64] ;  /* 0x0000001422070981 */ /* 0x000124000c1e1500 */
[----:B0-----:R-:W-:-:S05]  /*aac0*/  IMAD R34, R41, UR7, RZ ;  /* 0x0000000729227c24 */ /* 0x001fca000f8e02ff */
[----:B------:R-:W-:-:S04]  /*aad0*/  LEA R32, P1, R34, R28, 0x1 ;  /* 0x0000001c22207211 */ /* 0x000fc800078208ff */
[----:B------:R-:W-:Y:S01]  /*aae0*/  LEA.HI.X.SX32 R34, R34, R29, 0x1, P1 ;  /* 0x0000001d22227211 */ /* 0x000fe200008f0eff */
[----:B------:R-:W-:Y:S04]  /*aaf0*/  STL [R1+0x8a4], R32 ;  /* 0x0008a42001007387 */ /* 0x000fe80000100800 */
[----:B------:R0:W-:Y:S01]  /*ab00*/  STL [R1+0x8a0], R34 ;  /* 0x0008a02201007387 */ /* 0x0001e20000100800 */
[----:B------:R-:W-:-:S03]  /*ab10*/  @P0 IMAD.MOV.U32 R35, RZ, RZ, R34 ;  /* 0x000000ffff230224 */ /* 0x000fc600078e0022 */
[----:B------:R-:W3:Y:S04]  /*ab20*/  LDL.LU R41, [R1+0x834] ;  /* 0x0008340001297983 */ /* 0x000ee80000300800 */
[----:B------:R-:W3:Y:S01]  /*ab30*/  LDL.LU R40, [R1+0x744] ;  /* 0x0007440001287983 */ /* 0x000ee20000300800 */
[----:B0-----:R-:W-:-:S03]  /*ab40*/  @P0 IMAD.MOV.U32 R34, RZ, RZ, R32 ;  /* 0x000000ffff220224 */ /* 0x001fc600078e0020 */
[----:B------:R-:W3:Y:S04]  /*ab50*/  LDL.LU R10, [R1+0x1038] ;  /* 0x00103800010a7983 */ /* 0x000ee80000300800 */
[----:B------:R0:W4:Y:S02]  /*ab60*/  @P0 LDG.E.U16 R8, desc[UR20][R34.64] ;  /* 0x0000001422080981 */ /* 0x000124000c1e1500 */
[----:B0-----:R-:W-:Y:S02]  /*ab70*/  IMAD R34, R43, UR7, RZ ;  /* 0x000000072b227c24 */ /* 0x001fe4000f8e02ff */
[----:B------:R-:W4:Y:S03]  /*ab80*/  LDL.LU R43, [R1+0x840] ;  /* 0x00084000012b7983 */ /* 0x000f260000300800 */
[C---:B------:R-:W-:Y:S01]  /*ab90*/  LEA R32, P1, R34.reuse, R28, 0x1 ;  /* 0x0000001c22207211 */ /* 0x040fe200078208ff */
[----:B------:R-:W4:Y:S03]  /*aba0*/  LDL.LU R42, [R1+0x74c] ;  /* 0x00074c00012a7983 */ /* 0x000f260000300800 */
[----:B------:R-:W-:Y:S01]  /*abb0*/  LEA.HI.X.SX32 R34, R34, R29, 0x1, P1 ;  /* 0x0000001d22227211 */ /* 0x000fe200008f0eff */
[----:B------:R-:W-:Y:S04]  /*abc0*/  STL [R1+0x86c], R32 ;  /* 0x00086c2001007387 */ /* 0x000fe80000100800 */
[----:B------:R0:W-:Y:S04]  /*abd0*/  STL [R1+0x868], R34 ;  /* 0x0008682201007387 */ /* 0x0001e80000100800 */
[----:B------:R-:W4:Y:S01]  /*abe0*/  LDL.LU R11, [R1+0x1034] ;  /* 0x00103400010b7983 */ /* 0x000f220000300800 */
[----:B--2---:R-:W-:Y:S01]  /*abf0*/  PRMT R9, RZ, 0x7610, R9 ;  /* 0x00007610ff097816 */ /* 0x004fe20000000009 */
[----:B------:R-:W-:-:S02]  /*ac00*/  @P0 IMAD.MOV.U32 R35, RZ, RZ, R34 ;  /* 0x000000ffff230224 */ /* 0x000fc400078e0022 */
[----:B------:R-:W-:Y:S02]  /*ac10*/  IMAD.MOV.U32 R36, RZ, RZ, R49 ;  /* 0x000000ffff247224 */ /* 0x000fe400078e0031 */
[----:B0-----:R-:W-:-:S05]  /*ac20*/  @P0 IMAD.MOV.U32 R34, RZ, RZ, R32 ;  /* 0x000000ffff220224 */ /* 0x001fca00078e0020 */
[----:B------:R0:W2:Y:S02]  /*ac30*/  @P0 LDG.E.U16 R9, desc[UR20][R34.64] ;  /* 0x0000001422090981 */ /* 0x0000a4000c1e1500 */
[----:B0-----:R-:W-:-:S05]  /*ac40*/  IMAD R34, R36, UR7, RZ ;  /* 0x0000000724227c24 */ /* 0x001fca000f8e02ff */
[----:B------:R-:W-:-:S04]  /*ac50*/  LEA R32, P1, R34, R28, 0x1 ;  /* 0x0000001c22207211 */ /* 0x000fc800078208ff */
[----:B------:R-:W-:Y:S01]  /*ac60*/  LEA.HI.X.SX32 R34, R34, R29, 0x1, P1 ;  /* 0x0000001d22227211 */ /* 0x000fe200008f0eff */
[----:B------:R-:W-:Y:S04]  /*ac70*/  STL [R1+0x8ac], R32 ;  /* 0x0008ac2001007387 */ /* 0x000fe80000100800 */
[----:B------:R0:W-:Y:S01]  /*ac80*/  STL [R1+0x8a8], R34 ;  /* 0x0008a82201007387 */ /* 0x0001e20000100800 */
[----:B------:R-:W-:-:S03]  /*ac90*/  @P0 IMAD.MOV.U32 R35, RZ, RZ, R34 ;  /* 0x000000ffff230224 */ /* 0x000fc600078e0022 */
[----:B------:R-:W-:Y:S04]  /*aca0*/  STS.U16 [R44+UR4+0x9f00], R38 ;  /* 0x009f00262c007988 */ /* 0x000fe80008000404 */
[----:B------:R-:W2:Y:S01]  /*acb0*/  LDL.LU R45, [R1+0x83c] ;  /* 0x00083c00012d7983 */ /* 0x000ea20000300800 */
[----:B0-----:R-:W-:-:S03]  /*acc0*/  @P0 IMAD.MOV.U32 R34, RZ, RZ, R32 ;  /* 0x000000ffff220224 */ /* 0x001fc600078e0020 */
[----:B------:R0:W-:Y:S04]  /*acd0*/  STS.U16 [R44+UR4+0x2300], R12 ;  /* 0x0023000c2c007988 */ /* 0x0001e80008000404 */
[----:B0-----:R-:W2:Y:S01]  /*ace0*/  LDL.LU R12, [R1+0x1030] ;  /* 0x00103000010c7983 */ /* 0x001ea20000300800 */
[----:B---3--:R-:W-:-:S06]  /*acf0*/  PRMT R10, RZ, 0x7610, R10 ;  /* 0x00007610ff0a7816 */ /* 0x008fcc000000000a */
[----:B------:R0:W3:Y:S02]  /*ad00*/  @P0 LDG.E.U16 R10, desc[UR20][R34.64] ;  /* 0x00000014220a0981 */ /* 0x0000e4000c1e1500 */
[----:B0-----:R-:W-:-:S05]  /*ad10*/  IMAD R34, R39, UR7, RZ ;  /* 0x0000000727227c24 */ /* 0x001fca000f8e02ff */
[----:B------:R-:W-:-:S04]  /*ad20*/  LEA R32, P1, R34, R28, 0x1 ;  /* 0x0000001c22207211 */ /* 0x000fc800078208ff */
[----:B------:R-:W-:Y:S01]  /*ad30*/  LEA.HI.X.SX32 R34, R34, R29, 0x1, P1 ;  /* 0x0000001d22227211 */ /* 0x000fe200008f0eff */
[----:B------:R-:W-:Y:S04]  /*ad40*/  STL [R1+0x874], R32 ;  /* 0x0008742001007387 */ /* 0x000fe80000100800 */
[----:B------:R0:W-:Y:S01]  /*ad50*/  STL [R1+0x870], R34 ;  /* 0x0008702201007387 */ /* 0x0001e20000100800 */
[----:B------:R-:W-:Y:S01]  /*ad60*/  @P0 IMAD.MOV.U32 R35, RZ, RZ, R34 ;  /* 0x000000ffff230224 */ /* 0x000fe200078e0022 */
[----:B----4-:R-:W-:Y:S02]  /*ad70*/  PRMT R11, RZ, 0x7610, R11 ;  /* 0x00007610ff0b7816 */ /* 0x010fe4000000000b */
[----:B------:R-:W-:Y:S04]  /*ad80*/  STS.U16 [R44+UR4+0xa300], R40 ;  /* 0x00a300282c007988 */ /* 0x000fe80008000404 */
[----:B------:R-:W4:Y:S01]  /*ad90*/  LDL.LU R39, [R1+0x848] ;  /* 0x0008480001277983 */ /* 0x000f220000300800 */
[----:B0-----:R-:W-:-:S03]  /*ada0*/  @P0 IMAD.MOV.U32 R34, RZ, RZ, R32 ;  /* 0x000000ffff220224 */ /* 0x001fc600078e0020 */
[----:B------:R0:W-:Y:S04]  /*adb0*/  STS.U16 [R44+UR4+0x2700], R13 ;  /* 0x0027000d2c007988 */ /* 0x0001e80008000404 */
[----:B------:R1:W3:Y:S04]  /*adc0*/  @P0 LDG.E.U16 R11, desc[UR20][R34.64] ;  /* 0x00000014220b0981 */ /* 0x0002e8000c1e1500 */
[----:B0-----:R-:W3:Y:S01]  /*add0*/  LDL.LU R13, [R1+0x102c] ;  /* 0x00102c00010d7983 */ /* 0x001ee20000300800 */
[----:B-1----:R-:W-:-:S05]  /*ade0*/  IMAD R34, R41, UR7, RZ ;  /* 0x0000000729227c24 */ /* 0x002fca000f8e02ff */
[----:B------:R-:W-:-:S04]  /*adf0*/  LEA R32, P1, R34, R28, 0x1 ;  /* 0x0000001c22207211 */ /* 0x000fc800078208ff */
[----:B------:R-:W-:Y:S01]  /*ae00*/  LEA.HI.X.SX32 R34, R34, R29, 0x1, P1 ;  /* 0x0000001d22227211 */ /* 0x000fe200008f0eff */
[----:B------:R-:W-:Y:S04]  /*ae10*/  STL [R1+0x8b4], R32 ;  /* 0x0008b42001007387 */ /* 0x000fe80000100800 */
[----:B------:R-:W-:Y:S04]  /*ae20*/  STL [R1+0x8b0], R34 ;  /* 0x0008b02201007387 */ /* 0x000fe80000100800 */
[----:B------:R-:W-:Y:S04]  /*ae30*/  STS.U16 [R44+UR4+0xa700], R42 ;  /* 0x00a7002a2c007988 */ /* 0x000fe80008000404 */
[----:B------:R-:W4:Y:S04]  /*ae40*/  LDL.LU R38, [R1+0x844] ;  /* 0x0008440001267983 */ /* 0x000f280000300800 */
[----:B------:R0:W-:Y:S04]  /*ae50*/  STS.U16 [R44+UR4+0x2b00], R14 ;  /* 0x002b000e2c007988 */ /* 0x0001e80008000404 */
[----:B0-----:R-:W4:Y:S01]  /*ae60*/  LDL.LU R14, [R1+0x1028] ;  /* 0x00102800010e7983 */ /* 0x001f220000300800 */
[----:B--2---:R-:W-:Y:S01]  /*ae70*/  PRMT R12, RZ, 0x7610, R12 ;  /* 0x00007610ff0c7816 */ /* 0x004fe2000000000c */
[----:B------:R-:W-:-:S02]  /*ae80*/  @P0 IMAD.MOV.U32 R35, RZ, RZ, R34 ;  /* 0x000000ffff230224 */ /* 0x000fc400078e0022 */
[----:B------:R-:W-:-:S05]  /*ae90*/  @P0 IMAD.MOV.U32 R34, RZ, RZ, R32 ;  /* 0x000000ffff220224 */ /* 0x000fca00078e0020 */
[----:B------:R0:W2:Y:S02]  /*aea0*/  @P0 LDG.E.U16 R12, desc[UR20][R34.64] ;  /* 0x00000014220c0981 */ /* 0x0000a4000c1e1500 */
[----:B0-----:R-:W-:-:S05]  /*aeb0*/  IMAD R34, R43, UR7, RZ ;  /* 0x000000072b227c24 */ /* 0x001fca000f8e02ff */
[----:B------:R-:W-:-:S04]  /*aec0*/  LEA R32, P1, R34, R28, 0x1 ;  /* 0x0000001c22207211 */ /* 0x000fc800078208ff */
[----:B------:R-:W-:Y:S01]  /*aed0*/  LEA.HI.X.SX32 R34, R34, R29, 0x1, P1 ;  /* 0x0000001d22227211 */ /* 0x000fe200008f0eff */
[----:B------:R-:W-:Y:S04]  /*aee0*/  STL [R1+0x87c], R32 ;  /* 0x00087c2001007387 */ /* 0x000fe80000100800 */
[----:B------:R0:W-:Y:S01]  /*aef0*/  STL [R1+0x878], R34 ;  /* 0x0008782201007387 */ /* 0x0001e20000100800 */
[----:B------:R-:W-:-:S03]  /*af00*/  @P0 IMAD.MOV.U32 R35, RZ, RZ, R34 ;  /* 0x000000ffff230224 */ /* 0x000fc600078e0022 */
[----:B------:R-:W2:Y:S04]  /*af10*/  LDL.LU R41, [R1+0x790] ;  /* 0x0007900001297983 */ /* 0x000ea80000300800 */
[----:B------:R-:W2:Y:S01]  /*af20*/  LDL.LU R40, [R1+0x78c] ;  /* 0x00078c0001287983 */ /* 0x000ea20000300800 */
[----:B0-----:R-:W-:-:S03]  /*af30*/  @P0 IMAD.MOV.U32 R34, RZ, RZ, R32 ;  /* 0x000000ffff220224 */ /* 0x001fc600078e0020 */
[----:B------:R-:W2:Y:S04]  /*af40*/  LDL.LU R43, [R1+0x788] ;  /* 0x00078800012b7983 */ /* 0x000ea80000300800 */
[----:B------:R-:W2:Y:S04]  /*af50*/  LDL.LU R42, [R1+0x85c] ;  /* 0x00085c00012a7983 */ /* 0x000ea80000300800 */
[----:B------:R0:W-:Y:S04]  /*af60*/  STS.U16 [R44+UR4+0xab00], R20 ;  /* 0x00ab00142c007988 */ /* 0x0001e80008000404 */
[----:B------:R1:W-:Y:S04]  /*af70*/  STS.U16 [R44+UR4+0x2f00], R15 ;  /* 0x002f000f2c007988 */ /* 0x0003e80008000404 */
[----:B------:R0:W-:Y:S04]  /*af80*/  STS.U16 [R44+UR4+0xaf00], R22 ;  /* 0x00af00162c007988 */ /* 0x0001e80008000404 */
[----:B------:R0:W-:Y:S04]  /*af90*/  STS.U16 [R44+UR4+0x3300], R16 ;  /* 0x003300102c007988 */ /* 0x0001e80008000404 */
[----:B------:R-:W-:Y:S04]  /*afa0*/  STS.U16 [R44+UR4+0xb300], R23 ;  /* 0x00b300172c007988 */ /* 0x000fe80008000404 */
[----:B------:R-:W-:Y:S01]  /*afb0*/  STS.U16 [R44+UR4+0x3700], R18 ;  /* 0x003700122c007988 */ /* 0x000fe20008000404 */
[----:B---3--:R-:W-:-:S06]  /*afc0*/  PRMT R13, RZ, 0x7610, R13 ;  /* 0x00007610ff0d7816 */ /* 0x008fcc000000000d */
[----:B------:R3:W2:Y:S02]  /*afd0*/  @P0 LDG.E.U16 R13, desc[UR20][R34.64] ;  /* 0x00000014220d0981 */ /* 0x0006a4000c1e1500 */
[----:B---3--:R-:W-:Y:S02]  /*afe0*/  IMAD R34, R45, UR7, RZ ;  /* 0x000000072d227c24 */ /* 0x008fe4000f8e02ff */
[----:B------:R-:W3:Y:S03]  /*aff0*/  LDL.LU R45, [R1+0x858] ;  /* 0x00085800012d7983 */ /* 0x000ee60000300800 */
[C---:B------:R-:W-:Y:S01]  /*b000*/  LEA R32, P1, R34.reuse, R28, 0x1 ;  /* 0x0000001c22207211 */ /* 0x040fe200078208ff */
[----:B0-----:R-:W3:Y:S03]  /*b010*/  LDL.LU R20, [R1+0x1024] ;  /* 0x0010240001147983 */ /* 0x001ee60000300800 */
[----:B------:R-:W-:Y:S01]  /*b020*/  LEA.HI.X.SX32 R34, R34, R29, 0x1, P1 ;  /* 0x0000001d22227211 */ /* 0x000fe200008f0eff */
[----:B-1----:R-:W3:Y:S04]  /*b030*/  LDL.LU R15, [R1+0x1020] ;  /* 0x00102000010f7983 */ /* 0x002ee80000300800 */
[----:B------:R-:W-:Y:S01]  /*b040*/  STL [R1+0x8bc], R32 ;  /* 0x0008bc2001007387 */ /* 0x000fe20000100800 */
[----:B------:R-:W-:-:S03]  /*b050*/  @P0 IMAD.MOV.U32 R35, RZ, RZ, R34 ;  /* 0x000000ffff230224 */ /* 0x000fc600078e0022 */
[----:B------:R0:W-:Y:S04]  /*b060*/  STL [R1+0x8b8], R34 ;  /* 0x0008b82201007387 */ /* 0x0001e80000100800 */
[----:B------:R-:W3:Y:S01]  /*b070*/  LDL.LU R22, [R1+0x101c] ;  /* 0x00101c0001167983 */ /* 0x000ee20000300800 */
[----:B----4-:R-:W-:-:S03]  /*b080*/  PRMT R14, RZ, 0x7610, R14 ;  /* 0x00007610ff0e7816 */ /* 0x010fc6000000000e */
[----:B------:R-:W4:Y:S01]  /*b090*/  LDL.LU R16, [R1+0x1018] ;  /* 0x0010180001107983 */ /* 0x000f220000300800 */
[----:B0-----:R-:W-:-:S05]  /*b0a0*/  @P0 IMAD.MOV.U32 R34, RZ, RZ, R32 ;  /* 0x000000ffff220224 */ /* 0x001fca00078e0020 */
[----:B------:R0:W4:Y:S02]  /*b0b0*/  @P0 LDG.E.U16 R14, desc[UR20][R34.64] ;  /* 0x00000014220e0981 */ /* 0x000124000c1e1500 */
[----:B0-----:R-:W-:-:S05]  /*b0c0*/  IMAD R34, R39, UR7, RZ ;  /* 0x0000000727227c24 */ /* 0x001fca000f8e02ff */
[----:B------:R-:W-:-:S04]  /*b0d0*/  LEA R32, P1, R34, R28, 0x1 ;  /* 0x0000001c22207211 */ /* 0x000fc800078208ff */
[----:B------:R-:W-:Y:S01]  /*b0e0*/  LEA.HI.X.SX32 R34, R34, R29, 0x1, P1 ;  /* 0x0000001d22227211 */ /* 0x000fe200008f0eff */
[----:B------:R-:W-:Y:S04]  /*b0f0*/  STL [R1+0x884], R32 ;  /* 0x0008842001007387 */ /* 0x000fe80000100800 */
[----:B------:R0:W-:Y:S04]  /*b100*/  STL [R1+0x880], R34 ;  /* 0x0008802201007387 */ /* 0x0001e80000100800 */
[----:B------:R-:W4:Y:S04]  /*b110*/  LDL.LU R23, [R1+0x1014] ;  /* 0x0010140001177983 */ /* 0x000f280000300800 */
[----:B------:R-:W4:Y:S01]  /*b120*/  LDL.LU R18, [R1+0x1010] ;  /* 0x0010100001127983 */ /* 0x000f220000300800 */
[----:B------:R-:W-:-:S02]  /*b130*/  @P0 IMAD.MOV.U32 R35, RZ, RZ, R34 ;  /* 0x000000ffff230224 */ /* 0x000fc400078e0022 */
[----:B0-----:R-:W-:Y:S01]  /*b140*/  @P0 IMAD.MOV.U32 R34, RZ, RZ, R32 ;  /* 0x000000ffff220224 */ /* 0x001fe200078e0020 */
[----:B------:R-:W-:Y:S01]  /*b150*/  PRMT R3, RZ, 0x7610, R3 ;  /* 0x00007610ff037816 */ /* 0x000fe20000000003 */
[C---:B------:R-:W-:Y:S01]  /*b160*/  IMAD.WIDE R46, R48.reuse, 0x2, R26 ;  /* 0x00000002302e7825 */ /* 0x040fe200078e021a */
[----:B------:R-:W-:Y:S02]  /*b170*/  PRMT R4, RZ, 0x7610, R4 ;  /* 0x00007610ff047816 */ /* 0x000fe40000000004 */
[----:B------:R-:W-:Y:S01]  /*b180*/  PRMT R5, RZ, 0x7610, R5 ;  /* 0x00007610ff057816 */ /* 0x000fe20000000005 */
[----:B------:R-:W-:Y:S01]  /*b190*/  IMAD.WIDE R48, R48, 0x2, R24 ;  /* 0x0000000230307825 */ /* 0x000fe200078e0218 */
[----:B------:R-:W-:Y:S01]  /*b1a0*/  PRMT R6, RZ, 0x7610, R6 ;  /* 0x00007610ff067816 */ /* 0x000fe20000000006 */
[----:B------:R-:W4:Y:S04]  /*b1b0*/  @!P4 LDG.E.U16 R3, desc[UR20][R46.64] ;  /* 0x000000142e03c981 */ /* 0x000f28000c1e1500 */
[----:B------:R-:W4:Y:S04]  /*b1c0*/  @!P4 LDG.E.U16 R4, desc[UR20][R48.64] ;  /* 0x000000143004c981 */ /* 0x000f28000c1e1500 */
[----:B------:R-:W4:Y:S04]  /*b1d0*/  @!P5 LDG.E.U16 R5, desc[UR20][R50.64] ;  /* 0x000000143205d981 */ /* 0x000f28000c1e1500 */
[----:B------:R-:W4:Y:S04]  /*b1e0*/  @!P5 LDG.E.U16 R6, desc[UR20][R52.64] ;  /* 0x000000143406d981 */ /* 0x000f28000c1e1500 */
[----:B--2---:R-:W-:Y:S04]  /*b1f0*/  STS.U16 [R44+UR4+0xb700], R41 ;  /* 0x00b700292c007988 */ /* 0x004fe80008000404 */
[----:B------:R-:W-:Y:S04]  /*b200*/  STS.U16 [R44+UR4+0x3b00], R40 ;  /* 0x003b00282c007988 */ /* 0x000fe80008000404 */
[----:B------:R-:W-:Y:S04]  /*b210*/  STS.U16 [R44+UR4+0xbb00], R43 ;  /* 0x00bb002b2c007988 */ /* 0x000fe80008000404 */
[----:B------:R-:W-:Y:S01]  /*b220*/  STS.U16 [R44+UR4+0x3f00], R17 ;  /* 0x003f00112c007988 */ /* 0x000fe20008000404 */
[----:B---3--:R-:W-:-:S06]  /*b230*/  PRMT R15, RZ, 0x7610, R15 ;  /* 0x00007610ff0f7816 */ /* 0x008fcc000000000f */
[----:B------:R0:W2:Y:S02]  /*b240*/  @P0 LDG.E.U16 R15, desc[UR20][R34.64] ;  /* 0x00000014220f0981 */ /* 0x0000a4000c1e1500 */
[----:B0-----:R-:W-:-:S05]  /*b250*/  IMAD R34, R38, UR7, RZ ;  /* 0x0000000726227c24 */ /* 0x001fca000f8e02ff */
[----:B------:R-:W-:-:S04]  /*b260*/  LEA R32, P1, R34, R28, 0x1 ;  /* 0x0000001c22207211 */ /* 0x000fc800078208ff */
[----:B------:R-:W-:Y:S01]  /*b270*/  LEA.HI.X.SX32 R34, R34, R29, 0x1, P1 ;  /* 0x0000001d22227211 */ /* 0x000fe200008f0eff */
[----:B------:R-:W-:Y:S01]  /*b280*/  STL [R1+0x8c4], R32 ;  /* 0x0008c42001007387 */ /* 0x000fe20000100800 */
[----:B----4-:R-:W-:-:S03]  /*b290*/  PRMT R16, RZ, 0x7610, R16 ;  /* 0x00007610ff107816 */ /* 0x010fc60000000010 */
[----:B------:R0:W-:Y:S01]  /*b2a0*/  STL [R1+0x8c0], R34 ;  /* 0x0008c02201007387 */ /* 0x0001e20000100800 */
[----:B------:R-:W-:Y:S02]  /*b2b0*/  @P0 IMAD.MOV.U32 R35, RZ, RZ, R34 ;  /* 0x000000ffff230224 */ /* 0x000fe400078e0022 */
[----:B------:R-:W-:Y:S02]  /*b2c0*/  IMAD R36, R22, UR9, RZ ;  /* 0x0000000916247c24 */ /* 0x000fe4000f8e02ff */
[----:B0-----:R-:W-:-:S05]  /*b2d0*/  @P0 IMAD.MOV.U32 R34, RZ, RZ, R32 ;  /* 0x000000ffff220224 */ /* 0x001fca00078e0020 */
[----:B------:R0:W3:Y:S01]  /*b2e0*/  @P0 LDG.E.U16 R16, desc[UR20][R34.64] ;  /* 0x0000001422100981 */ /* 0x0000e2000c1e1500 */
[----:B------:R-:W-:Y:S02]  /*b2f0*/  IMAD R18, R18, UR7, RZ ;  /* 0x0000000712127c24 */ /* 0x000fe4000f8e02ff */
[----:B0-----:R-:W-:-:S03]  /*b300*/  IMAD R35, R42, UR7, RZ ;  /* 0x000000072a237c24 */ /* 0x001fc6000f8e02ff */
[CC--:B------:R-:W-:Y:S01]  /*b310*/  LEA R22, P1, R18.reuse, R28.reuse, 0x1 ;  /* 0x0000001c12167211 */ /* 0x0c0fe200078208ff */
[----:B------:R-:W-:Y:S02]  /*b320*/  IMAD R34, R45, UR7, RZ ;  /* 0x000000072d227c24 */ /* 0x000fe4000f8e02ff */
[----:B------:R-:W-:Y:S01]  /*b330*/  IMAD R37, R23, UR7, RZ ;  /* 0x0000000717257c24 */ /* 0x000fe2000f8e02ff */
[----:B------:R-:W-:Y:S01]  /*b340*/  LEA.HI.X.SX32 R32, R18, R29, 0x1, P1 ;  /* 0x0000001d12207211 */ /* 0x000fe200008f0eff */
[----:B------:R-:W-:Y:S01]  /*b350*/  IMAD R38, R20, UR10, RZ ;  /* 0x0000000a14267c24 */ /* 0x000fe2000f8e02ff */
[-C--:B------:R-:W-:Y:S01]  /*b360*/  LEA R18, P1, R35, R28.reuse, 0x1 ;  /* 0x0000001c23127211 */ /* 0x080fe200078208ff */
[----:B------:R-:W-:Y:S01]  /*b370*/  STL [R1+0x88c], R22 ;  /* 0x00088c1601007387 */ /* 0x000fe20000100800 */
[-C--:B------:R-:W-:Y:S02]  /*b380*/  LEA R20, P3, R34, R28.reuse, 0x1 ;  /* 0x0000001c22147211 */ /* 0x080fe400078608ff */
[-C--:B------:R-:W-:Y:S01]  /*b390*/  LEA R23, P4, R37, R28.reuse, 0x1 ;  /* 0x0000001c25177211 */ /* 0x080fe200078808ff */
[----:B------:R-:W-:Y:S01]  /*b3a0*/  STL [R1+0x888], R32 ;  /* 0x0008882001007387 */ /* 0x000fe20000100800 */
[----:B------:R-:W-:-:S02]  /*b3b0*/  LEA R39, P5, R36, R28, 0x1 ;  /* 0x0000001c24277211 */ /* 0x000fc400078a08ff */
[----:B------:R-:W-:Y:S01]  /*b3c0*/  LEA R41, P6, R38, R28, 0x1 ;  /* 0x0000001c26297211 */ /* 0x000fe200078c08ff */
[----:B------:R-:W-:Y:S01]  /*b3d0*/  STL [R1+0x894], R18 ;  /* 0x0008941201007387 */ /* 0x000fe20000100800 */
[-C--:B------:R-:W-:Y:S02]  /*b3e0*/  LEA.HI.X.SX32 R35, R35, R29.reuse, 0x1, P1 ;  /* 0x0000001d23237211 */ /* 0x080fe400008f0eff */
[-C--:B------:R-:W-:Y:S01]  /*b3f0*/  LEA.HI.X.SX32 R34, R34, R29.reuse, 0x1, P3 ;  /* 0x0000001d22227211 */ /* 0x080fe200018f0eff */
[----:B------:R-:W4:Y:S01]  /*b400*/  LDL.LU R28, [R1+0x79c] ;  /* 0x00079c00011c7983 */ /* 0x000f220000300800 */
[----:B------:R-:W-:-:S03]  /*b410*/  LEA.HI.X.SX32 R37, R37, R29, 0x1, P4 ;  /* 0x0000001d25257211 */ /* 0x000fc600020f0eff */
[----:B------:R-:W-:Y:S04]  /*b420*/  STL [R1+0x89c], R20 ;  /* 0x00089c1401007387 */ /* 0x000fe80000100800 */
[----:B------:R-:W-:Y:S04]  /*b430*/  STL [R1+0x8d0], R23 ;  /* 0x0008d01701007387 */ /* 0x000fe80000100800 */
[----:B------:R-:W-:Y:S04]  /*b440*/  STL [R1+0x8e0], R39 ;  /* 0x0008e02701007387 */ /* 0x000fe80000100800 */
[----:B------:R-:W-:Y:S04]  /*b450*/  STL [R1+0x890], R35 ;  /* 0x0008902301007387 */ /* 0x000fe80000100800 */
[----:B------:R-:W-:Y:S04]  /*b460*/  STL [R1+0x8f0], R41 ;  /* 0x0008f02901007387 */ /* 0x000fe80000100800 */
[----:B------:R-:W-:Y:S04]  /*b470*/  STL [R1+0x898], R34 ;  /* 0x0008982201007387 */ /* 0x000fe80000100800 */
[----:B------:R-:W-:Y:S04]  /*b480*/  STL [R1+0x8c8], R37 ;  /* 0x0008c82501007387 */ /* 0x000fe80000100800 */
[----:B------:R-:W2:Y:S01]  /*b490*/  LDL.LU R17, [R1+0x100c] ;  /* 0x00100c0001117983 */ /* 0x000ea20000300800 */
[----:B------:R-:W-:-:S02]  /*b4a0*/  LEA.HI.X.SX32 R36, R36, R29, 0x1, P5 ;  /* 0x0000001d24247211 */ /* 0x000fc400028f0eff */
[----:B------:R-:W-:Y:S01]  /*b4b0*/  LEA.HI.X.SX32 R38, R38, R29, 0x1, P6 ;  /* 0x0000001d26267211 */ /* 0x000fe200030f0eff */
[----:B------:R0:W-:Y:S01]  /*b4c0*/  STS.U16 [R44+UR4+0xbf00], R19 ;  /* 0x00bf00132c007988 */ /* 0x0001e20008000404 */
[----:B------:R-:W-:-:S03]  /*b4d0*/  LOP3.LUT R29, R0, 0x70, RZ, 0x3c, !PT ;  /* 0x00000070001d7812 */ /* 0x000fc600078e3cff */
[----:B0-----:R-:W3:Y:S04]  /*b4e0*/  LDL.LU R19, [R1+0x1008] ;  /* 0x0010080001137983 */ /* 0x001ee80000300800 */
[----:B------:R-:W-:Y:S04]  /*b4f0*/  STL [R1+0x8d8], R36 ;  /* 0x0008d82401007387 */ /* 0x000fe80000100800 */
[----:B------:R-:W3:Y:S04]  /*b500*/  LDL.LU R40, [R1+0x828] ;  /* 0x0008280001287983 */ /* 0x000ee80000300800 */
[----:B------:R-:W-:Y:S04]  /*b510*/  STL [R1+0x8e8], R38 ;  /* 0x0008e82601007387 */ /* 0x000fe80000100800 */
[----:B------:R-:W3:Y:S04]  /*b520*/  LDL.LU R43, [R1+0x824] ;  /* 0x00082400012b7983 */ /* 0x000ee80000300800 */
[----:B------:R-:W3:Y:S04]  /*b530*/  LDL.LU R42, [R1+0x820] ;  /* 0x00082000012a7983 */ /* 0x000ee80000300800 */
[----:B------:R-:W3:Y:S04]  /*b540*/  LDL.LU R45, [R1+0x81c] ;  /* 0x00081c00012d7983 */ /* 0x000ee80000300800 */
[----:B------:R-:W3:Y:S04]  /*b550*/  LDL.LU R44, [R1+0x818] ;  /* 0x00081800012c7983 */ /* 0x000ee80000300800 */
[----:B----4-:R0:W-:Y:S02]  /*b560*/  STS.U16 [R29+UR4+0x380], R28 ;  /* 0x0003801c1d007988 */ /* 0x0101e40008000404 */
[----:B0-----:R-:W-:-:S02]  /*b570*/  @P0 IMAD.MOV.U32 R28, RZ, RZ, R22 ;  /* 0x000000ffff1c0224 */ /* 0x001fc400078e0016 */
[----:B------:R-:W-:Y:S02]  /*b580*/  @P0 IMAD.MOV.U32 R29, RZ, RZ, R32 ;  /* 0x000000ffff1d0224 */ /* 0x000fe400078e0020 */
[----:B------:R-:W4:Y:S04]  /*b590*/  LDL.LU R32, [R1+0x1004] ;  /* 0x0010040001207983 */ /* 0x000f280000300800 */
[----:B------:R-:W4:Y:S01]  /*b5a0*/  LDL.LU R22, [R1+0x1000] ;  /* 0x0010000001167983 */ /* 0x000f220000300800 */
[----:B--2---:R-:W-:-:S06]  /*b5b0*/  PRMT R17, RZ, 0x7610, R17 ;  /* 0x00007610ff117816 */ /* 0x004fcc0000000011 */
[----:B------:R0:W2:Y:S04]  /*b5c0*/  @P0 LDG.E.U16 R17, desc[UR20][R28.64] ;  /* 0x000000141c110981 */ /* 0x0000a8000c1e1500 */
[----:B------:R-:W2:Y:S01]  /*b5d0*/  LDL.LU R29, [R1+0x7a4] ;  /* 0x0007a400011d7983 */ /* 0x000ea20000300800 */
[----:B0-----:R-:W-:Y:S02]  /*b5e0*/  LOP3.LUT R28, R0, 0x70, RZ, 0x3c, !PT ;  /* 0x00000070001c7812 */ /* 0x001fe400078e3cff */
[----:B---3--:R-:W-:-:S03]  /*b5f0*/  PRMT R19, RZ, 0x7610, R19 ;  /* 0x00007610ff137816 */ /* 0x008fc60000000013 */
[----:B--2---:R0:W-:Y:S02]  /*b600*/  STS.U16 [R28+UR4+0x8380], R29 ;  /* 0x0083801d1c007988 */ /* 0x0041e40008000404 */
[----:B0-----:R-:W-:Y:S02]  /*b610*/  @P0 IMAD.MOV.U32 R28, RZ, RZ, R18 ;  /* 0x000000ffff1c0224 */ /* 0x001fe400078e0012 */
[----:B------:R-:W-:Y:S02]  /*b620*/  @P0 IMAD.MOV.U32 R29, RZ, RZ, R35 ;  /* 0x000000ffff1d0224 */ /* 0x000fe400078e0023 */
[----:B------:R-:W2:Y:S04]  /*b630*/  LDL.LU R35, [R1+0xffc] ;  /* 0x000ffc0001237983 */ /* 0x000ea80000300800 */
[----:B------:R-:W3:Y:S04]  /*b640*/  LDL.LU R18, [R1+0xff8] ;  /* 0x000ff80001127983 */ /* 0x000ee80000300800 */
[----:B------:R0:W2:Y:S04]  /*b650*/  @P0 LDG.E.U16 R19, desc[UR20][R28.64] ;  /* 0x000000141c130981 */ /* 0x0000a8000c1e1500 */
[----:B------:R-:W2:Y:S01]  /*b660*/  LDL.LU R29, [R1+0x7ac] ;  /* 0x0007ac00011d7983 */ /* 0x000ea20000300800 */
[----:B0-----:R-:W-:-:S02]  /*b670*/  LOP3.LUT R28, R0, 0x70, RZ, 0x3c, !PT ;  /* 0x00000070001c7812 */ /* 0x001fc400078e3cff */
[----:B----4-:R-:W-:-:S03]  /*b680*/  PRMT R22, RZ, 0x7610, R22 ;  /* 0x00007610ff167816 */ /* 0x010fc60000000016 */
[----:B--2---:R0:W-:Y:S02]  /*b690*/  STS.U16 [R28+UR4+0x780], R29 ;  /* 0x0007801d1c007988 */ /* 0x0041e40008000404 */
[----:B0-----:R-:W-:Y:S02]  /*b6a0*/  @P0 IMAD.MOV.U32 R28, RZ, RZ, R20 ;  /* 0x000000ffff1c0224 */ /* 0x001fe400078e0014 */
[----:B------:R-:W-:Y:S02]  /*b6b0*/  @P0 IMAD.MOV.U32 R29, RZ, RZ, R34 ;  /* 0x000000ffff1d0224 */ /* 0x000fe400078e0022 */
[----:B------:R-:W2:Y:S04]  /*b6c0*/  LDL.LU R34, [R1+0xff4] ;  /* 0x000ff40001227983 */ /* 0x000ea80000300800 */
[----:B------:R-:W4:Y:S04]  /*b6d0*/  LDL.LU R20, [R1+0xff0] ;  /* 0x000ff00001147983 */ /* 0x000f280000300800 */
[----:B------:R0:W2:Y:S04]  /*b6e0*/  @P0 LDG.E.U16 R22, desc[UR20][R28.64] ;  /* 0x000000141c160981 */ /* 0x0000a8000c1e1500 */
[----:B------:R-:W2:Y:S01]  /*b6f0*/  LDL.LU R29, [R1+0x7b4] ;  /* 0x0007b400011d7983 */ /* 0x000ea20000300800 */
[----:B0-----:R-:W-:-:S02]  /*b700*/  LOP3.LUT R28, R0, 0x70, RZ, 0x3c, !PT ;  /* 0x00000070001c7812 */ /* 0x001fc400078e3cff */
        /* <DEDUP_REMOVED lines=23> */
[----:B------:R0:W3:Y:S04]  /*b880*/  @P0 LDG.E.U16 R23, desc[UR20][R28.64] ;  /* 0x000000141c170981 */ /* 0x0000e8000c1e1500 */
[----:B------:R-:W2:Y:S01]  /*b890*/  LDL.LU R41, [R1+0xfd8] ;  /* 0x000fd80001297983 */ /* 0x000ea20000300800 */
[----:B0-----:R-:W-:-:S03]  /*b8a0*/  LOP3.LUT R28, R0, 0x70, RZ, 0x3c, !PT ;  /* 0x00000070001c7812 */ /* 0x001fc600078e3cff */
[----:B------:R-:W2:Y:S04]  /*b8b0*/  LDL R29, [R1+0xbbc] ;  /* 0x000bbc00011d7983 */ /* 0x000ea80000100800 */
[----:B------:R0:W-:Y:S04]  /*b8c0*/  STS.U16 [R28+UR4+0xf80], R40 ;  /* 0x000f80281c007988 */ /* 0x0001e80008000404 */
[----:B------:R1:W-:Y:S04]  /*b8d0*/  STS.U16 [R28+UR4+0x8f80], R43 ;  /* 0x008f802b1c007988 */ /* 0x0003e80008000404 */
[----:B------:R4:W-:Y:S04]  /*b8e0*/  STS.U16 [R28+UR4+0x1380], R42 ;  /* 0x0013802a1c007988 */ /* 0x0009e80008000404 */
[----:B0-----:R-:W2:Y:S04]  /*b8f0*/  LDL.LU R40, [R1+0xfd4] ;  /* 0x000fd40001287983 */ /* 0x001ea80000300800 */
[----:B-1----:R-:W2:Y:S04]  /*b900*/  LDL.LU R43, [R1+0xfd0] ;  /* 0x000fd000012b7983 */ /* 0x002ea80000300800 */
[----:B----4-:R-:W4:Y:S04]  /*b910*/  LDL.LU R42, [R1+0xfcc] ;  /* 0x000fcc00012a7983 */ /* 0x010f280000300800 */
[----:B------:R0:W-:Y:S04]  /*b920*/  STS.U16 [R28+UR4+0x9380], R45 ;  /* 0x0093802d1c007988 */ /* 0x0001e80008000404 */
[----:B------:R1:W-:Y:S04]  /*b930*/  STS.U16 [R28+UR4+0x1780], R44 ;  /* 0x0017802c1c007988 */ /* 0x0003e80008000404 */
[----:B0-----:R-:W2:Y:S04]  /*b940*/  LDL.LU R45, [R1+0xfc8] ;  /* 0x000fc800012d7983 */ /* 0x001ea80000300800 */
[----:B-1----:R-:W2:Y:S04]  /*b950*/  LDL.LU R44, [R1+0xfc4] ;  /* 0x000fc400012c7983 */ /* 0x002ea80000300800 */
[----:B--2---:R0:W-:Y:S04]  /*b960*/  STS.U16 [R28+UR4+0x9780], R44 ;  /* 0x0097802c1c007988 */ /* 0x0041e80008000404 */
[----:B------:R1:W-:Y:S04]  /*b970*/  STS.U16 [R28+UR4+0x1b80], R45 ;  /* 0x001b802d1c007988 */ /* 0x0003e80008000404 */
[----:B----4-:R2:W-:Y:S04]  /*b980*/  STS.U16 [R28+UR4+0x9b80], R42 ;  /* 0x009b802a1c007988 */ /* 0x0105e80008000404 */
[----:B------:R4:W-:Y:S04]  /*b990*/  STS.U16 [R28+UR4+0x1f80], R43 ;  /* 0x001f802b1c007988 */ /* 0x0009e80008000404 */
[----:B------:R0:W-:Y:S04]  /*b9a0*/  STS.U16 [R28+UR4+0x9f80], R40 ;  /* 0x009f80281c007988 */ /* 0x0001e80008000404 */
[----:B------:R0:W-:Y:S04]  /*b9b0*/  STS.U16 [R28+UR4+0x2380], R41 ;  /* 0x002380291c007988 */ /* 0x0001e80008000404 */
[----:B------:R0:W-:Y:S04]  /*b9c0*/  STS.U16 [R28+UR4+0xa380], R38 ;  /* 0x00a380261c007988 */ /* 0x0001e80008000404 */
[----:B------:R0:W-:Y:S04]  /*b9d0*/  STS.U16 [R28+UR4+0x2780], R39 ;  /* 0x002780271c007988 */ /* 0x0001e80008000404 */
[----:B------:R0:W-:Y:S04]  /*b9e0*/  STS.U16 [R28+UR4+0xa780], R36 ;  /* 0x00a780241c007988 */ /* 0x0001e80008000404 */
[----:B------:R0:W-:Y:S04]  /*b9f0*/  STS.U16 [R28+UR4+0x2b80], R37 ;  /* 0x002b80251c007988 */ /* 0x0001e80008000404 */
[----:B------:R1:W-:Y:S04]  /*ba00*/  STS.U16 [R28+UR4+0xab80], R34 ;  /* 0x00ab80221c007988 */ /* 0x0003e80008000404 */
[----:B------:R-:W-:Y:S04]  /*ba10*/  STS.U16 [R28+UR4+0x2f80], R35 ;  /* 0x002f80231c007988 */ /* 0x000fe80008000404 */
[----:B0-----:R0:W5:Y:S04]  /*ba20*/  LDL.LU R44, [R1+0xfc0] ;  /* 0x000fc000012c7983 */ /* 0x0011680000300800 */
[----:B------:R-:W-:Y:S04]  /*ba30*/  STS.U16 [R28+UR4+0xaf80], R32 ;  /* 0x00af80201c007988 */ /* 0x000fe80008000404 */
[----:B-1----:R0:W5:Y:S04]  /*ba40*/  LDL.LU R45, [R1+0xfbc] ;  /* 0x000fbc00012d7983 */ /* 0x0021680000300800 */
[----:B------:R-:W-:Y:S04]  /*ba50*/  STS.U16 [R28+UR4+0x3380], R33 ;  /* 0x003380211c007988 */ /* 0x000fe80008000404 */
[----:B--2---:R0:W5:Y:S04]  /*ba60*/  LDL.LU R42, [R1+0xfb8] ;  /* 0x000fb800012a7983 */ /* 0x0041680000300800 */
[----:B------:R-:W-:Y:S04]  /*ba70*/  STS.U16 [R28+UR4+0xb380], R30 ;  /* 0x00b3801e1c007988 */ /* 0x000fe80008000404 */
[----:B----4-:R0:W5:Y:S04]  /*ba80*/  LDL.LU R43, [R1+0xfb4] ;  /* 0x000fb400012b7983 */ /* 0x0101680000300800 */
[----:B------:R-:W-:Y:S04]  /*ba90*/  STS.U16 [R28+UR4+0x3780], R31 ;  /* 0x0037801f1c007988 */ /* 0x000fe80008000404 */
[----:B------:R0:W5:Y:S04]  /*baa0*/  LDL.LU R40, [R1+0xfb0] ;  /* 0x000fb00001287983 */ /* 0x0001680000300800 */
        /* <DEDUP_REMOVED lines=8> */
[----:B------:R1:W-:Y:S04]  /*bb30*/  STS.U16 [R28+UR4+0xbf80], R6 ;  /* 0x00bf80061c007988 */ /* 0x0003e80008000404 */
[----:B------:R0:W5:Y:S04]  /*bb40*/  LDL.LU R37, [R1+0xf9c] ;  /* 0x000f9c0001257983 */ /* 0x0001680000300800 */
[----:B------:R0:W5:Y:S01]  /*bb50*/  LDL.LU R34, [R1+0xf98] ;  /* 0x000f980001227983 */ /* 0x0001620000300800 */
[----:B-1----:R-:W-:-:S03]  /*bb60*/  LOP3.LUT R28, R29, 0x10, RZ, 0x3c, !PT ;  /* 0x000000101d1c7812 */ /* 0x002fc600078e3cff */
[----:B------:R0:W5:Y:S04]  /*bb70*/  LDL.LU R35, [R1+0xf94] ;  /* 0x000f940001237983 */ /* 0x0001680000300800 */
[----:B------:R0:W5:Y:S04]  /*bb80*/  LDL.LU R32, [R1+0xf90] ;  /* 0x000f900001207983 */ /* 0x0001680000300800 */
[----:B------:R-:W-:Y:S04]  /*bb90*/  STS.U16 [R29+UR4+0x20000], R7 ;  /* 0x020000071d007988 */ /* 0x000fe80008000404 */
[----:B------:R0:W5:Y:S04]  /*bba0*/  LDL.LU R33, [R1+0xf8c] ;  /* 0x000f8c0001217983 */ /* 0x0001680000300800 */
[----:B------:R-:W-:Y:S04]  /*bbb0*/  STS.U16 [R29+UR4+0x20400], R8 ;  /* 0x020400081d007988 */ /* 0x000fe80008000404 */
[----:B------:R0:W5:Y:S04]  /*bbc0*/  LDL.LU R30, [R1+0xf88] ;  /* 0x000f8800011e7983 */ /* 0x0001680000300800 */
[----:B------:R-:W-:Y:S04]  /*bbd0*/  STS.U16 [R28+UR4+0x20080], R9 ;  /* 0x020080091c007988 */ /* 0x000fe80008000404 */
[----:B------:R1:W-:Y:S04]  /*bbe0*/  STS.U16 [R28+UR4+0x20480], R10 ;  /* 0x0204800a1c007988 */ /* 0x0003e80008000404 */
[----:B------:R0:W5:Y:S04]  /*bbf0*/  LDL.LU R31, [R1+0xf84] ;  /* 0x000f8400011f7983 */ /* 0x0001680000300800 */
[----:B------:R0:W5:Y:S01]  /*bc00*/  LDL.LU R2, [R1+0xf80] ;  /* 0x000f800001027983 */ /* 0x0001620000300800 */
[----:B-1----:R-:W-:-:S03]  /*bc10*/  LOP3.LUT R28, R29, 0x20, RZ, 0x3c, !PT ;  /* 0x000000201d1c7812 */ /* 0x002fc600078e3cff */
[----:B------:R0:W5:Y:S04]  /*bc20*/  LDL.LU R3, [R1+0xf7c] ;  /* 0x000f7c0001037983 */ /* 0x0001680000300800 */
[----:B------:R0:W5:Y:S04]  /*bc30*/  LDL.LU R4, [R1+0xf78] ;  /* 0x000f780001047983 */ /* 0x0001680000300800 */
[----:B------:R0:W5:Y:S04]  /*bc40*/  LDL.LU R5, [R1+0xf74] ;  /* 0x000f740001057983 */ /* 0x0001680000300800 */
        /* <DEDUP_REMOVED lines=10> */
[----:B------:R1:W-:Y:S04]  /*bcf0*/  STS.U16 [R28+UR4+0x20180], R13 ;  /* 0x0201800d1c007988 */ /* 0x0003e80008000404 */
[----:B------:R2:W-:Y:S04]  /*bd00*/  STS.U16 [R28+UR4+0x20580], R14 ;  /* 0x0205800e1c007988 */ /* 0x0005e80008000404 */
[----:B-1----:R0:W5:Y:S04]  /*bd10*/  LDL.LU R13, [R1+0xf54] ;  /* 0x000f5400010d7983 */ /* 0x0021680000300800 */
[----:B--2---:R0:W5:Y:S04]  /*bd20*/  LDL.LU R14, [R1+0xf50] ;  /* 0x000f5000010e7983 */ /* 0x0041680000300800 */
[----:B------:R-:W2:Y:S01]  /*bd30*/  LDL R28, [R1+0xbbc] ;  /* 0x000bbc00011c7983 */ /* 0x000ea20000100800 */
[----:B------:R-:W1:Y:S01]  /*bd40*/  S2R R29, SR_TID.X ;  /* 0x00000000001d7919 */ /* 0x000e620000002100 */
[----:B--2---:R-:W-:-:S05]  /*bd50*/  LOP3.LUT R28, R28, 0x40, RZ, 0x3c, !PT ;  /* 0x000000401c1c7812 */ /* 0x004fca00078e3cff */
[----:B------:R2:W-:Y:S04]  /*bd60*/  STS.U16 [R28+UR4+0x20200], R15 ;  /* 0x0202000f1c007988 */ /* 0x0005e80008000404 */
[----:B------:R4:W-:Y:S04]  /*bd70*/  STS.U16 [R28+UR4+0x20600], R16 ;  /* 0x020600101c007988 */ /* 0x0009e80008000404 */
[----:B--2---:R0:W5:Y:S04]  /*bd80*/  LDL.LU R15, [R1+0xf4c] ;  /* 0x000f4c00010f7983 */ /* 0x0041680000300800 */
[----:B----4-:R0:W5:Y:S04]  /*bd90*/  LDL.LU R16, [R1+0xf48] ;  /* 0x000f480001107983 */ /* 0x0101680000300800 */
[----:B------:R-:W2:Y:S01]  /*bda0*/  LDL R28, [R1+0xbbc] ;  /* 0x000bbc00011c7983 */ /* 0x000ea20000100800 */
[----:B-1----:R-:W-:-:S04]  /*bdb0*/  SHF.R.U32.HI R29, RZ, 0x5, R29 ;  /* 0x00000005ff1d7819 */ /* 0x002fc8000001161d */
[----:B------:R-:W-:Y:S02]  /*bdc0*/  ISETP.NE.U32.AND P0, PT, R29, RZ, PT ;  /* 0x000000ff1d00720c */ /* 0x000fe40003f05070 */
[----:B------:R-:W-:Y:S02]  /*bdd0*/  SHF.R.S32.HI R29, RZ, 0x1f, R21 ;  /* 0x0000001fff1d7819 */ /* 0x000fe40000011415 */
[----:B------:R-:W-:Y:S02]  /*bde0*/  ISETP.LT.OR P1, PT, R21, 0x80, P0 ;  /* 0x000000801500780c */ /* 0x000fe40000721670 */
[----:B------:R-:W-:Y:S02]  /*bdf0*/  LEA.HI R21, R29, R21, RZ, 0x7 ;  /* 0x000000151d157211 */ /* 0x000fe400078f38ff */
[----:B------:R-:W4:Y:S01]  /*be00*/  LDL R29, [R1+0xbbc] ;  /* 0x000bbc00011d7983 */ /* 0x000f220000100800 */
[----:B--2---:R-:W-:-:S05]  /*be10*/  LOP3.LUT R28, R28, 0x50, RZ, 0x3c, !PT ;  /* 0x000000501c1c7812 */ /* 0x004fca00078e3cff */
[----:B------:R1:W-:Y:S04]  /*be20*/  STS.U16 [R28+UR4+0x20280], R17 ;  /* 0x020280111c007988 */ /* 0x0003e80008000404 */
[----:B------:R2:W-:Y:S04]  /*be30*/  STS.U16 [R28+UR4+0x20680], R18 ;  /* 0x020680121c007988 */ /* 0x0005e80008000404 */
[----:B-1----:R0:W5:Y:S04]  /*be40*/  LDL.LU R17, [R1+0xf44] ;  /* 0x000f440001117983 */ /* 0x0021680000300800 */
[----:B--2---:R0:W5:Y:S04]  /*be50*/  LDL.LU R18, [R1+0xf40] ;  /* 0x000f400001127983 */ /* 0x0041680000300800 */
[----:B------:R-:W2:Y:S01]  /*be60*/  LDL R28, [R1+0xbbc] ;  /* 0x000bbc00011c7983 */ /* 0x000ea20000100800 */
[----:B----4-:R-:W-:-:S05]  /*be70*/  LOP3.LUT R29, R29, 0x60, RZ, 0x3c, !PT ;  /* 0x000000601d1d7812 */ /* 0x010fca00078e3cff */
[----:B------:R1:W-:Y:S04]  /*be80*/  STS.U16 [R29+UR4+0x20300], R19 ;  /* 0x020300131d007988 */ /* 0x0003e80008000404 */
[----:B------:R4:W-:Y:S04]  /*be90*/  STS.U16 [R29+UR4+0x20700], R20 ;  /* 0x020700141d007988 */ /* 0x0009e80008000404 */
[----:B-1----:R0:W5:Y:S04]  /*bea0*/  LDL.LU R19, [R1+0xf3c] ;  /* 0x000f3c0001137983 */ /* 0x0021680000300800 */
[----:B----4-:R0:W5:Y:S01]  /*beb0*/  LDL.LU R20, [R1+0xf38] ;  /* 0x000f380001147983 */ /* 0x0101620000300800 */
[----:B------:R-:W-:-:S03]  /*bec0*/  SHF.R.S32.HI R29, RZ, 0x7, R21 ;  /* 0x00000007ff1d7819 */ /* 0x000fc60000011415 */
[----:B------:R0:W5:Y:S01]  /*bed0*/  LDL.LU R21, [R1+0xf34] ;  /* 0x000f340001157983 */ /* 0x0001620000300800 */
[----:B--2---:R-:W-:-:S05]  /*bee0*/  LOP3.LUT R28, R28, 0x70, RZ, 0x3c, !PT ;  /* 0x000000701c1c7812 */ /* 0x004fca00078e3cff */
[----:B------:R1:W-:Y:S04]  /*bef0*/  STS.U16 [R28+UR4+0x20380], R22 ;  /* 0x020380161c007988 */ /* 0x0003e80008000404 */
[----:B---3--:R2:W-:Y:S01]  /*bf00*/  STS.U16 [R28+UR4+0x20780], R23 ;  /* 0x020780171c007988 */ /* 0x0085e20008000404 */
[----:B------:R3:W-:Y:S06]  /*bf10*/  MEMBAR.ALL.CTA ;  /* 0x0000000000007992 */ /* 0x0007ec0000008000 */
[----:B---3--:R-:W3:Y:S04]  /*bf20*/  FENCE.VIEW.ASYNC.S ;  /* 0x00000000000073c6 */ /* 0x008ee80000000000 */
[----:B-1----:R0:W5:Y:S04]  /*bf30*/  LDL.LU R22, [R1+0xf30] ;  /* 0x000f300001167983 */ /* 0x0021680000300800 */
[----:B--2---:R0:W5:Y:S01]  /*bf40*/  LDL.LU R23, [R1+0xf2c] ;  /* 0x000f2c0001177983 */ /* 0x0041620000300800 */
[----:B------:R-:W-:-:S02]  /*bf50*/  UIADD3 UR7, UPT, UPT, UR4, 0x10000, URZ ;  /* 0x0001000004077890 */ /* 0x000fc4000fffe0ff */
[----:B------:R-:W-:Y:S02]  /*bf60*/  UIADD3 UR9, UPT, UPT, UR4, 0x21000, URZ ;  /* 0x0002100004097890 */ /* 0x000fe4000fffe0ff */
[----:B------:R-:W-:Y:S02]  /*bf70*/  USHF.R.U32.HI UR7, URZ, 0x4, UR7 ;  /* 0x00000004ff077899 */ /* 0x000fe40008011607 */
[----:B------:R-:W-:Y:S01]  /*bf80*/  USHF.R.U32.HI UR9, URZ, 0x4, UR9 ;  /* 0x00000004ff097899 */ /* 0x000fe20008011609 */
[----:B------:R-:W-:Y:S01]  /*bf90*/  VIMNMX R29, PT, PT, R29, 0x1, !PT ;  /* 0x000000011d1d7848 */ /* 0x000fe20007fe0100 */
[----:B------:R-:W-:Y:S02]  /*bfa0*/  USGXT.U32 UR7, UR7, 0xe ;  /* 0x0000000e0707789a */ /* 0x000fe40008000000 */
[----:B------:R-:W-:Y:S02]  /*bfb0*/  USGXT.U32 UR10, UR9, 0xe ;  /* 0x0000000e090a789a */ /* 0x000fe40008000000 */
[----:B------:R-:W-:-:S02]  /*bfc0*/  UIADD3 UR12, UP1, UPT, UR7, 0x4000080, URZ ;  /* 0x04000080070c7890 */ /* 0x000fc4000ff3e0ff */
[----:B------:R-:W-:Y:S01]  /*bfd0*/  UIADD3 UR14, UP2, UPT, UR10, 0x2, URZ ;  /* 0x000000020a0e7890 */ /* 0x000fe2000ff5e0ff */
[----:B------:R-:W-:Y:S01]  /*bfe0*/  VIADD R28, R29, 0xffffffff ;  /* 0xffffffff1d1c7836 */ /* 0x000fe20000000000 */
[----:B------:R-:W-:Y:S01]  /*bff0*/  UMOV UR13, URZ ;  /* 0x000000ff000d7c82 */ /* 0x000fe20008000000 */
[----:B------:R-:W-:Y:S01]  /*c000*/  UMOV UR15, URZ ;  /* 0x000000ff000f7c82 */ /* 0x000fe20008000000 */
[----:B------:R-:W-:Y:S02]  /*c010*/  UIADD3.X UR13, UPT, UPT, UR13, 0x40004040, URZ, UP1, !UPT ;  /* 0x400040400d0d7890 */ /* 0x000fe40008ffe4ff */
[----:B------:R-:W-:Y:S01]  /*c020*/  UIADD3.X UR15, UPT, UPT, UR15, 0x40004040, URZ, UP2, !UPT ;  /* 0x400040400f0f7890 */ /* 0x000fe200097fe4ff */
[----:B---3--:R-:W-:Y:S01]  /*c030*/  BAR.SYNC.DEFER_BLOCKING 0x0 ;  /* 0x0000000000007b1d */ /* 0x008fe20000010000 */
[----:B------:R-:W-:-:S05]  /*c040*/  ISETP.NE.U32.AND P3, PT, R28, RZ, PT ;  /* 0x000000ff1c00720c */ /* 0x000fca0003f65070 */
[----:B0-----:R-:W-:Y:S08]  /*c050*/  @P1 BRA `(.L_x_6) ;  /* 0x00000004007c1947 */ /* 0x001ff00003800000 */
[----:B------:R-:W-:Y:S02]  /*c060*/  USHF.R.U32.HI UR58, URZ, 0x4, UR4 ;  /* 0x00000004ff3a7899 */ /* 0x000fe40008011604 */
[----:B------:R-:W-:Y:S02]  /*c070*/  UIADD3 UR11, UPT, UPT, UR4, 0x20000, URZ ;  /* 0x00020000040b7890 */ /* 0x000fe4000fffe0ff */
[----:B------:R-:W-:Y:S02]  /*c080*/  USGXT.U32 UR58, UR58, 0xe ;  /* 0x0000000e3a3a789a */ /* 0x000fe40008000000 */
[----:B------:R-:W-:Y:S02]  /*c090*/  USHF.R.U32.HI UR11, URZ, 0x4, UR11 ;  /* 0x00000004ff0b7899 */ /* 0x000fe4000801160b */
[----:B------:R-:W-:Y:S02]  /*c0a0*/  UIADD3 UR28, UP1, UPT, UR58, 0x4000080, URZ ;  /* 0x040000803a1c7890 */ /* 0x000fe4000ff3e0ff */
[----:B------:R-:W-:Y:S01]  /*c0b0*/  USGXT.U32 UR16, UR11, 0xe ;  /* 0x0000000e0b10789a */ /* 0x000fe20008000000 */
[----:B------:R-:W-:Y:S01]  /*c0c0*/  UMOV UR9, URZ ;  /* 0x000000ff00097c82 */ /* 0x000fe20008000000 */
[----:B------:R-:W-:Y:S01]  /*c0d0*/  UMOV UR56, UR8 ;  /* 0x0000000800387c82 */ /* 0x000fe20008000000 */
[----:B------:R-:W-:-:S02]  /*c0e0*/  UIADD3.X UR29, UPT, UPT, UR9, 0x40004040, URZ, UP1, !UPT ;  /* 0x40004040091d7890 */ /* 0x000fc40008ffe4ff */
[----:B------:R-:W-:Y:S01]  /*c0f0*/  UIADD3 UR18, UP1, UPT, UR16, 0x2, URZ ;  /* 0x0000000210127890 */ /* 0x000fe2000ff3e0ff */
[----:B------:R-:W-:Y:S01]  /*c100*/  UMOV UR57, URZ ;  /* 0x000000ff00397c82 */ /* 0x000fe20008000000 */
[----:B------:R-:W-:Y:S01]  /*c110*/  UMOV UR17, URZ ;  /* 0x000000ff00117c82 */ /* 0x000fe20008000000 */
[----:B------:R-:W-:Y:S01]  /*c120*/  UMOV UR9, UR56 ;  /* 0x0000003800097c82 */ /* 0x000fe20008000000 */
[----:B------:R-:W-:Y:S02]  /*c130*/  UIADD3.X UR19, UPT, UPT, UR17, 0x40004040, URZ, UP1, !UPT ;  /* 0x4000404011137890 */ /* 0x000fe40008ffe4ff */
[----:B------:R-:W-:Y:S02]  /*c140*/  ULOP3.LUT UR56, UR58, 0x4000000, URZ, 0xfc, !UPT ;  /* 0x040000003a387892 */ /* 0x000fe4000f8efcff */
[----:B------:R-:W-:Y:S02]  /*c150*/  UIADD3.64 UR58, UPT, UPT, UR28, 0x80, URZ ;  /* 0x000000801c3a7897 */ /* 0x000fe4000fffe0ff */
[----:B------:R-:W-:-:S02]  /*c160*/  UIADD3.64 UR64, UPT, UPT, UR18, 0x2, URZ ;  /* 0x0000000212407897 */ /* 0x000fc4000fffe0ff */
[----:B------:R-:W-:Y:S02]  /*c170*/  UIADD3.64 UR60, UPT, UPT, UR28, 0x100, URZ ;  /* 0x000001001c3c7897 */ /* 0x000fe4000fffe0ff */
[----:B------:R-:W-:Y:S01]  /*c180*/  UIADD3.64 UR68, UPT, UPT, UR18, 0x4, URZ ;  /* 0x0000000412447897 */ /* 0x000fe2000fffe0ff */
[----:B------:R-:W-:Y:S01]  /*c190*/  UMOV UR46, 0x0 ;  /* 0x00000000002e7882 */ /* 0x000fe20000000000 */
[----:B------:R-:W-:Y:S01]  /*c1a0*/  UMOV UR47, 0x8048490 ;  /* 0x08048490002f7882 */ /* 0x000fe20000000000 */
[----:B------:R-:W-:Y:S01]  /*c1b0*/  UMOV UR17, 0x40004040 ;  /* 0x4000404000117882 */ /* 0x000fe20000000000 */
[----:B------:R-:W-:Y:S01]  /*c1c0*/  UMOV UR57, 0x40004040 ;  /* 0x4000404000397882 */ /* 0x000fe20000000000 */
[----:B------:R-:W-:Y:S01]  /*c1d0*/  UMOV UR40, 0x0 ;  /* 0x0000000000287882 */ /* 0x000fe20000000000 */
[----:B------:R0:W-:Y:S01]  /*c1e0*/  UTCHMMA gdesc[UR56], gdesc[UR16], tmem[UR5], tmem[UR46], idesc[UR47], !UPT ;  /* 0x00ff2e10380075ea */ /* 0x0001e2000f800005 */
[----:B------:R-:W-:Y:S01]  /*c1f0*/  UMOV UR41, 0x8048490 ;  /* 0x0804849000297882 */ /* 0x000fe20000000000 */
[----:B------:R-:W-:-:S02]  /*c200*/  UIADD3.64 UR62, UPT, UPT, UR28, 0x180, URZ ;  /* 0x000001801c3e7897 */ /* 0x000fc4000fffe0ff */
[----:B------:R1:W-:Y:S01]  /*c210*/  UTCHMMA gdesc[UR28], gdesc[UR18], tmem[UR5], tmem[UR40], idesc[UR41], UPT ;  /* 0x00ff28121c0075ea */ /* 0x0003e2000b800005 */
[----:B------:R-:W-:Y:S01]  /*c220*/  UMOV UR32, 0x0 ;  /* 0x0000000000207882 */ /* 0x000fe20000000000 */
[----:B------:R-:W-:Y:S01]  /*c230*/  UMOV UR33, 0x8048490 ;  /* 0x0804849000217882 */ /* 0x000fe20000000000 */
[----:B------:R-:W-:Y:S01]  /*c240*/  UMOV UR44, 0x0 ;  /* 0x00000000002c7882 */ /* 0x000fe20000000000 */
[----:B------:R-:W-:Y:S01]  /*c250*/  UMOV UR45, 0x8048490 ;  /* 0x08048490002d7882 */ /* 0x000fe20000000000 */
[----:B------:R2:W-:Y:S01]  /*c260*/  UTCHMMA gdesc[UR58], gdesc[UR64], tmem[UR5], tmem[UR32], idesc[UR33], UPT ;  /* 0x00ff20403a0075ea */ /* 0x0005e2000b800005 */
[----:B------:R-:W-:Y:S01]  /*c270*/  UIADD3.64 UR66, UPT, UPT, UR28, 0x200, URZ ;  /* 0x000002001c427897 */ /* 0x000fe2000fffe0ff */
[----:B------:R3:W-:Y:S01]  /*c280*/  UTCHMMA gdesc[UR60], gdesc[UR68], tmem[UR5], tmem[UR44], idesc[UR45], UPT ;  /* 0x00ff2c443c0075ea */ /* 0x0007e2000b800005 */
[----:B0-----:R-:W-:Y:S02]  /*c290*/  UIADD3.64 UR56, UPT, UPT, UR18, 0x7e, URZ ;  /* 0x0000007e12387897 */ /* 0x001fe4000fffe0ff */
[----:B------:R-:W-:Y:S01]  /*c2a0*/  UIADD3.64 UR46, UPT, UPT, UR28, 0x280, URZ ;  /* 0x000002801c2e7897 */ /* 0x000fe2000fffe0ff */
[----:B------:R-:W-:Y:S01]  /*c2b0*/  UMOV UR54, 0x0 ;  /* 0x0000000000367882 */ /* 0x000fe20000000000 */
[----:B------:R-:W-:Y:S01]  /*c2c0*/  UMOV UR55, 0x8048490 ;  /* 0x0804849000377882 */ /* 0x000fe20000000000 */
[----:B-1----:R-:W-:-:S02]  /*c2d0*/  UIADD3.64 UR40, UPT, UPT, UR28, 0x300, URZ ;  /* 0x000003001c287897 */ /* 0x002fc4000fffe0ff */
[----:B--2---:R-:W-:Y:S02]  /*c2e0*/  UIADD3.64 UR58, UPT, UPT, UR18, 0x80, URZ ;  /* 0x00000080123a7897 */ /* 0x004fe4000fffe0ff */
[----:B------:R0:W-:Y:S01]  /*c2f0*/  UTCHMMA gdesc[UR62], gdesc[UR56], tmem[UR5], tmem[UR54], idesc[UR55], UPT ;  /* 0x00ff36383e0075ea */ /* 0x0001e2000b800005 */
[----:B---3--:R-:W-:Y:S01]  /*c300*/  UIADD3.64 UR60, UPT, UPT, UR18, 0x82, URZ ;  /* 0x00000082123c7897 */ /* 0x008fe2000fffe0ff */
[----:B------:R-:W-:Y:S01]  /*c310*/  UMOV UR50, 0x0 ;  /* 0x0000000000327882 */ /* 0x000fe20000000000 */
[----:B------:R-:W-:Y:S01]  /*c320*/  UMOV UR51, 0x8048490 ;  /* 0x0804849000337882 */ /* 0x000fe20000000000 */
[----:B------:R-:W-:Y:S02]  /*c330*/  UIADD3 UR76, UPT, UPT, UR5, 0x10, URZ ;  /* 0x00000010054c7890 */ /* 0x000fe4000fffe0ff */
[----:B------:R-:W-:Y:S01]  /*c340*/  UIADD3.64 UR32, UPT, UPT, UR28, 0x780, URZ ;  /* 0x000007801c207897 */ /* 0x000fe2000fffe0ff */
[----:B------:R1:W-:Y:S01]  /*c350*/  UTCHMMA gdesc[UR66], gdesc[UR58], tmem[UR5], tmem[UR50], idesc[UR51], UPT ;  /* 0x00ff323a420075ea */ /* 0x0003e2000b800005 */
[----:B------:R-:W-:-:S02]  /*c360*/  UIADD3 UR75, UPT, UPT, UR5, 0x10, URZ ;  /* 0x00000010054b7890 */ /* 0x000fc4000fffe0ff */
[----:B0-----:R-:W-:Y:S02]  /*c370*/  UIADD3.64 UR62, UPT, UPT, UR18, 0x84, URZ ;  /* 0x00000084123e7897 */ /* 0x001fe4000fffe0ff */
[----:B------:R-:W-:Y:S01]  /*c380*/  UIADD3.64 UR44, UPT, UPT, UR28, 0x800, URZ ;  /* 0x000008001c2c7897 */ /* 0x000fe2000fffe0ff */
[----:B------:R-:W-:Y:S01]  /*c390*/  UMOV UR38, 0x0 ;  /* 0x0000000000267882 */ /* 0x000fe20000000000 */
[----:B------:R-:W-:Y:S01]  /*c3a0*/  UMOV UR39, 0x8048490 ;  /* 0x0804849000277882 */ /* 0x000fe20000000000 */
[----:B------:R-:W-:Y:S02]  /*c3b0*/  UIADD3 UR74, UPT, UPT, UR5, 0x10, URZ ;  /* 0x00000010054a7890 */ /* 0x000fe4000fffe0ff */
[----:B------:R0:W-:Y:S01]  /*c3c0*/  UTCHMMA gdesc[UR46], gdesc[UR60], tmem[UR5], tmem[UR38], idesc[UR39], UPT ;  /* 0x00ff263c2e0075ea */ /* 0x0001e2000b800005 */
[----:B------:R-:W-:Y:S02]  /*c3d0*/  UIADD3.64 UR54, UPT, UPT, UR28, 0x880, URZ ;  /* 0x000008801c367897 */ /* 0x000fe4000fffe0ff */
[----:B------:R-:W-:-:S02]  /*c3e0*/  UIADD3 UR73, UPT, UPT, UR5, 0x10, URZ ;  /* 0x0000001005497890 */ /* 0x000fc4000fffe0ff */
[----:B-1----:R-:W-:Y:S02]  /*c3f0*/  UIADD3.64 UR66, UPT, UPT, UR28, 0x900, URZ ;  /* 0x000009001c427897 */ /* 0x002fe4000fffe0ff */
[----:B------:R-:W-:Y:S02]  /*c400*/  UIADD3 UR72, UPT, UPT, UR5, 0x10, URZ ;  /* 0x0000001005487890 */ /* 0x000fe4000fffe0ff */
[----:B------:R-:W-:Y:S02]  /*c410*/  UIADD3.64 UR50, UPT, UPT, UR28, 0x980, URZ ;  /* 0x000009801c327897 */ /* 0x000fe4000fffe0ff */
[----:B------:R-:W-:Y:S02]  /*c420*/  UIADD3 UR71, UPT, UPT, UR5, 0x10, URZ ;  /* 0x0000001005477890 */ /* 0x000fe4000fffe0ff */
[----:B0-----:R-:W-:Y:S01]  /*c430*/  UIADD3.64 UR46, UPT, UPT, UR28, 0xa00, URZ ;  /* 0x00000a001c2e7897 */ /* 0x001fe2000fffe0ff */
[----:B------:R-:W-:Y:S01]  /*c440*/  UMOV UR22, 0x0 ;  /* 0x0000000000167882 */ /* 0x000fe20000000000 */
[----:B------:R-:W-:Y:S01]  /*c450*/  UMOV UR23, 0x8048490 ;  /* 0x0804849000177882 */ /* 0x000fe20000000000 */
[----:B------:R-:W-:-:S02]  /*c460*/  UIADD3 UR70, UPT, UPT, UR5, 0x10, URZ ;  /* 0x0000001005467890 */ /* 0x000fc4000fffe0ff */
[----:B------:R0:W-:Y:S01]  /*c470*/  UTCHMMA gdesc[UR40], gdesc[UR62], tmem[UR5], tmem[UR22], idesc[UR23], UPT ;  /* 0x00ff163e280075ea */ /* 0x0001e2000b800005 */
[----:B------:R-:W-:Y:S01]  /*c480*/  UIADD3.64 UR38, UPT, UPT, UR28, 0xa80, URZ ;  /* 0x00000a801c267897 */ /* 0x000fe2000fffe0ff */
[----:B------:R-:W-:Y:S01]  /*c490*/  UMOV UR34, 0x0 ;  /* 0x0000000000227882 */ /* 0x000fe20000000000 */
[----:B------:R-:W-:Y:S01]  /*c4a0*/  UMOV UR35, 0x8048490 ;  /* 0x0804849000237882 */ /* 0x000fe20000000000 */
[----:B------:R-:W-:Y:S01]  /*c4b0*/  UIADD3 UR11, UPT, UPT, UR5, 0x10, URZ ;  /* 0x00000010050b7890 */ /* 0x000fe2000fffe0ff */
[----:B------:R0:W-:Y:S01]  /*c4c0*/  UTCHMMA gdesc[UR32], gdesc[UR16], tmem[UR76], tmem[UR34], idesc[UR35], !UPT ;  /* 0x00ff2210200075ea */ /* 0x0001e2000f80004c */
[----:B------:R-:W-:Y:S01]  /*c4d0*/  UIADD3.64 UR28, UPT, UPT, UR28, 0xb00, URZ ;  /* 0x00000b001c1c7897 */ /* 0x000fe2000fffe0ff */
[----:B------:R-:W-:Y:S01]  /*c4e0*/  UMOV UR24, 0x0 ;  /* 0x0000000000187882 */ /* 0x000fe20000000000 */
[----:B------:R-:W-:Y:S01]  /*c4f0*/  UMOV UR25, 0x8048490 ;  /* 0x0804849000197882 */ /* 0x000fe20000000000 */
[----:B------:R-:W-:Y:S01]  /*c500*/  UMOV UR52, 0x0 ;  /* 0x0000000000347882 */ /* 0x000fe20000000000 */
[----:B------:R-:W-:Y:S01]  /*c510*/  UMOV UR53, 0x8048490 ;  /* 0x0804849000357882 */ /* 0x000fe20000000000 */
[----:B------:R-:W-:Y:S01]  /*c520*/  UMOV UR48, 0x0 ;  /* 0x0000000000307882 */ /* 0x000fe20000000000 */
[----:B------:R-:W-:Y:S01]  /*c530*/  UMOV UR49, 0x8048490 ;  /* 0x0804849000317882 */ /* 0x000fe20000000000 */
[----:B------:R0:W-:Y:S01]  /*c540*/  UTCHMMA gdesc[UR44], gdesc[UR18], tmem[UR75], tmem[UR24], idesc[UR25], UPT ;  /* 0x00ff18122c0075ea */ /* 0x0001e2000b80004b */
        /* <DEDUP_REMOVED lines=12> */
[----:B------:R0:W-:Y:S01]  /*c610*/  UTCHMMA gdesc[UR38], gdesc[UR60], tmem[UR70], tmem[UR30], idesc[UR31], UPT ;  /* 0x00ff1e3c260075ea */ /* 0x0001e2000b800046 */
[----:B------:R0:W-:Y:S01]  /*c620*/  UTCHMMA gdesc[UR28], gdesc[UR62], tmem[UR11], tmem[UR26], idesc[UR27], UPT ;  /* 0x00ff1a3e1c0075ea */ /* 0x0001e2000b80000b */
[----:B------:R0:W-:Y:S01]  /*c630*/  UTCBAR [UR9], URZ ;  /* 0x000000ff090073e9 */ /* 0x0001e200080000ff */
[----:B------:R-:W-:Y:S01]  /*c640*/  NOP ;  /* 0x0000000000007918 */ /* 0x000fe20000000000 */
.L_x_6:
[----:B------:R1:W-:Y:S01]  /*c650*/  STL [R1+0x778], RZ ;  /* 0x000778ff01007387 */ /* 0x0003e20000100800 */
[----:B0-----:R-:W-:Y:S01]  /*c660*/  UMOV UR62, URZ ;  /* 0x000000ff003e7c82 */ /* 0x001fe20008000000 */
[----:B------:R-:W-:Y:S01]  /*c670*/  UMOV UR16, UR14 ;  /* 0x0000000e00107c82 */ /* 0x000fe20008000000 */
[----:B------:R-:W-:Y:S01]  /*c680*/  UMOV UR17, UR15 ;  /* 0x0000000f00117c82 */ /* 0x000fe20008000000 */
[----:B------:R-:W-:Y:S05]  /*c690*/  @!P3 BRA `(.L_x_7) ;  /* 0x000001340074b947 */ /* 0x000fea0003800000 */
[----:B------:R-:W-:Y:S02]  /*c6a0*/  ULOP3.LUT UR14, UR7, 0x4000000, URZ, 0xfc, !UPT ;  /* 0x04000000070e7892 */ /* 0x000fe4000f8efcff */
[----:B------:R-:W-:Y:S02]  /*c6b0*/  UIADD3.64 UR18, UPT, UPT, UR12, 0x80, URZ ;  /* 0x000000800c127897 */ /* 0x000fe4000fffe0ff */
[----:B------:R-:W-:Y:S02]  /*c6c0*/  UIADD3.64 UR22, UPT, UPT, UR16, 0x2, URZ ;  /* 0x0000000210167897 */ /* 0x000fe4000fffe0ff */
[----:B------:R-:W-:Y:S02]  /*c6d0*/  UIADD3.64 UR24, UPT, UPT, UR12, 0x100, URZ ;  /* 0x000001000c187897 */ /* 0x000fe4000fffe0ff */
[----:B------:R-:W-:Y:S02]  /*c6e0*/  UIADD3.64 UR26, UPT, UPT, UR16, 0x4, URZ ;  /* 0x00000004101a7897 */ /* 0x000fe4000fffe0ff */
[----:B------:R-:W-:-:S02]  /*c6f0*/  UIADD3.64 UR28, UPT, UPT, UR12, 0x180, URZ ;  /* 0x000001800c1c7897 */ /* 0x000fc4000fffe0ff */
[----:B------:R-:W-:Y:S02]  /*c700*/  UIADD3.64 UR30, UPT, UPT, UR16, 0x7e, URZ ;  /* 0x0000007e101e7897 */ /* 0x000fe4000fffe0ff */
        /* <DEDUP_REMOVED lines=8> */
[----:B------:R-:W-:Y:S01]  /*c790*/  UIADD3.64 UR48, UPT, UPT, UR12, 0x880, URZ ;  /* 0x000008800c307897 */ /* 0x000fe2000fffe0ff */
[----:B------:R-:W0:Y:S01]  /*c7a0*/  LDCU UR9, c[0x0][0x3a0] ;  /* 0x00007400ff0977ac */ /* 0x000e220008000800 */
[----:B------:R-:W2:Y:S01]  /*c7b0*/  LDCU.64 UR50, c[0x0][0x3a8] ;  /* 0x00007500ff3277ac */ /* 0x000ea20008000a00 */
[----:B------:R-:W-:Y:S02]  /*c7c0*/  UIADD3.64 UR52, UPT, UPT, UR12, 0x900, URZ ;  /* 0x000009000c347897 */ /* 0x000fe4000fffe0ff */
[----:B------:R-:W-:-:S02]  /*c7d0*/  UIADD3.64 UR54, UPT, UPT, UR12, 0x980, URZ ;  /* 0x000009800c367897 */ /* 0x000fc4000fffe0ff */
[----:B------:R-:W-:Y:S02]  /*c7e0*/  UIADD3.64 UR56, UPT, UPT, UR12, 0xa00, URZ ;  /* 0x00000a000c387897 */ /* 0x000fe4000fffe0ff */
[----:B------:R-:W-:Y:S02]  /*c7f0*/  UIADD3.64 UR58, UPT, UPT, UR12, 0xa80, URZ ;  /* 0x00000a800c3a7897 */ /* 0x000fe4000fffe0ff */
[----:B------:R-:W-:Y:S01]  /*c800*/  UIADD3.64 UR60, UPT, UPT, UR12, 0xb00, URZ ;  /* 0x00000b000c3c7897 */ /* 0x000fe2000fffe0ff */
[----:B------:R-:W-:Y:S01]  /*c810*/  UMOV UR15, 0x1 ;  /* 0x00000001000f7882 */ /* 0x000fe20000000000 */
[----:B------:R-:W-:Y:S01]  /*c820*/  UMOV UR7, URZ ;  /* 0x000000ff00077c82 */ /* 0x000fe20008000000 */
[----:B------:R-:W-:-:S09]  /*c830*/  UMOV UR11, 0x40004040 ;  /* 0x40004040000b7882 */ /* 0x000fd20000000000 */
.L_x_10:
[----:B--2---:R-:W-:Y:S01]  /*c840*/  USHF.L.U32 UR63, UR50, 0x7, URZ ;  /* 0x00000007323f7899 */ /* 0x004fe200080006ff */
[----:B-----5:R2:W-:Y:S03]  /*c850*/  STL.64 [R1+0xf70], R24 ;  /* 0x000f701801007387 */ /* 0x0205e60000100a00 */
[----:B------:R-:W-:Y:S01]  /*c860*/  USHF.L.U32 UR65, UR63, 0x1, URZ ;  /* 0x000000013f417899 */ /* 0x000fe200080006ff */
[----:B------:R-:W-:Y:S01]  /*c870*/  STL.64 [R1+0xf68], R26 ;  /* 0x000f681a01007387 */ /* 0x000fe20000100a00 */
[----:B------:R-:W-:-:S03]  /*c880*/  USHF.R.S32.HI UR64, URZ, 0x1f, UR63 ;  /* 0x0000001fff407899 */ /* 0x000fc6000801143f */
[----:B------:R3:W-:Y:S01]  /*c890*/  STL [R1+0xf2c], R0 ;  /* 0x000f2c0001007387 */ /* 0x0007e20000100800 */
[----:B------:R-:W-:Y:S01]  /*c8a0*/  USHF.L.U64.HI UR64, UR63, 0x1, UR64 ;  /* 0x000000013f407899 */ /* 0x000fe20008010240 */
[----:B--2---:R-:W-:Y:S02]  /*c8b0*/  IADD3 R25, P3, PT, R50, UR65, RZ ;  /* 0x0000004132197c10 */ /* 0x004fe4000ff7e0ff */
[----:B-----5:R-:W-:Y:S02]  /*c8c0*/  IADD3 R24, P4, PT, R44, UR65, RZ ;  /* 0x000000412c187c10 */ /* 0x020fe4000ff9e0ff */
[----:B---3--:R-:W-:-:S05]  /*c8d0*/  IADD3 R0, P1, PT, R52, UR65, RZ ;  /* 0x0000004134007c10 */ /* 0x008fca000ff3e0ff */
[----:B------:R2:W-:Y:S04]  /*c8e0*/  STL [R1+0xeec], R0 ;  /* 0x000eec0001007387 */ /* 0x0005e80000100800 */
[----:B------:R3:W-:Y:S04]  /*c8f0*/  STL [R1+0xef0], R25 ;  /* 0x000ef01901007387 */ /* 0x0007e80000100800 */
[----:B------:R4:W-:Y:S01]  /*c900*/  STL [R1+0xef4], R24 ;  /* 0x000ef41801007387 */ /* 0x0009e20000100800 */
[----:B--2---:R-:W-:Y:S02]  /*c910*/  IADD3.X R0, PT, PT, R53, UR64, RZ, P1, !PT ;  /* 0x0000004035007c10 */ /* 0x004fe40008ffe4ff */
[----:B---3--:R-:W-:-:S03]  /*c920*/  IADD3.X R25, PT, PT, R51, UR64, RZ, P3, !PT ;  /* 0x0000004033197c10 */ /* 0x008fc60009ffe4ff */
[----:B------:R2:W-:Y:S01]  /*c930*/  STL [R1+0xedc], R0 ;  /* 0x000edc0001007387 */ /* 0x0005e20000100800 */
[----:B----4-:R-:W-:-:S03]  /*c940*/  IADD3.X R24, PT, PT, R45, UR64, RZ, P4, !PT ;  /* 0x000000402d187c10 */ /* 0x010fc6000a7fe4ff */
[----:B------:R3:W-:Y:S04]  /*c950*/  STL [R1+0xee0], R25 ;  /* 0x000ee01901007387 */ /* 0x0007e80000100800 */
[----:B------:R4:W-:Y:S01]  /*c960*/  STL [R1+0xee4], R24 ;  /* 0x000ee41801007387 */ /* 0x0009e20000100800 */
[----:B--2---:R-:W-:Y:S02]  /*c970*/  IADD3 R0, P1, PT, R42, UR65, RZ ;  /* 0x000000412a007c10 */ /* 0x004fe4000ff3e0ff */
[----:B---3--:R-:W-:-:S03]  /*c980*/  IADD3 R25, P3, PT, R36, UR65, RZ ;  /* 0x0000004124197c10 */ /* 0x008fc6000ff7e0ff */
[----:B------:R2:W-:Y:S01]  /*c990*/  STL [R1+0xef8], R0 ;  /* 0x000ef80001007387 */ /* 0x0005e20000100800 */
[----:B----4-:R-:W-:-:S03]  /*c9a0*/  IADD3 R24, P4, PT, R34, UR65, RZ ;  /* 0x0000004122187c10 */ /* 0x010fc6000ff9e0ff */
[----:B------:R3:W-:Y:S04]  /*c9b0*/  STL [R1+0xea4], R25 ;  /* 0x000ea41901007387 */ /* 0x0007e80000100800 */
[----:B------:R4:W-:Y:S01]  /*c9c0*/  STL [R1+0xea8], R24 ;  /* 0x000ea81801007387 */ /* 0x0009e20000100800 */
[----:B--2---:R-:W-:Y:S02]  /*c9d0*/  IADD3 R0, P5, PT, R2, UR65, RZ ;  /* 0x0000004102007c10 */ /* 0x004fe4000ffbe0ff */
[----:B---3--:R-:W-:-:S03]  /*c9e0*/  IADD3.X R25, PT, PT, R43, UR64, RZ, P1, !PT ;  /* 0x000000402b197c10 */ /* 0x008fc60008ffe4ff */
[----:B------:R2:W-:Y:S01]  /*c9f0*/  STL [R1+0xe80], R0 ;  /* 0x000e800001007387 */ /* 0x0005e20000100800 */
[----:B------:R-:W-:Y:S02]  /*ca00*/  IADD3.X R2, PT, PT, R3, UR64, RZ, P5, !PT ;  /* 0x0000004003027c10 */ /* 0x000fe4000affe4ff */
[----:B----4-:R-:W-:Y:S01]  /*ca10*/  IADD3.X R24, PT, PT, R37, UR64, RZ, P3, !PT ;  /* 0x0000004025187c10 */ /* 0x010fe20009ffe4ff */
[----:B------:R-:W-:Y:S01]  /*ca20*/  STL [R1+0xee8], R25 ;  /* 0x000ee81901007387 */ /* 0x000fe20000100800 */
[----:B------:R-:W-:-:S03]  /*ca30*/  IADD3 R3, P1, PT, R4, UR65, RZ ;  /* 0x0000004104037c10 */ /* 0x000fc6000ff3e0ff */
[----:B------:R-:W-:Y:S01]  /*ca40*/  STL [R1+0xe88], R24 ;  /* 0x000e881801007387 */ /* 0x000fe20000100800 */
[----:B--2---:R-:W-:-:S05]  /*ca50*/  IADD3.X R0, PT, PT, R35, UR64, RZ, P4, !PT ;  /* 0x0000004023007c10 */ /* 0x004fca000a7fe4ff */
[----:B------:R2:W-:Y:S04]  /*ca60*/  STL [R1+0xe8c], R0 ;  /* 0x000e8c0001007387 */ /* 0x0005e80000100800 */
        /* <DEDUP_REMOVED lines=14> */
[----:B--2---:R-:W-:Y:S02]  /*cb50*/  IADD3.X R0, PT, PT, R13, UR64, RZ, P5, !PT ;  /* 0x000000400d007c10 */ /* 0x004fe4000affe4ff */
[----:B---3--:R-:W-:-:S03]  /*cb60*/  IADD3 R2, P1, PT, R14, UR65, RZ ;  /* 0x000000410e027c10 */ /* 0x008fc6000ff3e0ff */
[----:B------:R2:W-:Y:S01]  /*cb70*/  STL [R1+0xde0], R0 ;  /* 0x000de00001007387 */ /* 0x0005e20000100800 */
[----:B----4-:R-:W-:-:S03]  /*cb80*/  IADD3 R3, P3, PT, R16, UR65, RZ ;  /* 0x0000004110037c10 */ /* 0x010fc6000ff7e0ff */
[----:B------:R3:W-:Y:S04]  /*cb90*/  STL [R1+0xe04], R2 ;  /* 0x000e040201007387 */ /* 0x0007e80000100800 */
[----:B------:R4:W-:Y:S01]  /*cba0*/  STL [R1+0xde8], R3 ;  /* 0x000de80301007387 */ /* 0x0009e20000100800 */
[----:B--2---:R-:W-:Y:S02]  /*cbb0*/  IADD3 R0, P4, PT, R18, UR65, RZ ;  /* 0x0000004112007c10 */ /* 0x004fe4000ff9e0ff */
[----:B---3--:R-:W-:-:S03]  /*cbc0*/  IADD3 R2, P5, PT, R20, UR65, RZ ;  /* 0x0000004114027c10 */ /* 0x008fc6000ffbe0ff */
[----:B------:R2:W-:Y:S01]  /*cbd0*/  STL [R1+0xdec], R0 ;  /* 0x000dec0001007387 */ /* 0x0005e20000100800 */
[----:B----4-:R-:W-:-:S03]  /*cbe0*/  IADD3.X R3, PT, PT, R15, UR64, RZ, P1, !PT ;  /* 0x000000400f037c10 */ /* 0x010fc60008ffe4ff */
[----:B------:R3:W-:Y:S04]  /*cbf0*/  STL [R1+0xdf0], R2 ;  /* 0x000df00201007387 */ /* 0x0007e80000100800 */
[----:B------:R-:W-:Y:S01]  /*cc00*/  STL [R1+0xde4], R3 ;  /* 0x000de40301007387 */ /* 0x000fe20000100800 */
[----:B--2---:R-:W-:-:S03]  /*cc10*/  IADD3.X R0, PT, PT, R17, UR64, RZ, P3, !PT ;  /* 0x0000004011007c10 */ /* 0x004fc60009ffe4ff */
[----:B------:R-:W2:Y:S01]  /*cc20*/  LDL.LU.64 R16, [R1] ;  /* 0x0000000001107983 */ /* 0x000ea20000300a00 */
[----:B---3--:R-:W-:-:S03]  /*cc30*/  IADD3.X R2, PT, PT, R19, UR64, RZ, P4, !PT ;  /* 0x0000004013027c10 */ /* 0x008fc6000a7fe4ff */
[----:B------:R3:W-:Y:S04]  /*cc40*/  STL [R1+0xdc8], R0 ;  /* 0x000dc80001007387 */ /* 0x0007e80000100800 */
[----:B------:R4:W-:Y:S04]  /*cc50*/  STL [R1+0xdcc], R2 ;  /* 0x000dcc0201007387 */ /* 0x0009e80000100800 */
[----:B------:R-:W2:Y:S01]  /*cc60*/  LDL.LU.64 R14, [R1+0x8] ;  /* 0x00000800010e7983 */ /* 0x000ea20000300a00 */
[----:B---3--:R-:W-:-:S03]  /*cc70*/  IADD3.X R0, PT, PT, R21, UR64, RZ, P5, !PT ;  /* 0x0000004015007c10 */ /* 0x008fc6000affe4ff */
[----:B------:R-:W3:Y:S04]  /*cc80*/  LDL.LU.64 R4, [R1+0x30] ;  /* 0x0000300001047983 */ /* 0x000ee80000300a00 */
[----:B------:R1:W-:Y:S04]  /*cc90*/  STL [R1+0xda8], R0 ;  /* 0x000da80001007387 */ /* 0x0003e80000100800 */
[----:B----4-:R-:W4:Y:S01]  /*cca0*/  LDL.LU.64 R2, [R1+0x38] ;  /* 0x0000380001027983 */ /* 0x010f220000300a00 */
[----:B------:R-:W-:Y:S02]  /*ccb0*/  IADD3 R8, P1, PT, R22, UR65, RZ ;  /* 0x0000004116087c10 */ /* 0x000fe4000ff3e0ff */
[----:B------:R-:W-:-:S02]  /*ccc0*/  IADD3 R9, P3, PT, R48, UR65, RZ ;  /* 0x0000004130097c10 */ /* 0x000fc4000ff7e0ff */
[----:B-1----:R-:W-:Y:S01]  /*ccd0*/  IADD3 R0, P4, PT, R46, UR65, RZ ;  /* 0x000000412e007c10 */ /* 0x002fe2000ff9e0ff */
[----:B------:R1:W-:Y:S04]  /*cce0*/  STL [R1+0xdbc], R8 ;  /* 0x000dbc0801007387 */ /* 0x0003e80000100800 */
[----:B------:R0:W-:Y:S04]  /*ccf0*/  STL [R1+0xf04], R9 ;  /* 0x000f040901007387 */ /* 0x0001e80000100800 */
[----:B------:R0:W-:Y:S01]  /*cd00*/  STL [R1+0xf08], R0 ;  /* 0x000f080001007387 */ /* 0x0001e20000100800 */
[----:B-1----:R-:W-:-:S02]  /*cd10*/  IADD3 R8, P5, PT, R40, UR65, RZ ;  /* 0x0000004128087c10 */ /* 0x002fc4000ffbe0ff */
[----:B0-----:R-:W-:-:S03]  /*cd20*/  IADD3.X R9, PT, PT, R23, UR64, RZ, P1, !PT ;  /* 0x0000004017097c10 */ /* 0x001fc60008ffe4ff */
[----:B------:R0:W-:Y:S01]  /*cd30*/  STL [R1+0xed8], R8 ;  /* 0x000ed80801007387 */ /* 0x0001e20000100800 */
[----:B------:R-:W-:-:S03]  /*cd40*/  IADD3.X R0, PT, PT, R49, UR64, RZ, P3, !PT ;  /* 0x0000004031007c10 */ /* 0x000fc60009ffe4ff */
[----:B------:R-:W-:Y:S04]  /*cd50*/  STL [R1+0xdac], R9 ;  /* 0x000dac0901007387 */ /* 0x000fe80000100800 */
[----:B------:R-:W4:Y:S01]  /*cd60*/  LDL.LU.64 R18, [R1+0x40] ;  /* 0x0000400001127983 */ /* 0x000f220000300a00 */
[----:B0-----:R-:W-:-:S03]  /*cd70*/  IADD3.X R8, PT, PT, R47, UR64, RZ, P4, !PT ;  /* 0x000000402f087c10 */ /* 0x001fc6000a7fe4ff */
[----:B------:R0:W-:Y:S04]  /*cd80*/  STL [R1+0xefc], R0 ;  /* 0x000efc0001007387 */ /* 0x0001e80000100800 */
[----:B------:R1:W-:Y:S04]  /*cd90*/  STL [R1+0xf00], R8 ;  /* 0x000f000801007387 */ /* 0x0003e80000100800 */
[----:B------:R-:W4:Y:S01]  /*cda0*/  LDL.LU.64 R12, [R1+0x48] ;  /* 0x00004800010c7983 */ /* 0x000f220000300a00 */
[----:B0-----:R-:W-:-:S03]  /*cdb0*/  IADD3.X R0, PT, PT, R41, UR64, RZ, P5, !PT ;  /* 0x0000004029007c10 */ /* 0x001fc6000affe4ff */
[----:B------:R-:W4:Y:S04]  /*cdc0*/  LDL.LU.64 R10, [R1+0x50] ;  /* 0x00005000010a7983 */ /* 0x000f280000300a00 */
[----:B------:R0:W-:Y:S01]  /*cdd0*/  STL [R1+0xecc], R0 ;  /* 0x000ecc0001007387 */ /* 0x0001e20000100800 */
[----:B------:R-:W-:Y:S02]  /*cde0*/  IADD3 R21, P3, PT, R32, UR65, RZ ;  /* 0x0000004120157c10 */ /* 0x000fe4000ff7e0ff */
[----:B------:R-:W-:Y:S01]  /*cdf0*/  IADD3 R20, P4, PT, R30, UR65, RZ ;  /* 0x000000411e147c10 */ /* 0x000fe2000ff9e0ff */
[----:B-1----:R-:W4:Y:S01]  /*ce00*/  LDL.LU.64 R8, [R1+0x58] ;  /* 0x0000580001087983 */ /* 0x002f220000300a00 */
[----:B0-----:R-:W-:-:S05]  /*ce10*/  IADD3 R0, P1, PT, R38, UR65, RZ ;  /* 0x0000004126007c10 */ /* 0x001fca000ff3e0ff */
[----:B------:R0:W-:Y:S04]  /*ce20*/  STL [R1+0xed4], R0 ;  /* 0x000ed40001007387 */ /* 0x0001e80000100800 */
[----:B------:R1:W-:Y:S01]  /*ce30*/  STL [R1+0xe68], R21 ;  /* 0x000e681501007387 */ /* 0x0003e20000100800 */
[----:B0-----:R-:W-:-:S03]  /*ce40*/  IADD3 R0, P5, PT, R6, UR65, RZ ;  /* 0x0000004106007c10 */ /* 0x001fc6000ffbe0ff */
[----:B------:R0:W-:Y:S01]  /*ce50*/  STL [R1+0xe6c], R20 ;  /* 0x000e6c1401007387 */ /* 0x0001e20000100800 */
[----:B-1----:R-:W-:-:S03]  /*ce60*/  IADD3.X R21, PT, PT, R39, UR64, RZ, P1, !PT ;  /* 0x0000004027157c10 */ /* 0x002fc60008ffe4ff */
[----:B------:R1:W-:Y:S01]  /*ce70*/  STL [R1+0xe24], R0 ;  /* 0x000e240001007387 */ /* 0x0003e20000100800 */
[----:B------:R-:W-:Y:S02]  /*ce80*/  IADD3.X R6, PT, PT, R7, UR64, RZ, P5, !PT ;  /* 0x0000004007067c10 */ /* 0x000fe4000affe4ff */
[----:B0-----:R-:W-:Y:S01]  /*ce90*/  IADD3.X R20, PT, PT, R33, UR64, RZ, P3, !PT ;  /* 0x0000004021147c10 */ /* 0x001fe20009ffe4ff */
[----:B------:R-:W-:Y:S01]  /*cea0*/  STL [R1+0xed0], R21 ;  /* 0x000ed01501007387 */ /* 0x000fe20000100800 */
[----:B-1----:R-:W-:-:S03]  /*ceb0*/  IADD3.X R0, PT, PT, R31, UR64, RZ, P4, !PT ;  /* 0x000000401f007c10 */ /* 0x002fc6000a7fe4ff */
[----:B------:R-:W-:Y:S04]  /*cec0*/  STL [R1+0xe48], R20 ;  /* 0x000e481401007387 */ /* 0x000fe80000100800 */
[----:B------:R0:W-:Y:S04]  /*ced0*/  STL [R1+0xe4c], R0 ;  /* 0x000e4c0001007387 */ /* 0x0001e80000100800 */
[----:B------:R3:W-:Y:S01]  /*cee0*/  STL [R1+0xdd0], R6 ;  /* 0x000dd00601007387 */ /* 0x0007e20000100800 */
[----:B--2---:R-:W-:-:S05]  /*cef0*/  IADD3 R7, P1, PT, R16, UR65, RZ ;  /* 0x0000004110077c10 */ /* 0x004fca000ff3e0ff */
[----:B------:R4:W-:Y:S01]  /*cf00*/  STL [R1+0xdf4], R7 ;  /* 0x000df40701007387 */ /* 0x0009e20000100800 */
[----:B0-----:R-:W-:Y:S02]  /*cf10*/  IADD3 R0, P3, PT, R14, UR65, RZ ;  /* 0x000000410e007c10 */ /* 0x001fe4000ff7e0ff */
[----:B---3--:R-:W-:-:S03]  /*cf20*/  IADD3 R6, P4, PT, R4, UR65, RZ ;  /* 0x0000004104067c10 */ /* 0x008fc6000ff9e0ff */
[----:B------:R0:W-:Y:S04]  /*cf30*/  STL [R1+0xd90], R0 ;  /* 0x000d900001007387 */ /* 0x0001e80000100800 */
[----:B------:R1:W-:Y:S01]  /*cf40*/  STL [R1+0xd94], R6 ;  /* 0x000d940601007387 */ /* 0x0003e20000100800 */
[----:B----4-:R-:W-:Y:S02]  /*cf50*/  IADD3 R7, P5, PT, R2, UR65, RZ ;  /* 0x0000004102077c10 */ /* 0x010fe4000ffbe0ff */
[----:B0-----:R-:W-:Y:S02]  /*cf60*/  IADD3.X R0, PT, PT, R17, UR64, RZ, P1, !PT ;  /* 0x0000004011007c10 */ /* 0x001fe40008ffe4ff */
[----:B------:R-:W-:Y:S02]  /*cf70*/  IADD3.X R4, PT, PT, R5, UR64, RZ, P4, !PT ;  /* 0x0000004005047c10 */ /* 0x000fe4000a7fe4ff */
[----:B-1----:R-:W-:Y:S01]  /*cf80*/  IADD3.X R6, PT, PT, R15, UR64, RZ, P3, !PT ;  /* 0x000000400f067c10 */ /* 0x002fe20009ffe4ff */
[----:B------:R-:W-:Y:S04]  /*cf90*/  STL [R1+0xd7c], R7 ;  /* 0x000d7c0701007387 */ /* 0x000fe80000100800 */
[----:B------:R0:W-:Y:S04]  /*cfa0*/  STL [R1+0xdd4], R0 ;  /* 0x000dd40001007387 */ /* 0x0001e80000100800 */
[----:B------:R-:W-:Y:S04]  /*cfb0*/  STL [R1+0xd74], R6 ;  /* 0x000d740601007387 */ /* 0x000fe80000100800 */
[----:B------:R-:W2:Y:S01]  /*cfc0*/  LDL.LU.64 R16, [R1+0x60] ;  /* 0x0000600001107983 */ /* 0x000ea20000300a00 */
[----:B0-----:R-:W-:-:S03]  /*cfd0*/  IADD3.X R0, PT, PT, R3, UR64, RZ, P5, !PT ;  /* 0x0000004003007c10 */ /* 0x001fc6000affe4ff */
[----:B------:R0:W-:Y:S04]  /*cfe0*/  STL [R1+0xd78], R4 ;  /* 0x000d780401007387 */ /* 0x0001e80000100800 */
[----:B------:R-:W3:Y:S04]  /*cff0*/  LDL.LU.64 R14, [R1+0x10] ;  /* 0x00001000010e7983 */ /* 0x000ee80000300a00 */
[----:B------:R1:W-:Y:S04]  /*d000*/  STL [R1+0xd5c], R0 ;  /* 0x000d5c0001007387 */ /* 0x0003e80000100800 */
[----:B0-----:R-:W4:Y:S04]  /*d010*/  LDL.LU.64 R4, [R1+0x18] ;  /* 0x0000180001047983 */ /* 0x001f280000300a00 */
[----:B------:R-:W4:Y:S01]  /*d020*/  LDL.LU.64 R2, [R1+0x68] ;  /* 0x0000680001027983 */ /* 0x000f220000300a00 */
[----:B------:R-:W-:-:S02]  /*d030*/  IADD3 R6, P1, PT, R18, UR65, RZ ;  /* 0x0000004112067c10 */ /* 0x000fc4000ff3e0ff */
[----:B-1----:R-:W-:Y:S02]  /*d040*/  IADD3 R0, P3, PT, R12, UR65, RZ ;  /* 0x000000410c007c10 */ /* 0x002fe4000ff7e0ff */
[----:B------:R-:W-:Y:S01]  /*d050*/  IADD3 R7, P4, PT, R10, UR65, RZ ;  /* 0x000000410a077c10 */ /* 0x000fe2000ff9e0ff */
[----:B------:R0:W-:Y:S04]  /*d060*/  STL [R1+0xd64], R6 ;  /* 0x000d640601007387 */ /* 0x0001e80000100800 */
[----:B------:R1:W-:Y:S01]  /*d070*/  STL [R1+0xd54], R0 ;  /* 0x000d540001007387 */ /* 0x0003e20000100800 */
[----:B0-----:R-:W-:-:S03]  /*d080*/  IADD3 R6, P5, PT, R8, UR65, RZ ;  /* 0x0000004108067c10 */ /* 0x001fc6000ffbe0ff */
[----:B------:R0:W-:Y:S01]  /*d090*/  STL [R1+0xd58], R7 ;  /* 0x000d580701007387 */ /* 0x0001e20000100800 */
[----:B-1----:R-:W-:-:S03]  /*d0a0*/  IADD3.X R0, PT, PT, R19, UR64, RZ, P1, !PT ;  /* 0x0000004013007c10 */ /* 0x002fc60008ffe4ff */
[----:B------:R1:W-:Y:S01]  /*d0b0*/  STL [R1+0xd44], R6 ;  /* 0x000d440601007387 */ /* 0x0003e20000100800 */
[----:B0-----:R-:W-:-:S03]  /*d0c0*/  IADD3.X R7, PT, PT, R13, UR64, RZ, P3, !PT ;  /* 0x000000400d077c10 */ /* 0x001fc60009ffe4ff */
[----:B------:R0:W-:Y:S01]  /*d0d0*/  STL [R1+0xd60], R0 ;  /* 0x000d600001007387 */ /* 0x0001e20000100800 */
[----:B-1----:R-:W-:-:S03]  /*d0e0*/  IADD3.X R6, PT, PT, R11, UR64, RZ, P4, !PT ;  /* 0x000000400b067c10 */ /* 0x002fc6000a7fe4ff */
[----:B------:R-:W-:Y:S04]  /*d0f0*/  STL [R1+0xd3c], R7 ;  /* 0x000d3c0701007387 */ /* 0x000fe80000100800 */
[----:B------:R-:W4:Y:S01]  /*d100*/  LDL.LU.64 R12, [R1+0x70] ;  /* 0x00007000010c7983 */ /* 0x000f220000300a00 */
[----:B0-----:R-:W-:-:S03]  /*d110*/  IADD3.X R0, PT, PT, R9, UR64, RZ, P5, !PT ;  /* 0x0000004009007c10 */ /* 0x001fc6000affe4ff */
[----:B------:R0:W-:Y:S04]  /*d120*/  STL [R1+0xd40], R6 ;  /* 0x000d400601007387 */ /* 0x0001e80000100800 */
[----:B------:R-:W4:Y:S04]  /*d130*/  LDL.LU.64 R10, [R1+0x78] ;  /* 0x00007800010a7983 */ /* 0x000f280000300a00 */
[----:B------:R3:W-:Y:S04]  /*d140*/  STL [R1+0xd18], R0 ;  /* 0x000d180001007387 */ /* 0x0007e80000100800 */
[----:B------:R-:W4:Y:S04]  /*d150*/  LDL.LU.64 R8, [R1+0x80] ;  /* 0x0000800001087983 */ /* 0x000f280000300a00 */
[----:B0-----:R-:W4:Y:S01]  /*d160*/  LDL.LU.64 R6, [R1+0x88] ;  /* 0x0000880001067983 */ /* 0x001f220000300a00 */
[----:B--2---:R-:W-:-:S02]  /*d170*/  IADD3 R18, P1, PT, R16, UR65, RZ ;  /* 0x0000004110127c10 */ /* 0x004fc4000ff3e0ff */
[----:B---3--:R-:W-:-:S03]  /*d180*/  IADD3 R0, P3, PT, R14, UR65, RZ ;  /* 0x000000410e007c10 */ /* 0x008fc6000ff7e0ff */
[----:B------:R0:W-:Y:S04]  /*d190*/  STL [R1+0xd24], R18 ;  /* 0x000d241201007387 */ /* 0x0001e80000100800 */
[----:B------:R1:W-:Y:S01]  /*d1a0*/  STL [R1+0xec4], R0 ;  /* 0x000ec40001007387 */ /* 0x0003e20000100800 */
[----:B----4-:R-:W-:Y:S02]  /*d1b0*/  IADD3 R19, P4, PT, R4, UR65, RZ ;  /* 0x0000004104137c10 */ /* 0x010fe4000ff9e0ff */
[----:B------:R-:W-:Y:S02]  /*d1c0*/  IADD3.X R14, PT, PT, R15, UR64, RZ, P3, !PT ;  /* 0x000000400f0e7c10 */ /* 0x000fe40009ffe4ff */
[----:B0-----:R-:W-:Y:S02]  /*d1d0*/  IADD3 R18, P5, PT, R2, UR65, RZ ;  /* 0x0000004102127c10 */ /* 0x001fe4000ffbe0ff */
[----:B-1----:R-:W-:Y:S01]  /*d1e0*/  IADD3.X R0, PT, PT, R17, UR64, RZ, P1, !PT ;  /* 0x0000004011007c10 */ /* 0x002fe20008ffe4ff */
[----:B------:R-:W-:Y:S01]  /*d1f0*/  STL [R1+0xec8], R19 ;  /* 0x000ec81301007387 */ /* 0x000fe20000100800 */
[----:B------:R-:W-:-:S03]  /*d200*/  IADD3.X R4, PT, PT, R5, UR64, RZ, P4, !PT ;  /* 0x0000004005047c10 */ /* 0x000fc6000a7fe4ff */
[----:B------:R-:W-:Y:S04]  /*d210*/  STL [R1+0xec0], R18 ;  /* 0x000ec01201007387 */ /* 0x000fe80000100800 */
[----:B------:R0:W-:Y:S04]  /*d220*/  STL [R1+0xd1c], R0 ;  /* 0x000d1c0001007387 */ /* 0x0001e80000100800 */
[----:B------:R1:W-:Y:S04]  /*d230*/  STL [R1+0xeb8], R14 ;  /* 0x000eb80e01007387 */ /* 0x0003e80000100800 */
[----:B------:R-:W2:Y:S01]  /*d240*/  LDL.LU.64 R16, [R1+0x90] ;  /* 0x0000900001107983 */ /* 0x000ea20000300a00 */
[----:B0-----:R-:W-:-:S03]  /*d250*/  IADD3.X R0, PT, PT, R3, UR64, RZ, P5, !PT ;  /* 0x0000004003007c10 */ /* 0x001fc6000affe4ff */
[----:B------:R0:W-:Y:S04]  /*d260*/  STL [R1+0xebc], R4 ;  /* 0x000ebc0401007387 */ /* 0x0001e80000100800 */
[----:B-1----:R-:W3:Y:S04]  /*d270*/  LDL.LU.64 R14, [R1+0x98] ;  /* 0x00009800010e7983 */ /* 0x002ee80000300a00 */
[----:B------:R1:W-:Y:S04]  /*d280*/  STL [R1+0xeac], R0 ;  /* 0x000eac0001007387 */ /* 0x0003e80000100800 */
[----:B0-----:R-:W4:Y:S04]  /*d290*/  LDL.LU.64 R4, [R1+0xa0] ;  /* 0x0000a00001047983 */ /* 0x001f280000300a00 */
[----:B------:R-:W4:Y:S01]  /*d2a0*/  LDL.LU.64 R2, [R1+0xa8] ;  /* 0x0000a80001027983 */ /* 0x000f220000300a00 */
[----:B------:R-:W-:-:S02]  /*d2b0*/  IADD3 R18, P1, PT, R12, UR65, RZ ;  /* 0x000000410c127c10 */ /* 0x000fc4000ff3e0ff */
[----:B-1----:R-:W-:-:S03]  /*d2c0*/  IADD3 R0, P3, PT, R10, UR65, RZ ;  /* 0x000000410a007c10 */ /* 0x002fc6000ff7e0ff */
[----:B------:R0:W-:Y:S04]  /*d2d0*/  STL [R1+0xeb4], R18 ;  /* 0x000eb41201007387 */ /* 0x0001e80000100800 */
[----:B------:R1:W-:Y:S01]  /*d2e0*/  STL [R1+0xe10], R0 ;  /* 0x000e100001007387 */ /* 0x0003e20000100800 */
[----:B------:R-:W-:Y:S02]  /*d2f0*/  IADD3 R19, P4, PT, R8, UR65, RZ ;  /* 0x0000004108137c10 */ /* 0x000fe4000ff9e0ff */
        /* <DEDUP_REMOVED lines=8> */
[----:B------:R-:W4:Y:S01]  /*d380*/  LDL.LU.64 R12, [R1+0xb0] ;  /* 0x0000b000010c7983 */ /* 0x000f220000300a00 */
[----:B0-----:R-:W-:-:S03]  /*d390*/  IADD3.X R0, PT, PT, R7, UR64, RZ, P5, !PT ;  /* 0x0000004007007c10 */ /* 0x001fc6000affe4ff */
[----:B------:R0:W-:Y:S04]  /*d3a0*/  STL [R1+0xdfc], R8 ;  /* 0x000dfc0801007387 */ /* 0x0001e80000100800 */
[----:B-1----:R-:W4:Y:S04]  /*d3b0*/  LDL.LU.64 R10, [R1+0xb8] ;  /* 0x0000b800010a7983 */ /* 0x002f280000300a00 */
[----:B------:R3:W-:Y:S04]  /*d3c0*/  STL [R1+0xd68], R0 ;  /* 0x000d680001007387 */ /* 0x0007e80000100800 */
[----:B0-----:R-:W4:Y:S04]  /*d3d0*/  LDL.LU.64 R8, [R1+0xc0] ;  /* 0x0000c00001087983 */ /* 0x001f280000300a00 */
[----:B------:R-:W4:Y:S01]  /*d3e0*/  LDL.LU.64 R6, [R1+0xc8] ;  /* 0x0000c80001067983 */ /* 0x000f220000300a00 */
        /* <DEDUP_REMOVED lines=805> */
[----:B0-----:R-:W-:Y:S02]  /*10640*/  IADD3 R18, P5, PT, R2, UR65, RZ ;  /* 0x0000004102127c10 */ /* 0x001fe4000ffbe0ff */
[----:B-1----:R-:W-:Y:S01]  /*10650*/  IADD3.X R0, PT, PT, R17, UR64, RZ, P1, !PT ;  /* 0x0000004011007c10 */ /* 0x002fe20008ffe4ff */
[----:B------:R-:W-:Y:S01]  /*10660*/  STL [R1+0xfc], R19 ;  /* 0x0000fc1301007387 */ /* 0x000fe20000100800 */
[----:B------:R-:W-:-:S02]  /*10670*/  IADD3.X R15, PT, PT, R15, UR64, RZ, P3, !PT ;  /* 0x000000400f0f7c10 */ /* 0x000fc40009ffe4ff */
[----:B------:R-:W-:Y:S01]  /*10680*/  IADD3.X R14, PT, PT, R5, UR64, RZ, P4, !PT ;  /* 0x00000040050e7c10 */ /* 0x000fe2000a7fe4ff */
        /* <DEDUP_REMOVED lines=8> */
[----:B------:R-:W4:Y:S04]  /*10710*/  LDL.LU.64 R20, [R1+0x5d0] ;  /* 0x0005d00001147983 */ /* 0x000f280000300a00 */
[----:B------:R-:W4:Y:S01]  /*10720*/  LDL.LU.64 R18, [R1+0x5d8] ;  /* 0x0005d80001127983 */ /* 0x000f220000300a00 */
[----:B0-----:R-:W-:-:S02]  /*10730*/  IADD3 R14, P1, PT, R12, UR65, RZ ;  /* 0x000000410c0e7c10 */ /* 0x001fc4000ff3e0ff */
        /* <DEDUP_REMOVED lines=15> */
[----:B------:R-:W4:Y:S04]  /*10830*/  LDL.LU.64 R12, [R1+0x5e8] ;  /* 0x0005e800010c7983 */ /* 0x000f280000300a00 */
[----:B------:R4:W-:Y:S04]  /*10840*/  STL [R1+0xb0], R0 ;  /* 0x0000b00001007387 */ /* 0x0009e80000100800 */
[----:B-1----:R-:W4:Y:S04]  /*10850*/  LDL.LU.64 R10, [R1+0x5f0] ;  /* 0x0005f000010a7983 */ /* 0x002f280000300a00 */
[----:B0-----:R-:W4:Y:S01]  /*10860*/  LDL.LU.64 R8, [R1+0x5f8] ;  /* 0x0005f80001087983 */ /* 0x001f220000300a00 */
[----:B--2---:R-:W-:-:S05]  /*10870*/  IADD3 R6, P1, PT, R4, UR65, RZ ;  /* 0x0000004104067c10 */ /* 0x004fca000ff3e0ff */
[----:B------:R0:W-:Y:S01]  /*10880*/  STL [R1+0xc4], R6 ;  /* 0x0000c40601007387 */ /* 0x0001e20000100800 */
[----:B---3--:R-:W-:Y:S02]  /*10890*/  IADD3 R7, P3, PT, R2, UR65, RZ ;  /* 0x0000004102077c10 */ /* 0x008fe4000ff7e0ff */
[----:B------:R-:W-:Y:S02]  /*108a0*/  IADD3.X R4, PT, PT, R5, UR64, RZ, P1, !PT ;  /* 0x0000004005047c10 */ /* 0x000fe40008ffe4ff */
[----:B----4-:R-:W-:Y:S01]  /*108b0*/  IADD3 R0, P4, PT, R20, UR65, RZ ;  /* 0x0000004114007c10 */ /* 0x010fe2000ff9e0ff */
[----:B------:R-:W-:Y:S01]  /*108c0*/  STL [R1+0xb8], R7 ;  /* 0x0000b80701007387 */ /* 0x000fe20000100800 */
[----:B0-----:R-:W-:-:S03]  /*108d0*/  IADD3 R6, P5, PT, R18, UR65, RZ ;  /* 0x0000004112067c10 */ /* 0x001fc6000ffbe0ff */
[----:B------:R0:W-:Y:S04]  /*108e0*/  STL [R1+0xbc], R0 ;  /* 0x0000bc0001007387 */ /* 0x0001e80000100800 */
[----:B------:R1:W-:Y:S01]  /*108f0*/  STL [R1+0xc0], R6 ;  /* 0x0000c00601007387 */ /* 0x0003e20000100800 */
[----:B0-----:R-:W-:-:S03]  /*10900*/  IADD3.X R0, PT, PT, R3, UR64, RZ, P3, !PT ;  /* 0x0000004003007c10 */ /* 0x001fc60009ffe4ff */
[----:B------:R-:W2:Y:S04]  /*10910*/  LDL.LU.64 R2, [R1+0x600] ;  /* 0x0006000001027983 */ /* 0x000ea80000300a00 */
[----:B------:R0:W-:Y:S04]  /*10920*/  STL [R1+0xb4], R4 ;  /* 0x0000b40401007387 */ /* 0x0001e80000100800 */
[----:B------:R-:W3:Y:S04]  /*10930*/  LDL.LU.64 R14, [R1+0x608] ;  /* 0x00060800010e7983 */ /* 0x000ee80000300a00 */
[----:B------:R4:W-:Y:S04]  /*10940*/  STL [R1+0xa8], R0 ;  /* 0x0000a80001007387 */ /* 0x0009e80000100800 */
[----:B-1----:R-:W3:Y:S04]  /*10950*/  LDL.LU.64 R6, [R1+0x610] ;  /* 0x0006100001067983 */ /* 0x002ee80000300a00 */
[----:B0-----:R-:W3:Y:S01]  /*10960*/  LDL.LU.64 R4, [R1+0x618] ;  /* 0x0006180001047983 */ /* 0x001ee20000300a00 */
[----:B----4-:R-:W-:-:S02]  /*10970*/  IADD3.X R0, PT, PT, R21, UR64, RZ, P4, !PT ;  /* 0x0000004015007c10 */ /* 0x010fc4000a7fe4ff */
[----:B------:R-:W-:Y:S02]  /*10980*/  IADD3.X R19, PT, PT, R19, UR64, RZ, P5, !PT ;  /* 0x0000004013137c10 */ /* 0x000fe4000affe4ff */
[----:B------:R-:W-:Y:S01]  /*10990*/  IADD3 R18, P1, PT, R16, UR65, RZ ;  /* 0x0000004110127c10 */ /* 0x000fe2000ff3e0ff */
[----:B------:R0:W-:Y:S04]  /*109a0*/  STL [R1+0xac], R0 ;  /* 0x0000ac0001007387 */ /* 0x0001e80000100800 */
[----:B------:R1:W-:Y:S01]  /*109b0*/  STL [R1+0x90], R19 ;  /* 0x0000901301007387 */ /* 0x0003e20000100800 */
[----:B0-----:R-:W-:-:S03]  /*109c0*/  IADD3 R0, P3, PT, R12, UR65, RZ ;  /* 0x000000410c007c10 */ /* 0x001fc6000ff7e0ff */
[----:B------:R0:W-:Y:S01]  /*109d0*/  STL [R1+0xa4], R18 ;  /* 0x0000a41201007387 */ /* 0x0001e20000100800 */
[----:B-1----:R-:W-:-:S03]  /*109e0*/  IADD3 R19, P4, PT, R10, UR65, RZ ;  /* 0x000000410a137c10 */ /* 0x002fc6000ff9e0ff */
[----:B------:R1:W-:Y:S01]  /*109f0*/  STL [R1+0x98], R0 ;  /* 0x0000980001007387 */ /* 0x0003e20000100800 */
[----:B------:R-:W-:Y:S02]  /*10a00*/  IADD3.X R12, PT, PT, R13, UR64, RZ, P3, !PT ;  /* 0x000000400d0c7c10 */ /* 0x000fe40009ffe4ff */
[----:B0-----:R-:W-:Y:S01]  /*10a10*/  IADD3 R18, P5, PT, R8, UR65, RZ ;  /* 0x0000004108127c10 */ /* 0x001fe2000ffbe0ff */
[----:B------:R-:W-:Y:S01]  /*10a20*/  STL [R1+0x9c], R19 ;  /* 0x00009c1301007387 */ /* 0x000fe20000100800 */
[----:B-1----:R-:W-:-:S03]  /*10a30*/  IADD3.X R0, PT, PT, R17, UR64, RZ, P1, !PT ;  /* 0x0000004011007c10 */ /* 0x002fc60008ffe4ff */
[----:B------:R-:W-:Y:S01]  /*10a40*/  STL [R1+0xa0], R18 ;  /* 0x0000a01201007387 */ /* 0x000fe20000100800 */
[----:B------:R-:W-:-:S03]  /*10a50*/  IADD3.X R10, PT, PT, R11, UR64, RZ, P4, !PT ;  /* 0x000000400b0a7c10 */ /* 0x000fc6000a7fe4ff */
[----:B------:R0:W-:Y:S04]  /*10a60*/  STL [R1+0x94], R0 ;  /* 0x0000940001007387 */ /* 0x0001e80000100800 */
[----:B------:R1:W-:Y:S01]  /*10a70*/  STL [R1+0x88], R12 ;  /* 0x0000880c01007387 */ /* 0x0003e20000100800 */
[----:B0-----:R-:W-:-:S03]  /*10a80*/  IADD3.X R0, PT, PT, R9, UR64, RZ, P5, !PT ;  /* 0x0000004009007c10 */ /* 0x001fc6000affe4ff */
[----:B-1----:R-:W4:Y:S04]  /*10a90*/  LDL.LU.64 R12, [R1+0x620] ;  /* 0x00062000010c7983 */ /* 0x002f280000300a00 */
[----:B------:R0:W-:Y:S04]  /*10aa0*/  STL [R1+0x8c], R10 ;  /* 0x00008c0a01007387 */ /* 0x0001e80000100800 */
[----:B0-----:R-:W4:Y:S04]  /*10ab0*/  LDL.LU.64 R10, [R1+0x628] ;  /* 0x00062800010a7983 */ /* 0x001f280000300a00 */
[----:B------:R3:W-:Y:S01]  /*10ac0*/  STL [R1+0x70], R0 ;  /* 0x0000700001007387 */ /* 0x0007e20000100800 */
[----:B--2---:R-:W-:-:S02]  /*10ad0*/  IADD3 R9, P1, PT, R2, UR65, RZ ;  /* 0x0000004102097c10 */ /* 0x004fc4000ff3e0ff */
[----:B---3--:R-:W-:-:S03]  /*10ae0*/  IADD3 R0, P3, PT, R14, UR65, RZ ;  /* 0x000000410e007c10 */ /* 0x008fc6000ff7e0ff */
[----:B------:R-:W-:Y:S01]  /*10af0*/  STL [R1+0x84], R9 ;  /* 0x0000840901007387 */ /* 0x000fe20000100800 */
[----:B------:R-:W-:-:S03]  /*10b00*/  IADD3 R8, P4, PT, R6, UR65, RZ ;  /* 0x0000004106087c10 */ /* 0x000fc6000ff9e0ff */
[----:B------:R0:W-:Y:S01]  /*10b10*/  STL [R1+0x78], R0 ;  /* 0x0000780001007387 */ /* 0x0001e20000100800 */
[----:B------:R-:W-:-:S03]  /*10b20*/  IADD3 R16, P5, PT, R4, UR65, RZ ;  /* 0x0000004104107c10 */ /* 0x000fc6000ffbe0ff */
[----:B------:R1:W-:Y:S01]  /*10b30*/  STL [R1+0x7c], R8 ;  /* 0x00007c0801007387 */ /* 0x0003e20000100800 */
[----:B0-----:R-:W-:-:S03]  /*10b40*/  IADD3.X R0, PT, PT, R3, UR64, RZ, P1, !PT ;  /* 0x0000004003007c10 */ /* 0x001fc60008ffe4ff */
[----:B-1----:R-:W2:Y:S04]  /*10b50*/  LDL.LU.64 R8, [R1+0x630] ;  /* 0x0006300001087983 */ /* 0x002ea80000300a00 */
[----:B------:R0:W-:Y:S04]  /*10b60*/  STL [R1+0x80], R16 ;  /* 0x0000801001007387 */ /* 0x0001e80000100800 */
[----:B------:R-:W3:Y:S01]  /*10b70*/  LDL.LU.64 R2, [R1+0x638] ;  /* 0x0006380001027983 */ /* 0x000ee20000300a00 */
[----:B------:R-:W-:Y:S02]  /*10b80*/  IADD3.X R52, PT, PT, R15, UR64, RZ, P3, !PT ;  /* 0x000000400f347c10 */ /* 0x000fe40009ffe4ff */
[----:B------:R-:W-:Y:S01]  /*10b90*/  IADD3.X R51, PT, PT, R7, UR64, RZ, P4, !PT ;  /* 0x0000004007337c10 */ /* 0x000fe2000a7fe4ff */
[----:B------:R-:W-:Y:S04]  /*10ba0*/  STL [R1+0x74], R0 ;  /* 0x0000740001007387 */ /* 0x000fe80000100800 */
[----:B------:R-:W-:Y:S04]  /*10bb0*/  STL [R1+0xf30], R52 ;  /* 0x000f303401007387 */ /* 0x000fe80000100800 */
[----:B------:R-:W3:Y:S04]  /*10bc0*/  LDL.LU.64 R24, [R1+0x640] ;  /* 0x0006400001187983 */ /* 0x000ee80000300a00 */
[----:B------:R-:W-:Y:S04]  /*10bd0*/  STL [R1+0xf34], R51 ;  /* 0x000f343301007387 */ /* 0x000fe80000100800 */
[----:B------:R-:W3:Y:S04]  /*10be0*/  LDL.LU.64 R22, [R1+0x648] ;  /* 0x0006480001167983 */ /* 0x000ee80000300a00 */
[----:B------:R-:W3:Y:S04]  /*10bf0*/  LDL.LU.64 R20, [R1+0x650] ;  /* 0x0006500001147983 */ /* 0x000ee80000300a00 */
[----:B------:R-:W3:Y:S04]  /*10c00*/  LDL.LU.64 R18, [R1+0x658] ;  /* 0x0006580001127983 */ /* 0x000ee80000300a00 */
[----:B------:R-:W3:Y:S01]  /*10c10*/  LDL.LU.64 R6, [R1+0x660] ;  /* 0x0006600001067983 */ /* 0x000ee20000300a00 */
[----:B------:R-:W-:-:S02]  /*10c20*/  IADD3.X R50, PT, PT, R5, UR64, RZ, P5, !PT ;  /* 0x0000004005327c10 */ /* 0x000fc4000affe4ff */
[----:B----4-:R-:W-:Y:S01]  /*10c30*/  IADD3 R49, P1, PT, R12, UR65, RZ ;  /* 0x000000410c317c10 */ /* 0x010fe2000ff3e0ff */
[----:B------:R-:W4:Y:S03]  /*10c40*/  LDL.LU.64 R4, [R1+0x668] ;  /* 0x0006680001047983 */ /* 0x000f260000300a00 */
[----:B------:R-:W-:Y:S01]  /*10c50*/  IADD3.X R45, PT, PT, R13, UR64, RZ, P1, !PT ;  /* 0x000000400d2d7c10 */ /* 0x000fe20008ffe4ff */
[----:B------:R-:W-:Y:S01]  /*10c60*/  STL [R1+0xf38], R50 ;  /* 0x000f383201007387 */ /* 0x000fe20000100800 */
[----:B------:R-:W-:-:S03]  /*10c70*/  IADD3 R48, P3, PT, R10, UR65, RZ ;  /* 0x000000410a307c10 */ /* 0x000fc6000ff7e0ff */
[----:B------:R-:W-:Y:S01]  /*10c80*/  STL [R1+0xf3c], R49 ;  /* 0x000f3c3101007387 */ /* 0x000fe20000100800 */
[----:B------:R-:W-:-:S03]  /*10c90*/  IADD3.X R44, PT, PT, R11, UR64, RZ, P3, !PT ;  /* 0x000000400b2c7c10 */ /* 0x000fc60009ffe4ff */
[----:B------:R-:W-:Y:S01]  /*10ca0*/  STL [R1+0xf40], R48 ;  /* 0x000f403001007387 */ /* 0x000fe20000100800 */
[----:B--2---:R-:W-:Y:S02]  /*10cb0*/  IADD3 R47, P4, PT, R8, UR65, RZ ;  /* 0x00000041082f7c10 */ /* 0x004fe4000ff9e0ff */
[----:B---3--:R-:W-:-:S03]  /*10cc0*/  IADD3 R46, P5, PT, R2, UR65, RZ ;  /* 0x00000041022e7c10 */ /* 0x008fc6000ffbe0ff */
[----:B------:R-:W-:Y:S01]  /*10cd0*/  STL [R1+0xf44], R47 ;  /* 0x000f442f01007387 */ /* 0x000fe20000100800 */
[----:B------:R-:W-:-:S03]  /*10ce0*/  IADD3.X R43, PT, PT, R9, UR64, RZ, P4, !PT ;  /* 0x00000040092b7c10 */ /* 0x000fc6000a7fe4ff */
[----:B------:R-:W-:Y:S04]  /*10cf0*/  STL [R1+0xf48], R46 ;  /* 0x000f482e01007387 */ /* 0x000fe80000100800 */
[----:B------:R-:W-:Y:S04]  /*10d00*/  STL [R1+0xf4c], R45 ;  /* 0x000f4c2d01007387 */ /* 0x000fe80000100800 */
[----:B0-----:R-:W2:Y:S04]  /*10d10*/  LDL.LU.64 R16, [R1+0x670] ;  /* 0x0006700001107983 */ /* 0x001ea80000300a00 */
[----:B------:R-:W3:Y:S04]  /*10d20*/  LDL.LU.64 R14, [R1+0x678] ;  /* 0x00067800010e7983 */ /* 0x000ee80000300a00 */
[----:B------:R-:W-:Y:S01]  /*10d30*/  STL [R1+0xf50], R44 ;  /* 0x000f502c01007387 */ /* 0x000fe20000100800 */
[----:B------:R-:W-:-:S03]  /*10d40*/  IADD3.X R42, PT, PT, R3, UR64, RZ, P5, !PT ;  /* 0x00000040032a7c10 */ /* 0x000fc6000affe4ff */
[----:B------:R-:W-:Y:S04]  /*10d50*/  STL [R1+0xf54], R43 ;  /* 0x000f542b01007387 */ /* 0x000fe80000100800 */
[----:B------:R-:W3:Y:S04]  /*10d60*/  LDL.LU.64 R12, [R1+0x680] ;  /* 0x00068000010c7983 */ /* 0x000ee80000300a00 */
[----:B------:R-:W3:Y:S04]  /*10d70*/  LDL.LU.64 R10, [R1+0x688] ;  /* 0x00068800010a7983 */ /* 0x000ee80000300a00 */
[----:B------:R-:W3:Y:S04]  /*10d80*/  LDL.LU.64 R8, [R1+0x690] ;  /* 0x0006900001087983 */ /* 0x000ee80000300a00 */
[----:B------:R-:W3:Y:S01]  /*10d90*/  LDL.LU.64 R2, [R1+0x698] ;  /* 0x0006980001027983 */ /* 0x000ee20000300a00 */
[----:B------:R-:W-:-:S02]  /*10da0*/  IADD3 R41, P1, PT, R24, UR65, RZ ;  /* 0x0000004118297c10 */ /* 0x000fc4000ff3e0ff */
[----:B------:R-:W-:Y:S02]  /*10db0*/  IADD3 R40, P3, PT, R22, UR65, RZ ;  /* 0x0000004116287c10 */ /* 0x000fe4000ff7e0ff */
[----:B------:R-:W-:Y:S02]  /*10dc0*/  IADD3 R39, P4, PT, R20, UR65, RZ ;  /* 0x0000004114277c10 */ /* 0x000fe4000ff9e0ff */
[----:B------:R-:W-:Y:S01]  /*10dd0*/  IADD3 R38, P5, PT, R18, UR65, RZ ;  /* 0x0000004112267c10 */ /* 0x000fe2000ffbe0ff */
[----:B------:R-:W-:Y:S01]  /*10de0*/  STL [R1+0xf58], R42 ;  /* 0x000f582a01007387 */ /* 0x000fe20000100800 */
[----:B------:R-:W-:Y:S02]  /*10df0*/  IADD3.X R37, PT, PT, R25, UR64, RZ, P1, !PT ;  /* 0x0000004019257c10 */ /* 0x000fe40008ffe4ff */
[----:B------:R-:W-:Y:S01]  /*10e00*/  IADD3.X R36, PT, PT, R23, UR64, RZ, P3, !PT ;  /* 0x0000004017247c10 */ /* 0x000fe20009ffe4ff */
[----:B------:R-:W-:Y:S01]  /*10e10*/  STL [R1+0xf5c], R41 ;  /* 0x000f5c2901007387 */ /* 0x000fe20000100800 */
[----:B------:R-:W-:-:S02]  /*10e20*/  IADD3.X R35, PT, PT, R21, UR64, RZ, P4, !PT ;  /* 0x0000004015237c10 */ /* 0x000fc4000a7fe4ff */
[----:B------:R-:W-:Y:S01]  /*10e30*/  IADD3.X R34, PT, PT, R19, UR64, RZ, P5, !PT ;  /* 0x0000004013227c10 */ /* 0x000fe2000affe4ff */
[----:B------:R-:W-:Y:S04]  /*10e40*/  STL [R1+0xf60], R40 ;  /* 0x000f602801007387 */ /* 0x000fe80000100800 */
[----:B------:R-:W-:Y:S01]  /*10e50*/  STL [R1+0xf64], R39 ;  /* 0x000f642701007387 */ /* 0x000fe20000100800 */
[----:B------:R-:W-:-:S03]  /*10e60*/  IADD3 R33, P1, PT, R6, UR65, RZ ;  /* 0x0000004106217c10 */ /* 0x000fc6000ff3e0ff */
[----:B------:R-:W-:Y:S04]  /*10e70*/  STL [R1+0xf78], R38 ;  /* 0x000f782601007387 */ /* 0x000fe80000100800 */
[----:B------:R-:W-:Y:S04]  /*10e80*/  STL.64 [R1+0xf80], R36 ;  /* 0x000f802401007387 */ /* 0x000fe80000100a00 */
[----:B------:R0:W-:Y:S01]  /*10e90*/  STL.64 [R1+0xf88], R34 ;  /* 0x000f882201007387 */ /* 0x0001e20000100a00 */
[----:B------:R-:W-:-:S03]  /*10ea0*/  IADD3.X R29, PT, PT, R7, UR64, RZ, P1, !PT ;  /* 0x00000040071d7c10 */ /* 0x000fc60008ffe4ff */
[----:B0-----:R-:W3:Y:S04]  /*10eb0*/  LDL.LU.64 R34, [R1+0x6a0] ;  /* 0x0006a00001227983 */ /* 0x001ee80000300a00 */
[----:B------:R-:W3:Y:S04]  /*10ec0*/  LDL.LU.64 R6, [R1+0x6a8] ;  /* 0x0006a80001067983 */ /* 0x000ee80000300a00 */
[----:B------:R-:W3:Y:S01]  /*10ed0*/  LDL.LU.64 R24, [R1+0x6b0] ;  /* 0x0006b00001187983 */ /* 0x000ee20000300a00 */
[----:B----4-:R-:W-:-:S04]  /*10ee0*/  IADD3 R32, P3, PT, R4, UR65, RZ ;  /* 0x0000004104207c10 */ /* 0x010fc8000ff7e0ff */
[----:B------:R-:W-:Y:S02]  /*10ef0*/  IADD3.X R23, PT, PT, R5, UR64, RZ, P3, !PT ;  /* 0x0000004005177c10 */ /* 0x000fe40009ffe4ff */
[----:B------:R-:W4:Y:S01]  /*10f00*/  LDL.LU.64 R4, [R1+0x6b8] ;  /* 0x0006b80001047983 */ /* 0x000f220000300a00 */
[----:B--2---:R-:W-:Y:S02]  /*10f10*/  IADD3 R31, P4, PT, R16, UR65, RZ ;  /* 0x00000041101f7c10 */ /* 0x004fe4000ff9e0ff */
[----:B---3--:R-:W-:Y:S02]  /*10f20*/  IADD3 R30, P5, PT, R14, UR65, RZ ;  /* 0x000000410e1e7c10 */ /* 0x008fe4000ffbe0ff */
[----:B------:R-:W-:Y:S02]  /*10f30*/  IADD3.X R22, PT, PT, R17, UR64, RZ, P4, !PT ;  /* 0x0000004011167c10 */ /* 0x000fe4000a7fe4ff */
[----:B------:R-:W-:Y:S02]  /*10f40*/  IADD3.X R21, PT, PT, R15, UR64, RZ, P5, !PT ;  /* 0x000000400f157c10 */ /* 0x000fe4000affe4ff */
[----:B------:R-:W-:-:S04]  /*10f50*/  IADD3 R20, P1, PT, R12, UR65, RZ ;  /* 0x000000410c147c10 */ /* 0x000fc8000ff3e0ff */
[----:B------:R-:W-:Y:S02]  /*10f60*/  IADD3.X R16, PT, PT, R13, UR64, RZ, P1, !PT ;  /* 0x000000400d107c10 */ /* 0x000fe40008ffe4ff */
[----:B------:R-:W-:-:S04]  /*10f70*/  IADD3 R17, P5, PT, R2, UR65, RZ ;  /* 0x0000004102117c10 */ /* 0x000fc8000ffbe0ff */
[----:B------:R-:W-:Y:S02]  /*10f80*/  IADD3.X R13, PT, PT, R3, UR64, RZ, P5, !PT ;  /* 0x00000040030d7c10 */ /* 0x000fe4000affe4ff */
[----:B------:R-:W2:Y:S04]  /*10f90*/  LDL.LU.64 R2, [R1+0x6c0] ;  /* 0x0006c00001027983 */ /* 0x000ea80000300a00 */
[----:B------:R-:W3:Y:S04]  /*10fa0*/  LDL.LU.64 R42, [R1+0x6c8] ;  /* 0x0006c800012a7983 */ /* 0x000ee80000300a00 */
[----:B------:R-:W2:Y:S04]  /*10fb0*/  LDL.LU.64 R26, [R1+0x6d0] ;  /* 0x0006d000011a7983 */ /* 0x000ea80000300a00 */
[----:B------:R-:W3:Y:S01]  /*10fc0*/  LDL.LU.64 R40, [R1+0x6d8] ;  /* 0x0006d80001287983 */ /* 0x000ee20000300a00 */
[----:B------:R-:W-:-:S02]  /*10fd0*/  IADD3 R18, P4, PT, R8, UR65, RZ ;  /* 0x0000004108127c10 */ /* 0x000fc4000ff9e0ff */
[----:B------:R-:W-:Y:S02]  /*10fe0*/  IADD3 R19, P3, PT, R10, UR65, RZ ;  /* 0x000000410a137c10 */ /* 0x000fe4000ff7e0ff */
[----:B------:R-:W-:Y:S02]  /*10ff0*/  IADD3.X R14, PT, PT, R9, UR64, RZ, P4, !PT ;  /* 0x00000040090e7c10 */ /* 0x000fe4000a7fe4ff */
[----:B------:R-:W-:Y:S02]  /*11000*/  IADD3.X R15, PT, PT, R11, UR64, RZ, P3, !PT ;  /* 0x000000400b0f7c10 */ /* 0x000fe40009ffe4ff */
[----:B------:R-:W-:-:S04]  /*11010*/  IADD3 R12, P1, PT, R34, UR65, RZ ;  /* 0x00000041220c7c10 */ /* 0x000fc8000ff3e0ff */
[----:B------:R-:W-:Y:S02]  /*11020*/  IADD3.X R8, PT, PT, R35, UR64, RZ, P1, !PT ;  /* 0x0000004023087c10 */ /* 0x000fe40008ffe4ff */
[----:B------:R-:W3:Y:S01]  /*11030*/  LDL.LU.64 R34, [R1+0x6e0] ;  /* 0x0006e00001227983 */ /* 0x000ee20000300a00 */
[----:B------:R-:W-:-:S03]  /*11040*/  IADD3 R10, P4, PT, R24, UR65, RZ ;  /* 0x00000041180a7c10 */ /* 0x000fc6000ff9e0ff */
[----:B------:R-:W3:Y:S01]  /*11050*/  LDL.LU.64 R36, [R1+0x6e8] ;  /* 0x0006e80001247983 */ /* 0x000ee20000300a00 */
[----:B------:R-:W-:Y:S02]  /*11060*/  IADD3 R11, P3, PT, R6, UR65, RZ ;  /* 0x00000041060b7c10 */ /* 0x000fe4000ff7e0ff */
[----:B------:R-:W-:Y:S01]  /*11070*/  IADD3.X R6, PT, PT, R25, UR64, RZ, P4, !PT ;  /* 0x0000004019067c10 */ /* 0x000fe2000a7fe4ff */
[----:B------:R-:W3:Y:S04]  /*11080*/  LDL.LU.64 R38, [R1+0x6f0] ;  /* 0x0006f00001267983 */ /* 0x000ee80000300a00 */
[----:B------:R-:W3:Y:S01]  /*11090*/  LDL.LU.64 R24, [R1+0x6f8] ;  /* 0x0006f80001187983 */ /* 0x000ee20000300a00 */
[----:B----4-:R-:W-:-:S04]  /*110a0*/  IADD3 R9, P5, PT, R4, UR65, RZ ;  /* 0x0000004104097c10 */ /* 0x010fc8000ffbe0ff */
[----:B------:R-:W-:Y:S02]  /*110b0*/  IADD3.X R5, PT, PT, R5, UR64, RZ, P5, !PT ;  /* 0x0000004005057c10 */ /* 0x000fe4000affe4ff */
[----:B------:R-:W-:Y:S02]  /*110c0*/  IADD3.X R7, PT, PT, R7, UR64, RZ, P3, !PT ;  /* 0x0000004007077c10 */ /* 0x000fe40009ffe4ff */
[----:B--2---:R-:W-:Y:S02]  /*110d0*/  IADD3 R28, P4, PT, R26, UR65, RZ ;  /* 0x000000411a1c7c10 */ /* 0x004fe4000ff9e0ff */
[----:B---3--:R-:W-:-:S03]  /*110e0*/  IADD3 R0, P5, PT, R40, UR65, RZ ;  /* 0x0000004128007c10 */ /* 0x008fc6000ffbe0ff */
[----:B------:R-:W-:Y:S04]  /*110f0*/  STL [R1+0x4], R28 ;  /* 0x0000041c01007387 */ /* 0x000fe80000100800 */
[----:B------:R0:W-:Y:S01]  /*11100*/  STL [R1+0xc], R0 ;  /* 0x00000c0001007387 */ /* 0x0001e20000100800 */
[----:B------:R-:W-:Y:S02]  /*11110*/  IADD3 R4, P1, PT, R2, UR65, RZ ;  /* 0x0000004102047c10 */ /* 0x000fe4000ff3e0ff */
[----:B------:R-:W-:Y:S02]  /*11120*/  IADD3 R53, P3, PT, R42, UR65, RZ ;  /* 0x000000412a357c10 */ /* 0x000fe4000ff7e0ff */
[----:B0-----:R-:W-:Y:S02]  /*11130*/  IADD3.X R0, PT, PT, R27, UR64, RZ, P4, !PT ;  /* 0x000000401b007c10 */ /* 0x001fe4000a7fe4ff */
[----:B------:R-:W2:Y:S04]  /*11140*/  LDL.LU.64 R26, [R1+0x700] ;  /* 0x00070000011a7983 */ /* 0x000ea80000300a00 */
[----:B------:R-:W3:Y:S01]  /*11150*/  LDL.LU.64 R50, [R1+0x708] ;  /* 0x0007080001327983 */ /* 0x000ee20000300a00 */
[----:B------:R-:W-:-:S03]  /*11160*/  IADD3.X R28, PT, PT, R41, UR64, RZ, P5, !PT ;  /* 0x00000040291c7c10 */ /* 0x000fc6000affe4ff */
[----:B------:R0:W-:Y:S01]  /*11170*/  STL [R1], R0 ;  /* 0x0000000001007387 */ /* 0x0001e20000100800 */
[----:B------:R-:W-:-:S03]  /*11180*/  IADD3.X R3, PT, PT, R3, UR64, RZ, P1, !PT ;  /* 0x0000004003037c10 */ /* 0x000fc60008ffe4ff */
[----:B------:R-:W4:Y:S01]  /*11190*/  LDL.LU.64 R48, [R1+0x710] ;  /* 0x0007100001307983 */ /* 0x000f220000300a00 */
[----:B------:R-:W-:-:S03]  /*111a0*/  IADD3.X R2, PT, PT, R43, UR64, RZ, P3, !PT ;  /* 0x000000402b027c10 */ /* 0x000fc60009ffe4ff */
[----:B------:R-:W4:Y:S01]  /*111b0*/  LDL.LU.64 R46, [R1+0x718] ;  /* 0x00071800012e7983 */ /* 0x000f220000300a00 */
[----:B0-----:R-:W-:Y:S02]  /*111c0*/  IADD3 R0, P1, PT, R34, UR65, RZ ;  /* 0x0000004122007c10 */ /* 0x001fe4000ff3e0ff */
[----:B------:R-:W-:Y:S01]  /*111d0*/  IADD3 R40, P3, PT, R36, UR65, RZ ;  /* 0x0000004124287c10 */ /* 0x000fe2000ff7e0ff */
[----:B------:R0:W-:Y:S04]  /*111e0*/  STL [R1+0x8], R28 ;  /* 0x0000081c01007387 */ /* 0x0001e80000100800 */
[----:B------:R1:W-:Y:S01]  /*111f0*/  STL [R1+0x14], R0 ;  /* 0x0000140001007387 */ /* 0x0003e20000100800 */
[----:B0-----:R-:W-:-:S03]  /*11200*/  IADD3 R28, P4, PT, R38, UR65, RZ ;  /* 0x00000041261c7c10 */ /* 0x001fc6000ff9e0ff */
[----:B------:R0:W-:Y:S01]  /*11210*/  STL [R1+0x1c], R40 ;  /* 0x00001c2801007387 */ /* 0x0001e20000100800 */
[----:B-1----:R-:W-:-:S03]  /*11220*/  IADD3 R0, P5, PT, R24, UR65, RZ ;  /* 0x0000004118007c10 */ /* 0x002fc6000ffbe0ff */
[----:B------:R-:W4:Y:S04]  /*11230*/  LDL.LU.64 R44, [R1+0x720] ;  /* 0x00072000012c7983 */ /* 0x000f280000300a00 */
[----:B------:R1:W-:Y:S04]  /*11240*/  STL [R1+0x24], R28 ;  /* 0x0000241c01007387 */ /* 0x0003e80000100800 */
[----:B------:R-:W4:Y:S04]  /*11250*/  LDL.LU.64 R42, [R1+0x728] ;  /* 0x00072800012a7983 */ /* 0x000f280000300a00 */
[----:B------:R1:W-:Y:S04]  /*11260*/  STL [R1+0x2c], R0 ;  /* 0x00002c0001007387 */ /* 0x0003e80000100800 */
[----:B0-----:R-:W4:Y:S01]  /*11270*/  LDL.LU.64 R40, [R1+0x730] ;  /* 0x0007300001287983 */ /* 0x001f220000300a00 */
[----:B-1----:R-:W-:-:S02]  /*11280*/  IADD3.X R28, PT, PT, R37, UR64, RZ, P3, !PT ;  /* 0x00000040251c7c10 */ /* 0x002fc40009ffe4ff */
[----:B------:R-:W-:Y:S02]  /*11290*/  IADD3.X R0, PT, PT, R35, UR64, RZ, P1, !PT ;  /* 0x0000004023007c10 */ /* 0x000fe40008ffe4ff */
[----:B------:R0:W5:Y:S04]  /*112a0*/  LDL.LU.64 R34, [R1+0xf88] ;  /* 0x000f880001227983 */ /* 0x0001680000300a00 */
[----:B------:R0:W5:Y:S04]  /*112b0*/  LDL.LU.64 R36, [R1+0xf80] ;  /* 0x000f800001247983 */ /* 0x0001680000300a00 */
[----:B------:R1:W-:Y:S04]  /*112c0*/  STL [R1+0x10], R0 ;  /* 0x0000100001007387 */ /* 0x0003e80000100800 */
[----:B------:R0:W5:Y:S04]  /*112d0*/  LDL.LU R38, [R1+0xf78] ;  /* 0x000f780001267983 */ /* 0x0001680000300800 */
[----:B------:R2:W-:Y:S01]  /*112e0*/  STL [R1+0x18], R28 ;  /* 0x0000181c01007387 */ /* 0x0005e20000100800 */
[----:B-1----:R-:W-:-:S02]  /*112f0*/  IADD3.X R0, PT, PT, R39, UR64, RZ, P4, !PT ;  /* 0x0000004027007c10 */ /* 0x002fc4000a7fe4ff */
[----:B------:R-:W-:Y:S02]  /*11300*/  IADD3.X R39, PT, PT, R25, UR64, RZ, P5, !PT ;  /* 0x0000004019277c10 */ /* 0x000fe4000affe4ff */
[----:B------:R-:W4:Y:S04]  /*11310*/  LDL.LU.64 R24, [R1+0xf70] ;  /* 0x000f700001187983 */ /* 0x000f280000300a00 */
[----:B------:R3:W-:Y:S04]  /*11320*/  STL [R1+0x20], R0 ;  /* 0x0000200001007387 */ /* 0x0007e80000100800 */
[----:B------:R4:W-:Y:S01]  /*11330*/  STL [R1+0x28], R39 ;  /* 0x0000282701007387 */ /* 0x0009e20000100800 */
[----:B--2---:R-:W-:-:S02]  /*11340*/  IADD3 R28, P1, PT, R26, UR65, RZ ;  /* 0x000000411a1c7c10 */ /* 0x004fc4000ff3e0ff */
[----:B---3--:R-:W-:-:S03]  /*11350*/  IADD3 R0, P3, PT, R50, UR65, RZ ;  /* 0x0000004132007c10 */ /* 0x008fc6000ff7e0ff */
[----:B------:R1:W-:Y:S04]  /*11360*/  STL [R1+0x34], R28 ;  /* 0x0000341c01007387 */ /* 0x0003e80000100800 */
[----:B------:R2:W-:Y:S01]  /*11370*/  STL [R1+0x3c], R0 ;  /* 0x00003c0001007387 */ /* 0x0005e20000100800 */
[----:B----4-:R-:W-:Y:S02]  /*11380*/  IADD3 R39, P4, PT, R48, UR65, RZ ;  /* 0x0000004130277c10 */ /* 0x010fe4000ff9e0ff */
[----:B-1----:R-:W-:-:S03]  /*11390*/  IADD3 R28, P5, PT, R46, UR65, RZ ;  /* 0x000000412e1c7c10 */ /* 0x002fc6000ffbe0ff */
[----:B------:R1:W-:Y:S01]  /*113a0*/  STL [R1+0x44], R39 ;  /* 0x0000442701007387 */ /* 0x0003e20000100800 */
[----:B--2---:R-:W-:-:S03]  /*113b0*/  IADD3.X R0, PT, PT, R27, UR64, RZ, P1, !PT ;  /* 0x000000401b007c10 */ /* 0x004fc60008ffe4ff */
[----:B------:R-:W2:Y:S04]  /*113c0*/  LDL.LU.64 R26, [R1+0xf68] ;  /* 0x000f6800011a7983 */ /* 0x000ea80000300a00 */
[----:B------:R3:W-:Y:S01]  /*113d0*/  STL [R1+0x4c], R28 ;  /* 0x00004c1c01007387 */ /* 0x0007e20000100800 */
[----:B-1----:R-:W-:-:S03]  /*113e0*/  IADD3.X R39, PT, PT, R51, UR64, RZ, P3, !PT ;  /* 0x0000004033277c10 */ /* 0x002fc60009ffe4ff */
[----:B------:R1:W-:Y:S01]  /*113f0*/  STL [R1+0x30], R0 ;  /* 0x0000300001007387 */ /* 0x0003e20000100800 */
[----:B---3--:R-:W-:-:S03]  /*11400*/  IADD3.X R28, PT, PT, R49, UR64, RZ, P4, !PT ;  /* 0x00000040311c7c10 */ /* 0x008fc6000a7fe4ff */
[----:B------:R3:W-:Y:S01]  /*11410*/  STL [R1+0x38], R39 ;  /* 0x0000382701007387 */ /* 0x0007e20000100800 */
[----:B-1----:R-:W-:-:S03]  /*11420*/  IADD3.X R0, PT, PT, R47, UR64, RZ, P5, !PT ;  /* 0x000000402f007c10 */ /* 0x002fc6000affe4ff */
[----:B------:R1:W-:Y:S04]  /*11430*/  STL [R1+0x40], R28 ;  /* 0x0000401c01007387 */ /* 0x0003e80000100800 */
[----:B------:R4:W-:Y:S01]  /*11440*/  STL [R1+0x48], R0 ;  /* 0x0000480001007387 */ /* 0x0009e20000100800 */
[----:B---3--:R-:W-:Y:S02]  /*11450*/  IADD3 R39, P1, PT, R44, UR65, RZ ;  /* 0x000000412c277c10 */ /* 0x008fe4000ff3e0ff */
[----:B-1----:R-:W-:-:S03]  /*11460*/  IADD3 R28, P3, PT, R42, UR65, RZ ;  /* 0x000000412a1c7c10 */ /* 0x002fc6000ff7e0ff */
[----:B------:R1:W-:Y:S01]  /*11470*/  STL [R1+0x54], R39 ;  /* 0x0000542701007387 */ /* 0x0003e20000100800 */
[----:B----4-:R-:W-:-:S03]  /*11480*/  IADD3 R0, P4, PT, R40, UR65, RZ ;  /* 0x0000004128007c10 */ /* 0x010fc6000ff9e0ff */
[----:B------:R3:W-:Y:S04]  /*11490*/  STL [R1+0x5c], R28 ;  /* 0x00005c1c01007387 */ /* 0x0007e80000100800 */
[----:B------:R4:W-:Y:S01]  /*114a0*/  STL [R1+0x64], R0 ;  /* 0x0000640001007387 */ /* 0x0009e20000100800 */
[----:B-1----:R-:W-:Y:S02]  /*114b0*/  IADD3.X R39, PT, PT, R45, UR64, RZ, P1, !PT ;  /* 0x000000402d277c10 */ /* 0x002fe40008ffe4ff */
[----:B---3--:R-:W-:Y:S02]  /*114c0*/  IADD3.X R28, PT, PT, R41, UR64, RZ, P4, !PT ;  /* 0x00000040291c7c10 */ /* 0x008fe4000a7fe4ff */
[----:B----4-:R-:W-:Y:S01]  /*114d0*/  IADD3.X R0, PT, PT, R43, UR64, RZ, P3, !PT ;  /* 0x000000402b007c10 */ /* 0x010fe20009ffe4ff */
[----:B------:R-:W-:Y:S04]  /*114e0*/  STL [R1+0x50], R39 ;  /* 0x0000502701007387 */ /* 0x000fe80000100800 */
[----:B------:R1:W-:Y:S04]  /*114f0*/  STL [R1+0x58], R0 ;  /* 0x0000580001007387 */ /* 0x0003e80000100800 */
[----:B------:R3:W-:Y:S04]  /*11500*/  STL [R1+0x60], R28 ;  /* 0x0000601c01007387 */ /* 0x0007e80000100800 */
[----:B------:R-:W4:Y:S01]  /*11510*/  LDL.LU R51, [R1+0x8f0] ;  /* 0x0008f00001337983 */ /* 0x000f220000300800 */
[----:B-1----:R-:W-:-:S03]  /*11520*/  IADD3 R0, P1, PT, R24, UR65, RZ ;  /* 0x0000004118007c10 */ /* 0x002fc6000ff3e0ff */
[----:B------:R-:W4:Y:S04]  /*11530*/  LDL.LU R50, [R1+0x8e0] ;  /* 0x0008e00001327983 */ /* 0x000f280000300800 */
[----:B------:R1:W-:Y:S04]  /*11540*/  STL [R1+0x68], R0 ;  /* 0x0000680001007387 */ /* 0x0003e80000100800 */
[----:B------:R-:W4:Y:S04]  /*11550*/  LDL.LU R49, [R1+0x8d0] ;  /* 0x0008d00001317983 */ /* 0x000f280000300800 */
        /* <DEDUP_REMOVED lines=10> */
[----:B---3--:R-:W3:Y:S04]  /*11600*/  LDL.LU R28, [R1+0x89c] ;  /* 0x00089c00011c7983 */ /* 0x008ee80000300800 */
[----:B-1----:R-:W3:Y:S01]  /*11610*/  LDL.LU R0, [R1+0x8b0] ;  /* 0x0008b00001007983 */ /* 0x002ee20000300800 */
[----:B------:R-:W-:-:S02]  /*11620*/  USHF.L.U32 UR62, UR62, 0x1f, URZ ;  /* 0x0000001f3e3e7899 */ /* 0x000fc400080006ff */
[----:B------:R-:W-:-:S04]  /*11630*/  USHF.L.U32 UR63, UR51, 0x7, URZ ;  /* 0x00000007333f7899 */ /* 0x000fc800080006ff */
[----:B------:R-:W-:Y:S01]  /*11640*/  IMAD.U32 R24, RZ, RZ, UR62 ;  /* 0x0000003eff187e24 */ /* 0x000fe2000f8e00ff */
[----:B------:R-:W-:Y:S02]  /*11650*/  USHF.L.U32 UR66, UR63, 0x1, URZ ;  /* 0x000000013f427899 */ /* 0x000fe400080006ff */
[----:B------:R-:W-:-:S04]  /*11660*/  USHF.R.S32.HI UR62, URZ, 0x1f, UR63 ;  /* 0x0000001fff3e7899 */ /* 0x000fc8000801143f */
[----:B------:R-:W-:Y:S01]  /*11670*/  USHF.L.U64.HI UR62, UR63, 0x1, UR62 ;  /* 0x000000013f3e7899 */ /* 0x000fe2000801023e */
[----:B--2---:R-:W-:-:S04]  /*11680*/  IADD3 R52, P3, PT, R26, UR65, RZ ;  /* 0x000000411a347c10 */ /* 0x004fc8000ff7e0ff */
[----:B------:R-:W-:Y:S01]  /*11690*/  IADD3.X R26, PT, PT, R27, UR64, RZ, P3, !PT ;  /* 0x000000401b1a7c10 */ /* 0x000fe20009ffe4ff */
[----:B------:R-:W-:Y:S01]  /*116a0*/  STL [R1+0x6c], R52 ;  /* 0x00006c3401007387 */ /* 0x000fe20000100800 */
[----:B----4-:R-:W-:Y:S02]  /*116b0*/  IADD3 R51, P5, PT, R51, UR66, RZ ;  /* 0x0000004233337c10 */ /* 0x010fe4000ffbe0ff */
[----:B------:R-:W-:-:S03]  /*116c0*/  IADD3 R50, P6, PT, R50, UR66, RZ ;  /* 0x0000004232327c10 */ /* 0x000fc6000ffde0ff */
[----:B------:R-:W-:Y:S01]  /*116d0*/  STL [R1+0x8f0], R51 ;  /* 0x0008f03301007387 */ /* 0x000fe20000100800 */
[----:B------:R-:W-:-:S03]  /*116e0*/  IADD3 R49, P3, PT, R49, UR66, RZ ;  /* 0x0000004231317c10 */ /* 0x000fc6000ff7e0ff */
[----:B------:R-:W-:Y:S01]  /*116f0*/  STL [R1+0x8e0], R50 ;  /* 0x0008e03201007387 */ /* 0x000fe20000100800 */
[----:B------:R-:W-:-:S03]  /*11700*/  IADD3 R48, P4, PT, R48, UR66, RZ ;  /* 0x0000004230307c10 */ /* 0x000fc6000ff9e0ff */
[----:B------:R-:W-:Y:S01]  /*11710*/  STL [R1+0x8d0], R49 ;  /* 0x0008d03101007387 */ /* 0x000fe20000100800 */
[----:B------:R-:W-:-:S03]  /*11720*/  IADD3.X R47, PT, PT, R47, UR62, RZ, P5, !PT ;  /* 0x0000003e2f2f7c10 */ /* 0x000fc6000affe4ff */
        /* <DEDUP_REMOVED lines=17> */
[----:B---3--:R-:W-:-:S03]  /*11840*/  IADD3 R28, P5, PT, R28, UR66, RZ ;  /* 0x000000421c1c7c10 */ /* 0x008fc6000ffbe0ff */
[----:B------:R1:W-:Y:S01]  /*11850*/  STL [R1+0x8b8], R39 ;  /* 0x0008b82701007387 */ /* 0x0003e20000100800 */
[----:B------:R-:W-:-:S03]  /*11860*/  IADD3.X R0, PT, PT, R0, UR62, RZ, P6, !PT ;  /* 0x0000003e00007c10 */ /* 0x000fc6000b7fe4ff */
[----:B-1----:R-:W2:Y:S04]  /*11870*/  LDL.LU R39, [R1+0x894] ;  /* 0x0008940001277983 */ /* 0x002ea80000300800 */
[----:B------:R-:W3:Y:S04]  /*11880*/  LDL.LU R40, [R1+0x8a8] ;  /* 0x0008a80001287983 */ /* 0x000ee80000300800 */
[----:B------:R-:W-:Y:S04]  /*11890*/  STL [R1+0x89c], R28 ;  /* 0x00089c1c01007387 */ /* 0x000fe80000100800 */
        /* <DEDUP_REMOVED lines=13> */
[----:B-1----:R-:W4:Y:S04]  /*11970*/  LDL.LU R0, [R1+0x870] ;  /* 0x0008700001007983 */ /* 0x002f280000300800 */
[----:B------:R-:W4:Y:S04]  /*11980*/  LDL.LU R28, [R1+0x868] ;  /* 0x00086800011c7983 */ /* 0x000f280000300800 */
[----:B------:R-:W4:Y:S01]  /*11990*/  LDL.LU R27, [R1+0x860] ;  /* 0x00086000011b7983 */ /* 0x000f220000300800 */
[----:B------:R-:W-:Y:S01]  /*119a0*/  IADD3.X R25, PT, PT, R25, UR64, RZ, P1, !PT ;  /* 0x0000004019197c10 */ /* 0x000fe20008ffe4ff */
[----:B------:R-:W1:Y:S01]  /*119b0*/  SYNCS.PHASECHK.TRANS64.TRYWAIT P1, [UR8], R24 ;  /* 0x00000018ff0075a7 */ /* 0x000e620008021108 */
[----:B--2---:R-:W-:-:S02]  /*119c0*/  IADD3 R39, P6, PT, R39, UR66, RZ ;  /* 0x0000004227277c10 */ /* 0x004fc4000ffde0ff */
[----:B---3--:R-:W-:-:S03]  /*119d0*/  IADD3.X R40, PT, PT, R40, UR62, RZ, P3, !PT ;  /* 0x0000003e28287c10 */ /* 0x008fc60009ffe4ff */
[----:B------:R2:W-:Y:S01]  /*119e0*/  STL [R1+0x894], R39 ;  /* 0x0008942701007387 */ /* 0x0005e20000100800 */
[----:B----4-:R-:W-:-:S03]  /*119f0*/  IADD3 R41, P3, PT, R41, UR66, RZ ;  /* 0x0000004229297c10 */ /* 0x010fc6000ff7e0ff */
[----:B--2---:R0:W5:Y:S04]  /*11a00*/  LDL.LU R39, [R1+0xf64] ;  /* 0x000f640001277983 */ /* 0x0041680000300800 */
[----:B------:R2:W-:Y:S01]  /*11a10*/  STL [R1+0x8a8], R40 ;  /* 0x0008a82801007387 */ /* 0x0005e20000100800 */
[----:B------:R-:W-:Y:S02]  /*11a20*/  IADD3.X R42, PT, PT, R42, UR62, RZ, P4, !PT ;  /* 0x0000003e2a2a7c10 */ /* 0x000fe4000a7fe4ff */
[----:B------:R-:W-:Y:S01]  /*11a30*/  IADD3 R43, P4, PT, R43, UR66, RZ ;  /* 0x000000422b2b7c10 */ /* 0x000fe2000ff9e0ff */
[----:B--2---:R0:W5:Y:S01]  /*11a40*/  LDL.LU R40, [R1+0xf60] ;  /* 0x000f600001287983 */ /* 0x0041620000300800 */
[----:B------:R-:W-:-:S03]  /*11a50*/  IADD3.X R44, PT, PT, R44, UR62, RZ, P5, !PT ;  /* 0x0000003e2c2c7c10 */ /* 0x000fc6000affe4ff */
[----:B------:R2:W-:Y:S01]  /*11a60*/  STL [R1+0x88c], R41 ;  /* 0x00088c2901007387 */ /* 0x0005e20000100800 */
[----:B------:R-:W-:Y:S02]  /*11a70*/  IADD3 R45, P5, PT, R45, UR66, RZ ;  /* 0x000000422d2d7c10 */ /* 0x000fe4000ffbe0ff */
[----:B------:R-:W-:Y:S01]  /*11a80*/  IADD3.X R46, PT, PT, R46, UR62, RZ, P6, !PT ;  /* 0x0000003e2e2e7c10 */ /* 0x000fe2000b7fe4ff */
[----:B--2---:R0:W5:Y:S04]  /*11a90*/  LDL.LU R41, [R1+0xf5c] ;  /* 0x000f5c0001297983 */ /* 0x0041680000300800 */
[----:B------:R2:W-:Y:S01]  /*11aa0*/  STL [R1+0x8a0], R42 ;  /* 0x0008a02a01007387 */ /* 0x0005e20000100800 */
[----:B------:R-:W-:Y:S02]  /*11ab0*/  IADD3 R47, P6, PT, R47, UR66, RZ ;  /* 0x000000422f2f7c10 */ /* 0x000fe4000ffde0ff */
[----:B------:R-:W-:Y:S01]  /*11ac0*/  IADD3.X R48, PT, PT, R48, UR62, RZ, P3, !PT ;  /* 0x0000003e30307c10 */ /* 0x000fe20009ffe4ff */
[----:B--2---:R0:W5:Y:S04]  /*11ad0*/  LDL.LU R42, [R1+0xf58] ;  /* 0x000f5800012a7983 */ /* 0x0041680000300800 */
[----:B------:R2:W-:Y:S01]  /*11ae0*/  STL [R1+0x884], R43 ;  /* 0x0008842b01007387 */ /* 0x0005e20000100800 */
[----:B------:R-:W-:-:S03]  /*11af0*/  IADD3 R49, P3, PT, R49, UR66, RZ ;  /* 0x0000004231317c10 */ /* 0x000fc6000ff7e0ff */
[----:B--2---:R0:W5:Y:S04]  /*11b00*/  LDL.LU R43, [R1+0xf54] ;  /* 0x000f5400012b7983 */ /* 0x0041680000300800 */
[----:B------:R2:W-:Y:S01]  /*11b10*/  STL [R1+0x898], R44 ;  /* 0x0008982c01007387 */ /* 0x0005e20000100800 */
[----:B------:R-:W-:-:S03]  /*11b20*/  IADD3.X R50, PT, PT, R50, UR62, RZ, P4, !PT ;  /* 0x0000003e32327c10 */ /* 0x000fc6000a7fe4ff */
        /* <DEDUP_REMOVED lines=8> */
[----:B------:R-:W-:-:S03]  /*11bb0*/  IADD3.X R0, PT, PT, R0, UR62, RZ, P6, !PT ;  /* 0x0000003e00007c10 */ /* 0x000fc6000b7fe4ff */
[----:B--2---:R0:W5:Y:S04]  /*11bc0*/  LDL.LU R47, [R1+0xf44] ;  /* 0x000f4400012f7983 */ /* 0x0041680000300800 */
[----:B------:R2:W-:Y:S01]  /*11bd0*/  STL [R1+0x888], R48 ;  /* 0x0008883001007387 */ /* 0x0005e20000100800 */
[----:B------:R-:W-:Y:S02]  /*11be0*/  IADD3.X R27, PT, PT, R27, UR62, RZ, P4, !PT ;  /* 0x0000003e1b1b7c10 */ /* 0x000fe4000a7fe4ff */
[----:B------:R-:W-:Y:S01]  /*11bf0*/  IADD3.X R28, PT, PT, R28, UR62, RZ, P3, !PT ;  /* 0x0000003e1c1c7c10 */ /* 0x000fe20009ffe4ff */
[----:B--2---:R0:W5:Y:S04]  /*11c00*/  LDL.LU R48, [R1+0xf40] ;  /* 0x000f400001307983 */ /* 0x0041680000300800 */
[----:B------:R2:W-:Y:S04]  /*11c10*/  STL [R1+0x86c], R49 ;  /* 0x00086c3101007387 */ /* 0x0005e80000100800 */
        /* <DEDUP_REMOVED lines=10> */
[----:B------:R0:W-:Y:S01]  /*11cc0*/  STL [R1+0x868], R28 ;  /* 0x0008681c01007387 */ /* 0x0001e20000100800 */
[----:B-1----:R-:W-:Y:S05]  /*11cd0*/  @!P1 BRA `(.L_x_8) ;  /* 0x000000ec00c49947 */ /* 0x002fea0003800000 */
.L_x_16:
        /* <DEDUP_REMOVED lines=166> */
[----:B------:R-:W-:Y:S04]  /*12740*/  STL.64 [R1+0x1138], R4 ;  /* 0x0011380401007387 */ /* 0x000fe80000100a00 */
[----:B------:R-:W-:Y:S04]  /*12750*/  STL [R1+0x1134], R10 ;  /* 0x0011340a01007387 */ /* 0x000fe80000100800 */
[----:B------:R-:W-:Y:S04]  /*12760*/  STL [R1+0x1130], R17 ;  /* 0x0011301101007387 */ /* 0x000fe80000100800 */
[----:B------:R-:W-:Y:S04]  /*12770*/  STL.64 [R1+0x1128], R6 ;  /* 0x0011280601007387 */ /* 0x000fe80000100a00 */
[----:B------:R-:W-:Y:S04]  /*12780*/  STL [R1+0x1120], R8 ;  /* 0x0011200801007387 */ /* 0x000fe80000100800 */
[----:B------:R1:W-:Y:S04]  /*12790*/  STL.64 [R1+0x1118], R12 ;  /* 0x0011180c01007387 */ /* 0x0003e80000100a00 */
[----:B-1----:R-:W2:Y:S01]  /*127a0*/  LDL.LU R12, [R1+0x778] ;  /* 0x00077800010c7983 */ /* 0x002ea20000300800 */
[----:B0-----:R-:W-:-:S02]  /*127b0*/  PRMT R28, RZ, 0x7610, R28 ;  /* 0x00007610ff1c7816 */ /* 0x001fc4000000001c */
[----:B------:R-:W-:Y:S01]  /*127c0*/  PRMT R27, RZ, 0x7610, R27 ;  /* 0x00007610ff1b7816 */ /* 0x000fe2000000001b */
[----:B------:R-:W-:Y:S01]  /*127d0*/  STL [R1+0x1110], R30 ;  /* 0x0011101e01007387 */ /* 0x000fe20000100800 */
[----:B------:R-:W-:Y:S02]  /*127e0*/  PRMT R24, RZ, 0x7610, R24 ;  /* 0x00007610ff187816 */ /* 0x000fe40000000018 */
[----:B------:R-:W-:Y:S01]  /*127f0*/  PRMT R25, RZ, 0x7610, R25 ;  /* 0x00007610ff197816 */ /* 0x000fe20000000019 */
[----:B------:R-:W-:Y:S01]  /*12800*/  STL.64 [R1+0x1108], R18 ;  /* 0x0011081201007387 */ /* 0x000fe20000100a00 */
[----:B------:R-:W-:Y:S02]  /*12810*/  PRMT R26, RZ, 0x7610, R26 ;  /* 0x00007610ff1a7816 */ /* 0x000fe4000000001a */
[----:B------:R-:W-:Y:S01]  /*12820*/  PRMT R53, RZ, 0x7610, R53 ;  /* 0x00007610ff357816 */ /* 0x000fe20000000035 */
[----:B------:R-:W-:Y:S01]  /*12830*/  STL [R1+0x1100], R16 ;  /* 0x0011001001007387 */ /* 0x000fe20000100800 */
[----:B------:R-:W-:-:S02]  /*12840*/  PRMT R2, RZ, 0x7610, R2 ;  /* 0x00007610ff027816 */ /* 0x000fc40000000002 */
[----:B------:R-:W-:Y:S01]  /*12850*/  PRMT R9, RZ, 0x7610, R9 ;  /* 0x00007610ff097816 */ /* 0x000fe20000000009 */
[----:B------:R0:W-:Y:S01]  /*12860*/  STL.64 [R1+0x10f8], R14 ;  /* 0x0010f80e01007387 */ /* 0x0001e20000100a00 */
[----:B------:R-:W-:Y:S02]  /*12870*/  PRMT R3, RZ, 0x7610, R3 ;  /* 0x00007610ff037816 */ /* 0x000fe40000000003 */
[----:B------:R-:W-:Y:S01]  /*12880*/  PRMT R11, RZ, 0x7610, R11 ;  /* 0x00007610ff0b7816 */ /* 0x000fe2000000000b */
[----:B------:R-:W-:Y:S01]  /*12890*/  STL [R1+0x10f0], R32 ;  /* 0x0010f02001007387 */ /* 0x000fe20000100800 */
[----:B------:R-:W-:Y:S02]  /*128a0*/  PRMT R13, RZ, 0x7610, R13 ;  /* 0x00007610ff0d7816 */ /* 0x000fe4000000000d */
[----:B------:R-:W-:Y:S01]  /*128b0*/  PRMT R5, RZ, 0x7610, R5 ;  /* 0x00007610ff057816 */ /* 0x000fe20000000005 */
[----:B------:R1:W-:Y:S01]  /*128c0*/  STL.64 [R1+0x10e8], R20 ;  /* 0x0010e81401007387 */ /* 0x0003e20000100a00 */
[----:B------:R-:W-:-:S02]  /*128d0*/  PRMT R4, RZ, 0x7610, R4 ;  /* 0x00007610ff047816 */ /* 0x000fc40000000004 */
[----:B------:R-:W-:Y:S01]  /*128e0*/  PRMT R7, RZ, 0x7610, R7 ;  /* 0x00007610ff077816 */ /* 0x000fe20000000007 */
[----:B------:R3:W-:Y:S01]  /*128f0*/  STL [R1+0x10e4], R23 ;  /* 0x0010e41701007387 */ /* 0x0007e20000100800 */
[----:B------:R-:W-:Y:S02]  /*12900*/  PRMT R6, RZ, 0x7610, R6 ;  /* 0x00007610ff067816 */ /* 0x000fe40000000006 */
[----:B------:R-:W-:Y:S01]  /*12910*/  PRMT R10, RZ, 0x7610, R10 ;  /* 0x00007610ff0a7816 */ /* 0x000fe2000000000a */
[----:B------:R4:W-:Y:S01]  /*12920*/  STL [R1+0x10e0], R31 ;  /* 0x0010e01f01007387 */ /* 0x0009e20000100800 */
[----:B------:R-:W-:Y:S02]  /*12930*/  PRMT R17, RZ, 0x7610, R17 ;  /* 0x00007610ff117816 */ /* 0x000fe40000000011 */
[----:B------:R-:W-:Y:S01]  /*12940*/  PRMT R8, RZ, 0x7610, R8 ;  /* 0x00007610ff087816 */ /* 0x000fe20000000008 */
[----:B------:R0:W-:Y:S01]  /*12950*/  STL [R1+0x10dc], R22 ;  /* 0x0010dc1601007387 */ /* 0x0001e20000100800 */
[----:B--2---:R-:W-:-:S03]  /*12960*/  VIADD R12, R12, 0x1 ;  /* 0x000000010c0c7836 */ /* 0x004fc60000000000 */
[----:B-----5:R2:W-:Y:S01]  /*12970*/  STL [R1+0x10d8], R38 ;  /* 0x0010d82601007387 */ /* 0x0205e20000100800 */
[----:B0-----:R-:W-:Y:S02]  /*12980*/  PRMT R14, RZ, 0x7610, R14 ;  /* 0x00007610ff0e7816 */ /* 0x001fe4000000000e */
[----:B-1----:R-:W-:Y:S01]  /*12990*/  PRMT R21, RZ, 0x7610, R21 ;  /* 0x00007610ff157816 */ /* 0x002fe20000000015 */
[----:B------:R0:W-:Y:S01]  /*129a0*/  STL [R1+0x10d4], R34 ;  /* 0x0010d42201007387 */ /* 0x0001e20000100800 */
[----:B------:R-:W-:Y:S02]  /*129b0*/  PRMT R20, RZ, 0x7610, R20 ;  /* 0x00007610ff147816 */ /* 0x000fe40000000014 */
[----:B------:R-:W-:Y:S01]  /*129c0*/  PRMT R19, RZ, 0x7610, R19 ;  /* 0x00007610ff137816 */ /* 0x000fe20000000013 */
[----:B------:R1:W-:Y:S01]  /*129d0*/  STL [R1+0x10d0], R33 ;  /* 0x0010d02101007387 */ /* 0x0003e20000100800 */
[----:B------:R-:W-:Y:S02]  /*129e0*/  PRMT R18, RZ, 0x7610, R18 ;  /* 0x00007610ff127816 */ /* 0x000fe40000000012 */
[----:B------:R-:W-:Y:S01]  /*129f0*/  PRMT R15, RZ, 0x7610, R15 ;  /* 0x00007610ff0f7816 */ /* 0x000fe2000000000f */
[----:B------:R0:W-:Y:S01]  /*12a00*/  STL [R1+0x10cc], R29 ;  /* 0x0010cc1d01007387 */ /* 0x0001e20000100800 */
[----:B------:R-:W-:-:S02]  /*12a10*/  PRMT R30, RZ, 0x7610, R30 ;  /* 0x00007610ff1e7816 */ /* 0x000fc4000000001e */
[----:B------:R-:W-:Y:S01]  /*12a20*/  PRMT R16, RZ, 0x7610, R16 ;  /* 0x00007610ff107816 */ /* 0x000fe20000000010 */
[----:B------:R0:W-:Y:S01]  /*12a30*/  STL [R1+0x10c8], R40 ;  /* 0x0010c82801007387 */ /* 0x0001e20000100800 */
[----:B------:R-:W-:Y:S02]  /*12a40*/  PRMT R32, RZ, 0x7610, R32 ;  /* 0x00007610ff207816 */ /* 0x000fe40000000020 */
[----:B---3--:R-:W-:Y:S01]  /*12a50*/  PRMT R23, RZ, 0x7610, R23 ;  /* 0x00007610ff177816 */ /* 0x008fe20000000017 */
[----:B------:R3:W-:Y:S01]  /*12a60*/  STL [R1+0x10c4], R36 ;  /* 0x0010c42401007387 */ /* 0x0007e20000100800 */
[----:B----4-:R-:W-:Y:S02]  /*12a70*/  PRMT R31, RZ, 0x7610, R31 ;  /* 0x00007610ff1f7816 */ /* 0x010fe4000000001f */
[----:B------:R-:W-:Y:S01]  /*12a80*/  PRMT R22, RZ, 0x7610, R22 ;  /* 0x00007610ff167816 */ /* 0x000fe20000000016 */
[----:B------:R4:W-:Y:S01]  /*12a90*/  STL [R1+0x10c0], R39 ;  /* 0x0010c02701007387 */ /* 0x0009e20000100800 */
[----:B--2---:R-:W-:-:S02]  /*12aa0*/  PRMT R38, RZ, 0x7610, R38 ;  /* 0x00007610ff267816 */ /* 0x004fc40000000026 */
[----:B0-----:R-:W-:Y:S01]  /*12ab0*/  PRMT R34, RZ, 0x7610, R34 ;  /* 0x00007610ff227816 */ /* 0x001fe20000000022 */
[----:B------:R0:W-:Y:S01]  /*12ac0*/  STL [R1+0x10bc], R35 ;  /* 0x0010bc2301007387 */ /* 0x0001e20000100800 */
[----:B-1----:R-:W-:Y:S02]  /*12ad0*/  PRMT R33, RZ, 0x7610, R33 ;  /* 0x00007610ff217816 */ /* 0x002fe40000000021 */
[----:B------:R-:W-:Y:S01]  /*12ae0*/  PRMT R29, RZ, 0x7610, R29 ;  /* 0x00007610ff1d7816 */ /* 0x000fe2000000001d */
[----:B------:R1:W-:Y:S01]  /*12af0*/  STL [R1+0x10b8], R46 ;  /* 0x0010b82e01007387 */ /* 0x0003e20000100800 */
[----:B------:R-:W-:Y:S02]  /*12b00*/  PRMT R40, RZ, 0x7610, R40 ;  /* 0x00007610ff287816 */ /* 0x000fe40000000028 */
[----:B---3--:R-:W-:Y:S01]  /*12b10*/  PRMT R36, RZ, 0x7610, R36 ;  /* 0x00007610ff247816 */ /* 0x008fe20000000024 */
[----:B------:R2:W-:Y:S01]  /*12b20*/  STL [R1+0x10b4], R42 ;  /* 0x0010b42a01007387 */ /* 0x0005e20000100800 */
[----:B----4-:R-:W-:-:S02]  /*12b30*/  PRMT R39, RZ, 0x7610, R39 ;  /* 0x00007610ff277816 */ /* 0x010fc40000000027 */
[----:B0-----:R-:W-:Y:S01]  /*12b40*/  PRMT R35, RZ, 0x7610, R35 ;  /* 0x00007610ff237816 */ /* 0x001fe20000000023 */
[----:B------:R0:W-:Y:S01]  /*12b50*/  STL [R1+0x10b0], R41 ;  /* 0x0010b02901007387 */ /* 0x0001e20000100800 */
[----:B-1----:R-:W-:-:S03]  /*12b60*/  PRMT R46, RZ, 0x7610, R46 ;  /* 0x00007610ff2e7816 */ /* 0x002fc6000000002e */
[----:B------:R1:W-:Y:S01]  /*12b70*/  STL [R1+0x10ac], R37 ;  /* 0x0010ac2501007387 */ /* 0x0003e20000100800 */
[----:B--2---:R-:W-:-:S03]  /*12b80*/  PRMT R42, RZ, 0x7610, R42 ;  /* 0x00007610ff2a7816 */ /* 0x004fc6000000002a */
[----:B------:R2:W-:Y:S01]  /*12b90*/  STL [R1+0x10a8], R48 ;  /* 0x0010a83001007387 */ /* 0x0005e20000100800 */
[----:B0-----:R-:W-:-:S03]  /*12ba0*/  PRMT R41, RZ, 0x7610, R41 ;  /* 0x00007610ff297816 */ /* 0x001fc60000000029 */
        /* <DEDUP_REMOVED lines=16> */
[----:B------:R-:W-:Y:S01]  /*12cb0*/  STL [R1+0x1084], R0 ;  /* 0x0010840001007387 */ /* 0x000fe20000100800 */
[----:B0-----:R-:W-:-:S03]  /*12cc0*/  PRMT R52, RZ, 0x7610, R52 ;  /* 0x00007610ff347816 */ /* 0x001fc60000000034 */
[----:B------:R-:W-:Y:S01]  /*12cd0*/  STL [R1+0x778], R12 ;  /* 0x0007780c01007387 */ /* 0x000fe20000100800 */
[----:B-1----:R-:W-:-:S03]  /*12ce0*/  PRMT R51, RZ, 0x7610, R51 ;  /* 0x00007610ff337816 */ /* 0x002fc60000000033 */
[----:B------:R0:W-:Y:S04]  /*12cf0*/  STL.S16 [R1+0xabc], R28 ;  /* 0x000abc1c01007387 */ /* 0x0001e80000100600 */
[----:B0-----:R-:W2:Y:S02]  /*12d00*/  LDL.LU R28, [R1+0x13d4] ;  /* 0x0013d400011c7983 */ /* 0x001ea40000300800 */
[----:B--2---:R-:W-:-:S05]  /*12d10*/  PRMT R28, RZ, 0x7610, R28 ;  /* 0x00007610ff1c7816 */ /* 0x004fca000000001c */
        /* <DEDUP_REMOVED lines=466> */
[----:B0-----:R-:W2:Y:S04]  /*14a40*/  LDL.LU R28, [R1+0x1164] ;  /* 0x00116400011c7983 */ /* 0x001ea80000300800 */
[----:B------:R0:W-:Y:S04]  /*14a50*/  STL.S16 [R1+0x830], R27 ;  /* 0x0008301b01007387 */ /* 0x0001e80000100600 */
[----:B0-----:R-:W3:Y:S04]  /*14a60*/  LDL.LU R27, [R1+0x1160] ;  /* 0x00116000011b7983 */ /* 0x001ee80000300800 */
[----:B------:R0:W-:Y:S04]  /*14a70*/  STL.S16 [R1+0x82c], R24 ;  /* 0x00082c1801007387 */ /* 0x0001e80000100600 */
[----:B0-----:R-:W4:Y:S04]  /*14a80*/  LDL.LU R24, [R1+0x115c] ;  /* 0x00115c0001187983 */ /* 0x001f280000300800 */
[----:B------:R0:W-:Y:S04]  /*14a90*/  STL.S16 [R1+0x828], R25 ;  /* 0x0008281901007387 */ /* 0x0001e80000100600 */
[----:B0-----:R-:W3:Y:S04]  /*14aa0*/  LDL.LU R25, [R1+0x1158] ;  /* 0x0011580001197983 */ /* 0x001ee80000300800 */
[----:B------:R0:W-:Y:S04]  /*14ab0*/  STL.S16 [R1+0x824], R26 ;  /* 0x0008241a01007387 */ /* 0x0001e80000100600 */
[----:B0-----:R-:W3:Y:S04]  /*14ac0*/  LDL.LU R26, [R1+0x1154] ;  /* 0x00115400011a7983 */ /* 0x001ee80000300800 */
[----:B------:R0:W-:Y:S04]  /*14ad0*/  STL.S16 [R1+0x820], R53 ;  /* 0x0008203501007387 */ /* 0x0001e80000100600 */
[----:B0-----:R-:W4:Y:S04]  /*14ae0*/  LDL.LU R53, [R1+0x1150] ;  /* 0x0011500001357983 */ /* 0x001f280000300800 */
[----:B------:R0:W-:Y:S04]  /*14af0*/  STL.S16 [R1+0x81c], R2 ;  /* 0x00081c0201007387 */ /* 0x0001e80000100600 */
[----:B0-----:R-:W4:Y:S01]  /*14b00*/  LDL.LU R2, [R1+0x114c] ;  /* 0x00114c0001027983 */ /* 0x001f220000300800 */
[----:B--2---:R-:W-:-:S05]  /*14b10*/  PRMT R28, RZ, 0x7610, R28 ;  /* 0x00007610ff1c7816 */ /* 0x004fca000000001c */
[----:B------:R0:W-:Y:S04]  /*14b20*/  STL.S16 [R1+0x818], R28 ;  /* 0x0008181c01007387 */ /* 0x0001e80000100600 */
[----:B------:R1:W-:Y:S01]  /*14b30*/  STL.S16 [R1+0x814], R14 ;  /* 0x0008140e01007387 */ /* 0x0003e20000100600 */
[----:B0-----:R-:W0:Y:S03]  /*14b40*/  LDC R28, c[0x0][0x3a0] ;  /* 0x0000e800ff1c7b82 */ /* 0x001e260000000800 */
[----:B-1----:R-:W2:Y:S01]  /*14b50*/  LDL.LU R14, [R1+0x68] ;  /* 0x00006800010e7983 */ /* 0x002ea20000300800 */
[----:B0-----:R-:W-:-:S03]  /*14b60*/  IMAD R28, R12, -0x80, R28 ;  /* 0xffffff800c1c7824 */ /* 0x001fc600078e021c */
[----:B------:R-:W2:Y:S01]  /*14b70*/  LDL.LU R12, [R1+0x6c] ;  /* 0x00006c00010c7983 */ /* 0x000ea20000300800 */
[----:B---3--:R-:W-:Y:S02]  /*14b80*/  PRMT R27, RZ, 0x7610, R27 ;  /* 0x00007610ff1b7816 */ /* 0x008fe4000000001b */
[----:B------:R-:W-:Y:S01]  /*14b90*/  ISETP.GT.AND P3, PT, R28, RZ, PT ;  /* 0x000000ff1c00720c */ /* 0x000fe20003f64270 */
[----:B------:R0:W-:Y:S04]  /*14ba0*/  STL.S16 [R1+0x810], R9 ;  /* 0x0008100901007387 */ /* 0x0001e80000100600 */
[----:B0-----:R-:W3:Y:S04]  /*14bb0*/  LDL.LU R9, [R1+0x1148] ;  /* 0x0011480001097983 */ /* 0x001ee80000300800 */
[----:B------:R0:W-:Y:S04]  /*14bc0*/  STL.S16 [R1+0x80c], R3 ;  /* 0x00080c0301007387 */ /* 0x0001e80000100600 */
[----:B0-----:R-:W3:Y:S04]  /*14bd0*/  LDL.LU R3, [R1+0x1144] ;  /* 0x0011440001037983 */ /* 0x001ee80000300800 */
[----:B------:R0:W-:Y:S04]  /*14be0*/  STL.S16 [R1+0x808], R11 ;  /* 0x0008080b01007387 */ /* 0x0001e80000100600 */
[----:B0-----:R-:W3:Y:S04]  /*14bf0*/  LDL.LU R11, [R1+0x1140] ;  /* 0x00114000010b7983 */ /* 0x001ee80000300800 */
[----:B------:R0:W-:Y:S02]  /*14c00*/  STL.S16 [R1+0x804], R27 ;  /* 0x0008041b01007387 */ /* 0x0001e40000100600 */
[----:B0-----:R-:W-:-:S02]  /*14c10*/  IMAD.MOV.U32 R27, RZ, RZ, R26 ;  /* 0x000000ffff1b7224 */ /* 0x001fc400078e001a */
[----:B--2---:R-:W-:-:S05]  /*14c20*/  IMAD.MOV.U32 R26, RZ, RZ, R12 ;  /* 0x000000ffff1a7224 */ /* 0x004fca00078e000c */
[----:B------:R-:W2:Y:S01]  /*14c30*/  @P3 LDG.E.U16 R13, desc[UR20][R26.64] ;  /* 0x000000141a0d3981 */ /* 0x000ea2000c1e1500 */
[----:B----4-:R-:W-:-:S05]  /*14c40*/  PRMT R24, RZ, 0x7610, R24 ;  /* 0x00007610ff187816 */ /* 0x010fca0000000018 */
[----:B------:R0:W-:Y:S04]  /*14c50*/  STL.S16 [R1+0x800], R24 ;  /* 0x0008001801007387 */ /* 0x0001e80000100600 */
[----:B------:R1:W-:Y:S04]  /*14c60*/  STL.S16 [R1+0x7fc], R21 ;  /* 0x0007fc1501007387 */ /* 0x0003e80000100600 */
[----:B------:R4:W-:Y:S01]  /*14c70*/  STL.S16 [R1+0x7f8], R20 ;  /* 0x0007f81401007387 */ /* 0x0009e20000100600 */
[----:B0-----:R-:W-:-:S03]  /*14c80*/  IMAD.MOV.U32 R24, RZ, RZ, R14 ;  /* 0x000000ffff187224 */ /* 0x001fc600078e000e */
[----:B------:R-:W-:Y:S04]  /*14c90*/  STL.S16 [R1+0x7f4], R19 ;  /* 0x0007f41301007387 */ /* 0x000fe80000100600 */
[----:B------:R-:W-:Y:S04]  /*14ca0*/  STL.S16 [R1+0x7f0], R18 ;  /* 0x0007f01201007387 */ /* 0x000fe80000100600 */
[----:B-1----:R-:W3:Y:S04]  /*14cb0*/  LDL.LU R21, [R1+0x58] ;  /* 0x0000580001157983 */ /* 0x002ee80000300800 */
[----:B----4-:R-:W3:Y:S04]  /*14cc0*/  LDL.LU R20, [R1+0x5c] ;  /* 0x00005c0001147983 */ /* 0x010ee80000300800 */
[----:B------:R-:W4:Y:S04]  /*14cd0*/  @P3 LDG.E.U16 R15, desc[UR20][R24.64] ;  /* 0x00000014180f3981 */ /* 0x000f28000c1e1500 */
[----:B--2---:R0:W-:Y:S04]  /*14ce0*/  STL [R1+0xb3c], R13 ;  /* 0x000b3c0d01007387 */ /* 0x0041e80000100800 */
[----:B0-----:R-:W2:Y:S04]  /*14cf0*/  LDL.LU R13, [R1+0x48] ;  /* 0x00004800010d7983 */ /* 0x001ea80000300800 */
[----:B------:R-:W2:Y:S04]  /*14d00*/  LDL.LU R12, [R1+0x4c] ;  /* 0x00004c00010c7983 */ /* 0x000ea80000300800 */
[----:B------:R-:W2:Y:S04]  /*14d10*/  LDL.LU R19, [R1+0x50] ;  /* 0x0000500001137983 */ /* 0x000ea80000300800 */
[----:B------:R-:W2:Y:S04]  /*14d20*/  LDL.LU R18, [R1+0x54] ;  /* 0x0000540001127983 */ /* 0x000ea80000300800 */
[----:B------:R-:W-:Y:S04]  /*14d30*/  STL [R1+0xf30], R26 ;  /* 0x000f301a01007387 */ /* 0x000fe80000100800 */
[----:B------:R0:W-:Y:S04]  /*14d40*/  STL [R1+0x101c], R26 ;  /* 0x00101c1a01007387 */ /* 0x0001e80000100800 */
[----:B0-----:R-:W2:Y:S04]  /*14d50*/  LDL.LU R26, [R1+0x64] ;  /* 0x00006400011a7983 */ /* 0x001ea80000300800 */
[----:B------:R-:W-:Y:S04]  /*14d60*/  STL [R1+0xf2c], R27 ;  /* 0x000f2c1b01007387 */ /* 0x000fe80000100800 */
[----:B------:R0:W-:Y:S04]  /*14d70*/  STL [R1+0x1020], R27 ;  /* 0x0010201b01007387 */ /* 0x0001e80000100800 */
[----:B0-----:R-:W2:Y:S01]  /*14d80*/  LDL.LU R27, [R1+0x60] ;  /* 0x00006000011b7983 */ /* 0x001ea20000300800 */
[----:B------:R-:W-:-:S03]  /*14d90*/  ISETP.GT.AND P4, PT, R28, 0x1, PT ;  /* 0x000000011c00780c */ /* 0x000fc60003f84270 */
[----:B----4-:R0:W-:Y:S04]  /*14da0*/  STL [R1+0xb38], R15 ;  /* 0x000b380f01007387 */ /* 0x0101e80000100800 */
[----:B0-----:R-:W4:Y:S04]  /*14db0*/  LDL.LU R15, [R1+0x38] ;  /* 0x00003800010f7983 */ /* 0x001f280000300800 */
[----:B------:R-:W4:Y:S04]  /*14dc0*/  LDL.LU R14, [R1+0x3c] ;  /* 0x00003c00010e7983 */ /* 0x000f280000300800 */
[----:B------:R-:W-:Y:S04]  /*14dd0*/  STL [R1+0xf38], R24 ;  /* 0x000f381801007387 */ /* 0x000fe80000100800 */
[----:B------:R2:W-:Y:S04]  /*14de0*/  STL [R1+0x1024], R24 ;  /* 0x0010241801007387 */ /* 0x0005e80000100800 */
[----:B------:R-:W-:Y:S04]  /*14df0*/  STL [R1+0xf34], R25 ;  /* 0x000f341901007387 */ /* 0x000fe80000100800 */
[----:B------:R0:W-:Y:S04]  /*14e00*/  STL [R1+0x1028], R25 ;  /* 0x0010281901007387 */ /* 0x0001e80000100800 */
[----:B---3--:R-:W3:Y:S01]  /*14e10*/  @P4 LDG.E.U16 R5, desc[UR20][R20.64] ;  /* 0x0000001414054981 */ /* 0x008ee2000c1e1500 */
[----:B--2---:R-:W-:-:S02]  /*14e20*/  IMAD.MOV.U32 R24, RZ, RZ, R26 ;  /* 0x000000ffff187224 */ /* 0x004fc400078e001a */
[----:B0-----:R-:W-:-:S05]  /*14e30*/  IMAD.MOV.U32 R25, RZ, RZ, R27 ;  /* 0x000000ffff197224 */ /* 0x001fca00078e001b */
[----:B------:R-:W2:Y:S04]  /*14e40*/  @P4 LDG.E.U16 R4, desc[UR20][R24.64] ;  /* 0x0000001418044981 */ /* 0x000ea8000c1e1500 */
[----:B------:R-:W-:Y:S04]  /*14e50*/  STL.64 [R1+0x730], R24 ;  /* 0x0007301801007387 */ /* 0x000fe80000100a00 */
[----:B------:R-:W-:Y:S04]  /*14e60*/  STL.64 [R1+0x728], R20 ;  /* 0x0007281401007387 */ /* 0x000fe80000100a00 */
[----:B---3--:R0:W-:Y:S04]  /*14e70*/  STL [R1+0xb30], R5 ;  /* 0x000b300501007387 */ /* 0x0081e80000100800 */
[----:B0-----:R-:W3:Y:S04]  /*14e80*/  LDL.LU R5, [R1+0x40] ;  /* 0x0000400001057983 */ /* 0x001ee80000300800 */
[----:B--2---:R0:W-:Y:S04]  /*14e90*/  STL [R1+0xb34], R4 ;  /* 0x000b340401007387 */ /* 0x0041e80000100800 */
[----:B0-----:R-:W3:Y:S01]  /*14ea0*/  LDL.LU R4, [R1+0x44] ;  /* 0x0000440001047983 */ /* 0x001ee20000300800 */
[----:B------:R-:W-:-:S02]  /*14eb0*/  ISETP.GT.AND P5, PT, R28, 0x2, PT ;  /* 0x000000021c00780c */ /* 0x000fc40003fa4270 */
[----:B------:R-:W-:-:S11]  /*14ec0*/  ISETP.GT.AND P6, PT, R28, 0x3, PT ;  /* 0x000000031c00780c */ /* 0x000fd60003fc4270 */
[----:B------:R-:W2:Y:S04]  /*14ed0*/  @P5 LDG.E.U16 R7, desc[UR20][R12.64] ;  /* 0x000000140c075981 */ /* 0x000ea8000c1e1500 */
[----:B------:R-:W2:Y:S01]  /*14ee0*/  @P5 LDG.E.U16 R6, desc[UR20][R18.64] ;  /* 0x0000001412065981 */ /* 0x000ea2000c1e1500 */
[----:B----4-:R-:W-:Y:S02]  /*14ef0*/  IMAD.MOV.U32 R26, RZ, RZ, R14 ;  /* 0x000000ffff1a7224 */ /* 0x010fe400078e000e */
[----:B------:R-:W-:-:S05]  /*14f00*/  IMAD.MOV.U32 R27, RZ, RZ, R15 ;  /* 0x000000ffff1b7224 */ /* 0x000fca00078e000f */
[----:B------:R-:W4:Y:S04]  /*14f10*/  @P6 LDG.E.U16 R17, desc[UR20][R26.64] ;  /* 0x000000141a116981 */ /* 0x000f28000c1e1500 */
[----:B---3--:R-:W3:Y:S04]  /*14f20*/  @P6 LDG.E.U16 R10, desc[UR20][R4.64] ;  /* 0x00000014040a6981 */ /* 0x008ee8000c1e1500 */
[----:B------:R-:W-:Y:S04]  /*14f30*/  STL.64 [R1+0x720], R18 ;  /* 0x0007201201007387 */ /* 0x000fe80000100a00 */
[----:B------:R0:W-:Y:S04]  /*14f40*/  STL.64 [R1+0x718], R12 ;  /* 0x0007180c01007387 */ /* 0x0001e80000100a00 */
[----:B0-----:R-:W4:Y:S04]  /*14f50*/  LDL.LU R13, [R1+0x28] ;  /* 0x00002800010d7983 */ /* 0x001f280000300800 */
[----:B------:R-:W4:Y:S04]  /*14f60*/  LDL.LU R12, [R1+0x2c] ;  /* 0x00002c00010c7983 */ /* 0x000f280000300800 */
[----:B--2---:R0:W-:Y:S04]  /*14f70*/  STL [R1+0xb28], R7 ;  /* 0x000b280701007387 */ /* 0x0041e80000100800 */
[----:B0-----:R-:W2:Y:S04]  /*14f80*/  LDL.LU R7, [R1+0x30] ;  /* 0x0000300001077983 */ /* 0x001ea80000300800 */
[----:B------:R0:W-:Y:S04]  /*14f90*/  STL [R1+0xb2c], R6 ;  /* 0x000b2c0601007387 */ /* 0x0001e80000100800 */
[----:B0-----:R-:W2:Y:S04]  /*14fa0*/  LDL.LU R6, [R1+0x34] ;  /* 0x0000340001067983 */ /* 0x001ea80000300800 */
[----:B------:R-:W2:Y:S04]  /*14fb0*/  LDL.LU R15, [R1+0x18] ;  /* 0x00001800010f7983 */ /* 0x000ea80000300800 */
[----:B------:R-:W2:Y:S04]  /*14fc0*/  LDL.LU R14, [R1+0x1c] ;  /* 0x00001c00010e7983 */ /* 0x000ea80000300800 */
[----:B------:R-:W2:Y:S04]  /*14fd0*/  LDL.LU R19, [R1+0x20] ;  /* 0x0000200001137983 */ /* 0x000ea80000300800 */
[----:B------:R-:W-:Y:S04]  /*14fe0*/  STL.64 [R1+0x708], R26 ;  /* 0x0007081a01007387 */ /* 0x000fe80000100a00 */
[----:B------:R-:W2:Y:S04]  /*14ff0*/  LDL.LU R18, [R1+0x24] ;  /* 0x0000240001127983 */ /* 0x000ea80000300800 */
[----:B------:R-:W2:Y:S04]  /*15000*/  LDL.LU R25, [R1+0x8] ;  /* 0x0000080001197983 */ /* 0x000ea80000300800 */
[----:B------:R-:W2:Y:S04]  /*15010*/  LDL.LU R24, [R1+0xc] ;  /* 0x00000c0001187983 */ /* 0x000ea80000300800 */
[----:B------:R-:W2:Y:S04]  /*15020*/  LDL.LU R21, [R1+0x10] ;  /* 0x0000100001157983 */ /* 0x000ea80000300800 */
[----:B------:R0:W-:Y:S04]  /*15030*/  STL.64 [R1+0x710], R4 ;  /* 0x0007100401007387 */ /* 0x0001e80000100a00 */
[----:B------:R-:W2:Y:S04]  /*15040*/  LDL.LU R20, [R1+0x14] ;  /* 0x0000140001147983 */ /* 0x000ea80000300800 */
[----:B0-----:R-:W2:Y:S04]  /*15050*/  LDL.LU.64 R4, [R1+0x1138] ;  /* 0x0011380001047983 */ /* 0x001ea80000300a00 */
[----:B---3--:R0:W-:Y:S04]  /*15060*/  STL [R1+0xb24], R10 ;  /* 0x000b240a01007387 */ /* 0x0081e80000100800 */
[----:B0-----:R-:W3:Y:S04]  /*15070*/  LDL.LU R10, [R1+0x1134] ;  /* 0x00113400010a7983 */ /* 0x001ee80000300800 */
[----:B----4-:R0:W-:Y:S04]  /*15080*/  STL [R1+0xb20], R17 ;  /* 0x000b201101007387 */ /* 0x0101e80000100800 */
[----:B0-----:R-:W4:Y:S04]  /*15090*/  LDL.LU R17, [R1+0x1130] ;  /* 0x0011300001117983 */ /* 0x001f280000300800 */
[----:B------:R-:W3:Y:S04]  /*150a0*/  LDL.LU R27, [R1] ;  /* 0x00000000011b7983 */ /* 0x000ee80000300800 */
[----:B------:R-:W3:Y:S01]  /*150b0*/  LDL.LU R26, [R1+0x4] ;  /* 0x00000400011a7983 */ /* 0x000ee20000300800 */
[----:B------:R-:W-:-:S02]  /*150c0*/  ISETP.GT.AND P1, PT, R28, 0x4, PT ;  /* 0x000000041c00780c */ /* 0x000fc40003f24270 */
[C---:B------:R-:W-:Y:S02]  /*150d0*/  ISETP.GT.AND P3, PT, R28.reuse, 0x5, PT ;  /* 0x000000051c00780c */ /* 0x040fe40003f64270 */
[C---:B------:R-:W-:Y:S02]  /*150e0*/  ISETP.GT.AND P4, PT, R28.reuse, 0x6, PT ;  /* 0x000000061c00780c */ /* 0x040fe40003f84270 */
[----:B------:R-:W-:-:S07]  /*150f0*/  ISETP.GT.AND P5, PT, R28, 0x7, PT ;  /* 0x000000071c00780c */ /* 0x000fce0003fa4270 */
[----:B------:R-:W4:Y:S04]  /*15100*/  @P1 LDG.E.U16 R30, desc[UR20][R12.64] ;  /* 0x000000140c1e1981 */ /* 0x000f28000c1e1500 */
[----:B--2---:R-:W2:Y:S04]  /*15110*/  @P1 LDG.E.U16 R8, desc[UR20][R6.64] ;  /* 0x0000001406081981 */ /* 0x004ea8000c1e1500 */
[----:B------:R-:W4:Y:S04]  /*15120*/  @P3 LDG.E.U16 R32, desc[UR20][R14.64] ;  /* 0x000000140e203981 */ /* 0x000f28000c1e1500 */
[----:B------:R-:W4:Y:S04]  /*15130*/  @P3 LDG.E.U16 R16, desc[UR20][R18.64] ;  /* 0x0000001412103981 */ /* 0x000f28000c1e1500 */
[----:B------:R-:W4:Y:S04]  /*15140*/  @P4 LDG.E.U16 R31, desc[UR20][R24.64] ;  /* 0x00000014181f4981 */ /* 0x000f28000c1e1500 */
[----:B------:R-:W4:Y:S04]  /*15150*/  @P4 LDG.E.U16 R23, desc[UR20][R20.64] ;  /* 0x0000001414174981 */ /* 0x000f28000c1e1500 */
[----:B------:R0:W-:Y:S04]  /*15160*/  STL.64 [R1+0x700], R6 ;  /* 0x0007000601007387 */ /* 0x0001e80000100a00 */
[----:B0-----:R-:W4:Y:S04]  /*15170*/  LDL.LU.64 R6, [R1+0x1128] ;  /* 0x0011280001067983 */ /* 0x001f280000300a00 */
[----:B---3--:R-:W3:Y:S01]  /*15180*/  @P5 LDG.E.U16 R22, desc[UR20][R26.64] ;  /* 0x000000141a165981 */ /* 0x008ee2000c1e1500 */
[----:B------:R-:W-:-:S03]  /*15190*/  ISETP.GT.AND P6, PT, R28, 0x8, PT ;  /* 0x000000081c00780c */ /* 0x000fc60003fc4270 */
[----:B--2---:R0:W-:Y:S04]  /*151a0*/  STL [R1+0xb1c], R8 ;  /* 0x000b1c0801007387 */ /* 0x0041e80000100800 */
[----:B0-----:R-:W2:Y:S04]  /*151b0*/  LDL.LU R8, [R1+0x1120] ;  /* 0x0011200001087983 */ /* 0x001ea80000300800 */
[----:B------:R0:W-:Y:S04]  /*151c0*/  STL.64 [R1+0x6f8], R12 ;  /* 0x0006f80c01007387 */ /* 0x0001e80000100a00 */
[----:B0-----:R-:W2:Y:S04]  /*151d0*/  LDL.LU.64 R12, [R1+0x1118] ;  /* 0x00111800010c7983 */ /* 0x001ea80000300a00 */
[----:B----4-:R0:W-:Y:S04]  /*151e0*/  STL [R1+0xb18], R30 ;  /* 0x000b181e01007387 */ /* 0x0101e80000100800 */
[----:B0-----:R-:W4:Y:S04]  /*151f0*/  LDL.LU R30, [R1+0x1110] ;  /* 0x00111000011e7983 */ /* 0x001f280000300800 */
[----:B------:R0:W-:Y:S04]  /*15200*/  STL.64 [R1+0x6f0], R18 ;  /* 0x0006f01201007387 */ /* 0x0001e80000100a00 */
[----:B0-----:R-:W2:Y:S04]  /*15210*/  LDL.LU.64 R18, [R1+0x1108] ;  /* 0x0011080001127983 */ /* 0x001ea80000300a00 */
[----:B------:R0:W-:Y:S04]  /*15220*/  STL [R1+0xb14], R16 ;  /* 0x000b141001007387 */ /* 0x0001e80000100800 */
[----:B0-----:R-:W2:Y:S04]  /*15230*/  LDL.LU R16, [R1+0x1100] ;  /* 0x0011000001107983 */ /* 0x001ea80000300800 */
[----:B------:R0:W-:Y:S04]  /*15240*/  STL.64 [R1+0x6e8], R14 ;  /* 0x0006e80e01007387 */ /* 0x0001e80000100a00 */
[----:B0-----:R-:W2:Y:S04]  /*15250*/  LDL.LU.64 R14, [R1+0x10f8] ;  /* 0x0010f800010e7983 */ /* 0x001ea80000300a00 */
[----:B------:R0:W-:Y:S04]  /*15260*/  STL [R1+0xb10], R32 ;  /* 0x000b102001007387 */ /* 0x0001e80000100800 */
[----:B0-----:R-:W2:Y:S04]  /*15270*/  LDL.LU R32, [R1+0x10f0] ;  /* 0x0010f00001207983 */ /* 0x001ea80000300800 */
[----:B------:R0:W-:Y:S01]  /*15280*/  STL.64 [R1+0x6e0], R20 ;  /* 0x0006e01401007387 */ /* 0x0001e20000100a00 */
[----:B------:R-:W-:-:S03]  /*15290*/  ISETP.GT.AND P1, PT, R28, 0x9, PT ;  /* 0x000000091c00780c */ /* 0x000fc60003f24270 */
[----:B0-----:R-:W2:Y:S04]  /*152a0*/  LDL.LU.64 R20, [R1+0x10e8] ;  /* 0x0010e80001147983 */ /* 0x001ea80000300a00 */
[----:B------:R0:W-:Y:S04]  /*152b0*/  STL [R1+0xb0c], R23 ;  /* 0x000b0c1701007387 */ /* 0x0001e80000100800 */
[----:B0-----:R-:W2:Y:S04]  /*152c0*/  LDL.LU R23, [R1+0x10e4] ;  /* 0x0010e40001177983 */ /* 0x001ea80000300800 */
[----:B------:R0:W-:Y:S04]  /*152d0*/  STL.64 [R1+0x6d8], R24 ;  /* 0x0006d81801007387 */ /* 0x0001e80000100a00 */
[----:B------:R1:W-:Y:S01]  /*152e0*/  STL [R1+0xb08], R31 ;  /* 0x000b081f01007387 */ /* 0x0003e20000100800 */
[----:B0-----:R-:W-:-:S02]  /*152f0*/  IMAD.MOV.U32 R24, RZ, RZ, R53 ;  /* 0x000000ffff187224 */ /* 0x001fc400078e0035 */
[----:B------:R-:W-:Y:S01]  /*15300*/  IMAD.MOV.U32 R25, RZ, RZ, R2 ;  /* 0x000000ffff197224 */ /* 0x000fe200078e0002 */
[----:B-1----:R-:W2:Y:S01]  /*15310*/  LDL.LU R31, [R1+0x10e0] ;  /* 0x0010e000011f7983 */ /* 0x002ea20000300800 */
[----:B------:R-:W-:-:S03]  /*15320*/  IMAD.MOV.U32 R2, RZ, RZ, R4 ;  /* 0x000000ffff027224 */ /* 0x000fc600078e0004 */
[----:B------:R-:W-:Y:S04]  /*15330*/  STL.64 [R1+0x6d0], R26 ;  /* 0x0006d01a01007387 */ /* 0x000fe80000100a00 */
[----:B------:R0:W2:Y:S04]  /*15340*/  @P5 LDG.E.U16 R38, desc[UR20][R24.64] ;  /* 0x0000001418265981 */ /* 0x0000a8000c1e1500 */
[----:B------:R-:W4:Y:S01]  /*15350*/  @P6 LDG.E.U16 R34, desc[UR20][R2.64] ;  /* 0x0000001402226981 */ /* 0x000f22000c1e1500 */
[----:B------:R-:W-:-:S03]  /*15360*/  IMAD.MOV.U32 R4, RZ, RZ, R10 ;  /* 0x000000ffff047224 */ /* 0x000fc600078e000a */
[----:B---3--:R1:W-:Y:S04]  /*15370*/  STL [R1+0xbb8], R22 ;  /* 0x000bb81601007387 */ /* 0x0083e80000100800 */
[----:B-1----:R-:W3:Y:S04]  /*15380*/  LDL.LU R22, [R1+0x10dc] ;  /* 0x0010dc0001167983 */ /* 0x002ee80000300800 */
[----:B------:R0:W-:Y:S02]  /*15390*/  STL.64 [R1+0x6c8], R24 ;  /* 0x0006c81801007387 */ /* 0x0001e40000100a00 */
[----:B0-----:R-:W-:-:S02]  /*153a0*/  IMAD.MOV.U32 R24, RZ, RZ, R9 ;  /* 0x000000ffff187224 */ /* 0x001fc400078e0009 */
[----:B------:R-:W-:Y:S02]  /*153b0*/  IMAD.MOV.U32 R25, RZ, RZ, R5 ;  /* 0x000000ffff197224 */ /* 0x000fe400078e0005 */
[----:B------:R-:W-:-:S03]  /*153c0*/  IMAD.MOV.U32 R5, RZ, RZ, R6 ;  /* 0x000000ffff057224 */ /* 0x000fc600078e0006 */
[----:B------:R-:W3:Y:S04]  /*153d0*/  @P6 LDG.E.U16 R33, desc[UR20][R24.64] ;  /* 0x0000001418216981 */ /* 0x000ee8000c1e1500 */
[----:B------:R-:W3:Y:S01]  /*153e0*/  @P1 LDG.E.U16 R29, desc[UR20][R4.64] ;  /* 0x00000014041d1981 */ /* 0x000ee2000c1e1500 */
[----:B------:R-:W-:-:S03]  /*153f0*/  ISETP.GT.AND P3, PT, R28, 0xa, PT ;  /* 0x0000000a1c00780c */ /* 0x000fc60003f64270 */
[----:B--2---:R0:W-:Y:S04]  /*15400*/  STL [R1+0xbb4], R38 ;  /* 0x000bb42601007387 */ /* 0x0041e80000100800 */
[----:B0-----:R-:W2:Y:S04]  /*15410*/  LDL.LU R38, [R1+0x10d8] ;  /* 0x0010d80001267983 */ /* 0x001ea80000300800 */
[----:B------:R0:W-:Y:S04]  /*15420*/  STL.64 [R1+0x6c0], R2 ;  /* 0x0006c00201007387 */ /* 0x0001e80000100a00 */
[----:B----4-:R1:W-:Y:S01]  /*15430*/  STL [R1+0xb04], R34 ;  /* 0x000b042201007387 */ /* 0x0103e20000100800 */
[----:B0-----:R-:W-:-:S03]  /*15440*/  IMAD.MOV.U32 R2, RZ, RZ, R11 ;  /* 0x000000ffff027224 */ /* 0x001fc600078e000b */
[----:B-1----:R-:W4:Y:S01]  /*15450*/  LDL.LU R34, [R1+0x10d4] ;  /* 0x0010d40001227983 */ /* 0x002f220000300800 */
[----:B------:R-:W-:-:S03]  /*15460*/  IMAD.MOV.U32 R3, RZ, RZ, R7 ;  /* 0x000000ffff037224 */ /* 0x000fc600078e0007 */
[----:B------:R-:W-:Y:S04]  /*15470*/  STL.64 [R1+0x6b8], R24 ;  /* 0x0006b81801007387 */ /* 0x000fe80000100a00 */
[----:B------:R0:W2:Y:S04]  /*15480*/  @P1 LDG.E.U16 R40, desc[UR20][R2.64] ;  /* 0x0000001402281981 */ /* 0x0000a8000c1e1500 */
[----:B---3--:R1:W-:Y:S04]  /*15490*/  STL [R1+0xb00], R33 ;  /* 0x000b002101007387 */ /* 0x0083e80000100800 */
[----:B-1----:R-:W3:Y:S04]  /*154a0*/  LDL.LU R33, [R1+0x10d0] ;  /* 0x0010d00001217983 */ /* 0x002ee80000300800 */
[----:B------:R1:W-:Y:S04]  /*154b0*/  STL.64 [R1+0x6b0], R4 ;  /* 0x0006b00401007387 */ /* 0x0003e80000100a00 */
[----:B------:R0:W-:Y:S01]  /*154c0*/  STL [R1+0xafc], R29 ;  /* 0x000afc1d01007387 */ /* 0x0001e20000100800 */
[----:B-1----:R-:W-:-:S02]  /*154d0*/  IMAD.MOV.U32 R4, RZ, RZ, R12 ;  /* 0x000000ffff047224 */ /* 0x002fc400078e000c */
[----:B------:R-:W-:Y:S01]  /*154e0*/  IMAD.MOV.U32 R5, RZ, RZ, R8 ;  /* 0x000000ffff057224 */ /* 0x000fe200078e0008 */
[----:B0-----:R-:W3:Y:S04]  /*154f0*/  LDL.LU R29, [R1+0x10cc] ;  /* 0x0010cc00011d7983 */ /* 0x001ee80000300800 */
[----:B------:R0:W3:Y:S04]  /*15500*/  @P3 LDG.E.U16 R36, desc[UR20][R4.64] ;  /* 0x0000001404243981 */ /* 0x0000e8000c1e1500 */
[----:B------:R1:W-:Y:S02]  /*15510*/  STL.64 [R1+0x6a8], R2 ;  /* 0x0006a80201007387 */ /* 0x0003e40000100a00 */
[----:B-1----:R-:W-:-:S02]  /*15520*/  IMAD.MOV.U32 R2, RZ, RZ, R17 ;  /* 0x000000ffff027224 */ /* 0x002fc400078e0011 */
[----:B------:R-:W-:-:S05]  /*15530*/  IMAD.MOV.U32 R3, RZ, RZ, R13 ;  /* 0x000000ffff037224 */ /* 0x000fca00078e000d */
[----:B------:R1:W4:Y:S01]  /*15540*/  @P3 LDG.E.U16 R39, desc[UR20][R2.64] ;  /* 0x0000001402273981 */ /* 0x000322000c1e1500 */
[C---:B------:R-:W-:Y:S02]  /*15550*/  ISETP.GT.AND P4, PT, R28.reuse, 0xb, PT ;  /* 0x0000000b1c00780c */ /* 0x040fe40003f84270 */
[----:B------:R-:W-:Y:S01]  /*15560*/  ISETP.GT.AND P5, PT, R28, 0xc, PT ;  /* 0x0000000c1c00780c */ /* 0x000fe20003fa4270 */
[----:B--2---:R2:W-:Y:S04]  /*15570*/  STL [R1+0xaf8], R40 ;  /* 0x000af82801007387 */ /* 0x0045e80000100800 */
[----:B--2---:R-:W2:Y:S04]  /*15580*/  LDL.LU R40, [R1+0x10c8] ;  /* 0x0010c80001287983 */ /* 0x004ea80000300800 */
[----:B------:R0:W-:Y:S02]  /*15590*/  STL.64 [R1+0x6a0], R4 ;  /* 0x0006a00401007387 */ /* 0x0001e40000100a00 */
[----:B0-----:R-:W-:-:S02]  /*155a0*/  IMAD.MOV.U32 R4, RZ, RZ, R18 ;  /* 0x000000ffff047224 */ /* 0x001fc400078e0012 */
[----:B------:R-:W-:-:S05]  /*155b0*/  IMAD.MOV.U32 R5, RZ, RZ, R14 ;  /* 0x000000ffff057224 */ /* 0x000fca00078e000e */
[----:B------:R0:W2:Y:S04]  /*155c0*/  @P4 LDG.E.U16 R35, desc[UR20][R4.64] ;  /* 0x0000001404234981 */ /* 0x0000a8000c1e1500 */
[----:B---3--:R3:W-:Y:S04]  /*155d0*/  STL [R1+0xaf4], R36 ;  /* 0x000af42401007387 */ /* 0x0087e80000100800 */
[----:B---3--:R-:W3:Y:S04]  /*155e0*/  LDL.LU R36, [R1+0x10c4] ;  /* 0x0010c40001247983 */ /* 0x008ee80000300800 */
[----:B------:R1:W-:Y:S02]  /*155f0*/  STL.64 [R1+0x698], R2 ;  /* 0x0006980201007387 */ /* 0x0003e40000100a00 */
[----:B-1----:R-:W-:-:S02]  /*15600*/  IMAD.MOV.U32 R2, RZ, RZ, R19 ;  /* 0x000000ffff027224 */ /* 0x002fc400078e0013 */
[----:B------:R-:W-:Y:S01]  /*15610*/  IMAD.MOV.U32 R3, RZ, RZ, R15 ;  /* 0x000000ffff037224 */ /* 0x000fe200078e000f */
[----:B----4-:R1:W-:Y:S04]  /*15620*/  STL [R1+0xaf0], R39 ;  /* 0x000af02701007387 */ /* 0x0103e80000100800 */
[----:B------:R4:W3:Y:S04]  /*15630*/  @P4 LDG.E.U16 R46, desc[UR20][R2.64] ;  /* 0x00000014022e4981 */ /* 0x0008e8000c1e1500 */
[----:B-1----:R-:W3:Y:S04]  /*15640*/  LDL.LU R39, [R1+0x10c0] ;  /* 0x0010c00001277983 */ /* 0x002ee80000300800 */
[----:B------:R0:W-:Y:S02]  /*15650*/  STL.64 [R1+0x690], R4 ;  /* 0x0006900401007387 */ /* 0x0001e40000100a00 */
[----:B0-----:R-:W-:-:S02]  /*15660*/  IMAD.MOV.U32 R4, RZ, RZ, R20 ;  /* 0x000000ffff047224 */ /* 0x001fc400078e0014 */
[----:B------:R-:W-:-:S05]  /*15670*/  IMAD.MOV.U32 R5, RZ, RZ, R16 ;  /* 0x000000ffff057224 */ /* 0x000fca00078e0010 */
[----:B------:R0:W3:Y:S01]  /*15680*/  @P5 LDG.E.U16 R42, desc[UR20][R4.64] ;  /* 0x00000014042a5981 */ /* 0x0000e2000c1e1500 */
[----:B------:R-:W-:-:S03]  /*15690*/  ISETP.GT.AND P6, PT, R28, 0xd, PT ;  /* 0x0000000d1c00780c */ /* 0x000fc60003fc4270 */
[----:B--2---:R1:W-:Y:S04]  /*156a0*/  STL [R1+0xaec], R35 ;  /* 0x000aec2301007387 */ /* 0x0043e80000100800 */
[----:B-1----:R-:W2:Y:S04]  /*156b0*/  LDL.LU R35, [R1+0x10bc] ;  /* 0x0010bc0001237983 */ /* 0x002ea80000300800 */
[----:B------:R4:W-:Y:S02]  /*156c0*/  STL.64 [R1+0x688], R2 ;  /* 0x0006880201007387 */ /* 0x0009e40000100a00 */
[----:B----4-:R-:W-:-:S02]  /*156d0*/  IMAD.MOV.U32 R2, RZ, RZ, R30 ;  /* 0x000000ffff027224 */ /* 0x010fc400078e001e */
[----:B------:R-:W-:-:S05]  /*156e0*/  IMAD.MOV.U32 R3, RZ, RZ, R21 ;  /* 0x000000ffff037224 */ /* 0x000fca00078e0015 */
[----:B------:R1:W4:Y:S04]  /*156f0*/  @P5 LDG.E.U16 R41, desc[UR20][R2.64] ;  /* 0x0000001402295981 */ /* 0x000328000c1e1500 */
[----:B---3--:R3:W-:Y:S04]  /*15700*/  STL [R1+0xae8], R46 ;  /* 0x000ae82e01007387 */ /* 0x0087e80000100800 */
[----:B---3--:R-:W3:Y:S04]  /*15710*/  LDL.LU R46, [R1+0x10b8] ;  /* 0x0010b800012e7983 */ /* 0x008ee80000300800 */
[----:B------:R0:W-:Y:S02]  /*15720*/  STL.64 [R1+0x680], R4 ;  /* 0x0006800401007387 */ /* 0x0001e40000100a00 */
[----:B0-----:R-:W-:-:S02]  /*15730*/  IMAD.MOV.U32 R4, RZ, RZ, R31 ;  /* 0x000000ffff047224 */ /* 0x001fc400078e001f */
[----:B------:R-:W-:Y:S01]  /*15740*/  IMAD.MOV.U32 R5, RZ, RZ, R22 ;  /* 0x000000ffff057224 */ /* 0x000fe200078e0016 */
[----:B------:R0:W-:Y:S04]  /*15750*/  STL [R1+0xae4], R42 ;  /* 0x000ae42a01007387 */ /* 0x0001e80000100800 */
[----:B------:R1:W2:Y:S04]  /*15760*/  @P6 LDG.E.U16 R37, desc[UR20][R4.64] ;  /* 0x0000001404256981 */ /* 0x0002a8000c1e1500 */
[----:B0-----:R-:W3:Y:S04]  /*15770*/  LDL.LU R42, [R1+0x10b4] ;  /* 0x0010b400012a7983 */ /* 0x001ee80000300800 */
[----:B------:R1:W-:Y:S02]  /*15780*/  STL.64 [R1+0x678], R2 ;  /* 0x0006780201007387 */ /* 0x0003e40000100a00 */
[----:B-1----:R-:W-:-:S02]  /*15790*/  IMAD.MOV.U32 R2, RZ, RZ, R32 ;  /* 0x000000ffff027224 */ /* 0x002fc400078e0020 */
[----:B------:R-:W-:-:S05]  /*157a0*/  IMAD.MOV.U32 R3, RZ, RZ, R23 ;  /* 0x000000ffff037224 */ /* 0x000fca00078e0017 */
[----:B------:R0:W3:Y:S01]  /*157b0*/  @P6 LDG.E.U16 R48, desc[UR20][R2.64] ;  /* 0x0000001402306981 */ /* 0x0000e2000c1e1500 */
[C---:B------:R-:W-:Y:S02]  /*157c0*/  ISETP.GT.AND P1, PT, R28.reuse, 0xe, PT ;  /* 0x0000000e1c00780c */ /* 0x040fe40003f24270 */
[----:B------:R-:W-:Y:S01]  /*157d0*/  ISETP.GT.AND P3, PT, R28, 0xf, PT ;  /* 0x0000000f1c00780c */ /* 0x000fe20003f64270 */
[----:B----4-:R1:W-:Y:S04]  /*157e0*/  STL [R1+0xae0], R41 ;  /* 0x000ae02901007387 */ /* 0x0103e80000100800 */
[----:B-1----:R-:W4:Y:S04]  /*157f0*/  LDL.LU R41, [R1+0x10b0] ;  /* 0x0010b00001297983 */ /* 0x002f280000300800 */
[----:B------:R1:W-:Y:S02]  /*15800*/  STL.64 [R1+0x670], R4 ;  /* 0x0006700401007387 */ /* 0x0003e40000100a00 */
[----:B-1----:R-:W-:-:S02]  /*15810*/  IMAD.MOV.U32 R4, RZ, RZ, R33 ;  /* 0x000000ffff047224 */ /* 0x002fc400078e0021 */
[----:B------:R-:W-:-:S05]  /*15820*/  IMAD.MOV.U32 R5, RZ, RZ, R29 ;  /* 0x000000ffff057224 */ /* 0x000fca00078e001d */
[----:B------:R1:W4:Y:S04]  /*15830*/  @P1 LDG.E.U16 R44, desc[UR20][R4.64] ;  /* 0x00000014042c1981 */ /* 0x000328000c1e1500 */
[----:B--2---:R2:W-:Y:S04]  /*15840*/  STL [R1+0xadc], R37 ;  /* 0x000adc2501007387 */ /* 0x0045e80000100800 */
[----:B--2---:R-:W2:Y:S04]  /*15850*/  LDL.LU R37, [R1+0x10ac] ;  /* 0x0010ac0001257983 */ /* 0x004ea80000300800 */
[----:B------:R0:W-:Y:S02]  /*15860*/  STL.64 [R1+0x668], R2 ;  /* 0x0006680201007387 */ /* 0x0001e40000100a00 */
[----:B0-----:R-:W-:-:S02]  /*15870*/  IMAD.MOV.U32 R2, RZ, RZ, R38 ;  /* 0x000000ffff027224 */ /* 0x001fc400078e0026 */
[----:B------:R-:W-:Y:S01]  /*15880*/  IMAD.MOV.U32 R3, RZ, RZ, R34 ;  /* 0x000000ffff037224 */ /* 0x000fe200078e0022 */
[----:B---3--:R0:W-:Y:S04]  /*15890*/  STL [R1+0xad8], R48 ;  /* 0x000ad83001007387 */ /* 0x0081e80000100800 */
[----:B------:R3:W2:Y:S04]  /*158a0*/  @P1 LDG.E.U16 R47, desc[UR20][R2.64] ;  /* 0x00000014022f1981 */ /* 0x0006a8000c1e1500 */
[----:B0-----:R-:W2:Y:S04]  /*158b0*/  LDL.LU R48, [R1+0x10a8] ;  /* 0x0010a80001307983 */ /* 0x001ea80000300800 */
[----:B------:R1:W-:Y:S02]  /*158c0*/  STL.64 [R1+0x660], R4 ;  /* 0x0006600401007387 */ /* 0x0003e40000100a00 */
[----:B-1----:R-:W-:-:S02]  /*158d0*/  IMAD.MOV.U32 R4, RZ, RZ, R39 ;  /* 0x000000ffff047224 */ /* 0x002fc400078e0027 */
[----:B------:R-:W-:-:S05]  /*158e0*/  IMAD.MOV.U32 R5, RZ, RZ, R35 ;  /* 0x000000ffff057224 */ /* 0x000fca00078e0023 */
[----:B------:R-:W2:Y:S01]  /*158f0*/  @P3 LDG.E.U16 R43, desc[UR20][R4.64] ;  /* 0x00000014042b3981 */ /* 0x000ea2000c1e1500 */
[----:B------:R-:W-:-:S03]  /*15900*/  ISETP.GT.AND P4, PT, R28, 0x10, PT ;  /* 0x000000101c00780c */ /* 0x000fc60003f84270 */
[----:B----4-:R0:W-:Y:S04]  /*15910*/  STL [R1+0xad4], R44 ;  /* 0x000ad42c01007387 */ /* 0x0101e80000100800 */
[----:B0-----:R-:W4:Y:S04]  /*15920*/  LDL.LU R44, [R1+0x10a4] ;  /* 0x0010a400012c7983 */ /* 0x001f280000300800 */
[----:B------:R3:W-:Y:S02]  /*15930*/  STL.64 [R1+0x658], R2 ;  /* 0x0006580201007387 */ /* 0x0007e40000100a00 */
[----:B---3--:R-:W-:-:S02]  /*15940*/  IMAD.MOV.U32 R2, RZ, RZ, R40 ;  /* 0x000000ffff027224 */ /* 0x008fc400078e0028 */
[----:B------:R-:W-:-:S05]  /*15950*/  IMAD.MOV.U32 R3, RZ, RZ, R36 ;  /* 0x000000ffff037224 */ /* 0x000fca00078e0024 */
[----:B------:R0:W3:Y:S04]  /*15960*/  @P3 LDG.E.U16 R50, desc[UR20][R2.64] ;  /* 0x0000001402323981 */ /* 0x0000e8000c1e1500 */
[----:B--2---:R1:W-:Y:S04]  /*15970*/  STL [R1+0xad0], R47 ;  /* 0x000ad02f01007387 */ /* 0x0043e80000100800 */
[----:B-1----:R-:W2:Y:S04]  /*15980*/  LDL.LU R47, [R1+0x10a0] ;  /* 0x0010a000012f7983 */ /* 0x002ea80000300800 */
[----:B------:R-:W4:Y:S04]  /*15990*/  LDL R17, [R1+0xabc] ;  /* 0x000abc0001117983 */ /* 0x000f280000100800 */
[----:B------:R-:W4:Y:S04]  /*159a0*/  LDL R10, [R1+0xab8] ;  /* 0x000ab800010a7983 */ /* 0x000f280000100800 */
[----:B------:R1:W-:Y:S04]  /*159b0*/  STL.64 [R1+0x650], R4 ;  /* 0x0006500401007387 */ /* 0x0003e80000100a00 */
[----:B------:R0:W-:Y:S01]  /*159c0*/  STL [R1+0xbb0], R43 ;  /* 0x000bb02b01007387 */ /* 0x0001e20000100800 */
[----:B-1----:R-:W-:-:S02]  /*159d0*/  IMAD.MOV.U32 R4, RZ, RZ, R41 ;  /* 0x000000ffff047224 */ /* 0x002fc400078e0029 */
[----:B------:R-:W-:Y:S01]  /*159e0*/  IMAD.MOV.U32 R5, RZ, RZ, R37 ;  /* 0x000000ffff057224 */ /* 0x000fe200078e0025 */
[----:B0-----:R-:W4:Y:S04]  /*159f0*/  LDL.LU R43, [R1+0x109c] ;  /* 0x00109c00012b7983 */ /* 0x001f280000300800 */
[----:B------:R2:W4:Y:S04]  /*15a00*/  @P4 LDG.E.U16 R49, desc[UR20][R4.64] ;  /* 0x0000001404314981 */ /* 0x000528000c1e1500 */
[----:B------:R0:W-:Y:S02]  /*15a10*/  STL.64 [R1+0x648], R2 ;  /* 0x0006480201007387 */ /* 0x0001e40000100a00 */
[----:B0-----:R-:W-:-:S02]  /*15a20*/  IMAD.MOV.U32 R2, RZ, RZ, R46 ;  /* 0x000000ffff027224 */ /* 0x001fc400078e002e */
[----:B------:R-:W-:-:S05]  /*15a30*/  IMAD.MOV.U32 R3, RZ, RZ, R42 ;  /* 0x000000ffff037224 */ /* 0x000fca00078e002a */
[----:B------:R0:W4:Y:S01]  /*15a40*/  @P4 LDG.E.U16 R45, desc[UR20][R2.64] ;  /* 0x00000014022d4981 */ /* 0x000122000c1e1500 */
[----:B------:R-:W-:-:S03]  /*15a50*/  ISETP.GT.AND P5, PT, R28, 0x11, PT ;  /* 0x000000111c00780c */ /* 0x000fc60003fa4270 */
[----:B---3--:R1:W-:Y:S04]  /*15a60*/  STL [R1+0xbac], R50 ;  /* 0x000bac3201007387 */ /* 0x0083e80000100800 */
[----:B-1----:R-:W3:Y:S04]  /*15a70*/  LDL.LU R50, [R1+0x1098] ;  /* 0x0010980001327983 */ /* 0x002ee80000300800 */
[----:B------:R-:W3:Y:S04]  /*15a80*/  LDL R9, [R1+0xab4] ;  /* 0x000ab40001097983 */ /* 0x000ee80000100800 */
[----:B------:R2:W-:Y:S02]  /*15a90*/  STL.64 [R1+0x640], R4 ;  /* 0x0006400401007387 */ /* 0x0005e40000100a00 */
[----:B--2---:R-:W-:-:S02]  /*15aa0*/  IMAD.MOV.U32 R4, RZ, RZ, R47 ;  /* 0x000000ffff047224 */ /* 0x004fc400078e002f */
[----:B----4-:R-:W-:Y:S01]  /*15ab0*/  IMAD.MOV.U32 R5, RZ, RZ, R43 ;  /* 0x000000ffff057224 */ /* 0x010fe200078e002b */
[----:B------:R1:W-:Y:S04]  /*15ac0*/  STL [R1+0xacc], R49 ;  /* 0x000acc3101007387 */ /* 0x0003e80000100800 */
[----:B------:R-:W2:Y:S04]  /*15ad0*/  @P5 LDG.E.U16 R52, desc[UR20][R4.64] ;  /* 0x0000001404345981 */ /* 0x000ea8000c1e1500 */
[----:B-1----:R-:W4:Y:S04]  /*15ae0*/  LDL.LU R49, [R1+0x1094] ;  /* 0x0010940001317983 */ /* 0x002f280000300800 */
[----:B------:R-:W4:Y:S04]  /*15af0*/  LDL.LU R8, [R1+0x80] ;  /* 0x0000800001087983 */ /* 0x000f280000300800 */
[----:B------:R0:W-:Y:S04]  /*15b00*/  STL.64 [R1+0x638], R2 ;  /* 0x0006380201007387 */ /* 0x0001e80000100a00 */
[----:B------:R-:W4:Y:S04]  /*15b10*/  LDL R27, [R1+0xab0] ;  /* 0x000ab000011b7983 */ /* 0x000f280000100800 */
[----:B------:R-:W4:Y:S04]  /*15b20*/  LDL.LU R25, [R1+0xa9c] ;  /* 0x000a9c0001197983 */ /* 0x000f280000300800 */
[----:B------:R-:W4:Y:S01]  /*15b30*/  LDL.LU R24, [R1+0xa98] ;  /* 0x000a980001187983 */ /* 0x000f220000300800 */
[----:B0-----:R-:W-:-:S02]  /*15b40*/  IMAD.MOV.U32 R2, RZ, RZ, R48 ;  /* 0x000000ffff027224 */ /* 0x001fc400078e0030 */
[----:B------:R-:W-:Y:S01]  /*15b50*/  IMAD.MOV.U32 R3, RZ, RZ, R44 ;  /* 0x000000ffff037224 */ /* 0x000fe200078e002c */
[----:B------:R0:W-:Y:S04]  /*15b60*/  STL [R1+0xac8], R45 ;  /* 0x000ac82d01007387 */ /* 0x0001e80000100800 */
[----:B------:R-:W4:Y:S04]  /*15b70*/  @P5 LDG.E.U16 R51, desc[UR20][R2.64] ;  /* 0x0000001402335981 */ /* 0x000f28000c1e1500 */
[----:B0-----:R-:W4:Y:S01]  /*15b80*/  LDL.LU R45, [R1+0x1090] ;  /* 0x00109000012d7983 */ /* 0x001f220000300800 */
[----:B------:R-:W-:-:S03]  /*15b90*/  ISETP.GT.AND P6, PT, R28, 0x12, PT ;  /* 0x000000121c00780c */ /* 0x000fc60003fc4270 */
[----:B------:R-:W4:Y:S04]  /*15ba0*/  LDL.LU R7, [R1+0x78] ;  /* 0x0000780001077983 */ /* 0x000f280000300800 */
[----:B------:R-:W4:Y:S04]  /*15bb0*/  LDL R26, [R1+0xaac] ;  /* 0x000aac00011a7983 */ /* 0x000f280000100800 */
[----:B------:R-:W4:Y:S04]  /*15bc0*/  LDL R13, [R1+0xaa8] ;  /* 0x000aa800010d7983 */ /* 0x000f280000100800 */
[----:B------:R-:W-:Y:S01]  /*15bd0*/  STL.64 [R1+0x630], R4 ;  /* 0x0006300401007387 */ /* 0x000fe20000100a00 */
[----:B---3--:R-:W-:-:S03]  /*15be0*/  IMAD.MOV.U32 R15, RZ, RZ, R50 ;  /* 0x000000ffff0f7224 */ /* 0x008fc600078e0032 */
[----:B--2---:R0:W-:Y:S01]  /*15bf0*/  STL [R1+0xac4], R52 ;  /* 0x000ac43401007387 */ /* 0x0041e20000100800 */
[----:B----4-:R-:W-:Y:S02]  /*15c00*/  IMAD.MOV.U32 R18, RZ, RZ, R49 ;  /* 0x000000ffff127224 */ /* 0x010fe400078e0031 */
[----:B------:R-:W-:Y:S01]  /*15c10*/  IMAD.MOV.U32 R14, RZ, RZ, R8 ;  /* 0x000000ffff0e7224 */ /* 0x000fe200078e0008 */
[----:B0-----:R-:W2:Y:S04]  /*15c20*/  LDL.LU R52, [R1+0x108c] ;  /* 0x00108c0001347983 */ /* 0x001ea80000300800 */
[----:B------:R0:W3:Y:S04]  /*15c30*/  @P6 LDG.E.U16 R10, desc[UR20][R14.64] ;  /* 0x000000140e0a6981 */ /* 0x0000e8000c1e1500 */
[----:B------:R-:W4:Y:S04]  /*15c40*/  LDL.LU R4, [R1+0x7c] ;  /* 0x00007c0001047983 */ /* 0x000f280000300800 */
[----:B------:R-:W-:Y:S04]  /*15c50*/  STL.64 [R1+0x628], R2 ;  /* 0x0006280201007387 */ /* 0x000fe80000100a00 */
[----:B------:R1:W-:Y:S01]  /*15c60*/  STL [R1+0xac0], R51 ;  /* 0x000ac03301007387 */ /* 0x0003e20000100800 */
[----:B------:R-:W-:-:S03]  /*15c70*/  IMAD.MOV.U32 R19, RZ, RZ, R45 ;  /* 0x000000ffff137224 */ /* 0x000fc600078e002d */
[----:B-1----:R-:W4:Y:S04]  /*15c80*/  LDL.LU R51, [R1+0x1088] ;  /* 0x0010880001337983 */ /* 0x002f280000300800 */
[----:B------:R-:W4:Y:S04]  /*15c90*/  @P6 LDG.E.U16 R17, desc[UR20][R18.64] ;  /* 0x0000001412116981 */ /* 0x000f28000c1e1500 */
[----:B------:R-:W4:Y:S04]  /*15ca0*/  LDL.LU R11, [R1+0x70] ;  /* 0x00007000010b7983 */ /* 0x000f280000300800 */
[----:B------:R-:W4:Y:S04]  /*15cb0*/  LDL.LU R5, [R1+0xa0] ;  /* 0x0000a00001057983 */ /* 0x000f280000300800 */
[----:B------:R-:W4:Y:S04]  /*15cc0*/  LDL.LU R3, [R1+0x74] ;  /* 0x0000740001037983 */ /* 0x000f280000300800 */
[----:B------:R-:W4:Y:S01]  /*15cd0*/  LDL.LU R2, [R1+0x84] ;  /* 0x0000840001027983 */ /* 0x000f220000300800 */
[----:B------:R-:W-:-:S03]  /*15ce0*/  ISETP.GT.AND P1, PT, R28, 0x13, PT ;  /* 0x000000131c00780c */ /* 0x000fc60003f24270 */
[----:B------:R-:W4:Y:S04]  /*15cf0*/  LDL R6, [R1+0xaa4] ;  /* 0x000aa40001067983 */ /* 0x000f280000100800 */
[----:B------:R-:W4:Y:S04]  /*15d00*/  LDL R53, [R1+0xaa0] ;  /* 0x000aa00001357983 */ /* 0x000f280000100800 */
[----:B------:R-:W-:Y:S04]  /*15d10*/  STL.64 [R1+0x620], R18 ;  /* 0x0006201201007387 */ /* 0x000fe80000100a00 */
[----:B------:R0:W-:Y:S01]  /*15d20*/  STL.64 [R1+0x618], R14 ;  /* 0x0006180e01007387 */ /* 0x0001e20000100a00 */
[----:B------:R-:W-:Y:S01]  /*15d30*/  ISETP.GT.AND P3, PT, R28, 0x14, PT ;  /* 0x000000141c00780c */ /* 0x000fe20003f64270 */
[----:B0-----:R-:W-:-:S02]  /*15d40*/  IMAD.MOV.U32 R14, RZ, RZ, R7 ;  /* 0x000000ffff0e7224 */ /* 0x001fc400078e0007 */
[----:B---3--:R0:W-:Y:S01]  /*15d50*/  @P6 STL [R1+0xab8], R10 ;  /* 0x000ab80a01006387 */ /* 0x0081e20000100800 */
[----:B--2---:R-:W-:Y:S02]  /*15d60*/  IMAD.MOV.U32 R15, RZ, RZ, R52 ;  /* 0x000000ffff0f7224 */ /* 0x004fe400078e0034 */
[----:B----4-:R-:W-:-:S03]  /*15d70*/  IMAD.MOV.U32 R16, RZ, RZ, R4 ;  /* 0x000000ffff107224 */ /* 0x010fc600078e0004 */
[----:B------:R1:W2:Y:S04]  /*15d80*/  @P1 LDG.E.U16 R27, desc[UR20][R14.64] ;  /* 0x000000140e1b1981 */ /* 0x0002a8000c1e1500 */
[----:B0-----:R-:W3:Y:S04]  /*15d90*/  LDL.LU R10, [R1+0x88] ;  /* 0x00008800010a7983 */ /* 0x001ee80000300800 */
[----:B------:R-:W4:Y:S04]  /*15da0*/  LDL.LU R8, [R1+0x98] ;  /* 0x0000980001087983 */ /* 0x000f280000300800 */
[----:B------:R0:W-:Y:S02]  /*15db0*/  @P6 STL [R1+0xabc], R17 ;  /* 0x000abc1101006387 */ /* 0x0001e40000100800 */
[----:B0-----:R-:W-:-:S05]  /*15dc0*/  IMAD.MOV.U32 R17, RZ, RZ, R51 ;  /* 0x000000ffff117224 */ /* 0x001fca00078e0033 */
[----:B------:R-:W2:Y:S04]  /*15dd0*/  @P1 LDG.E.U16 R9, desc[UR20][R16.64] ;  /* 0x0000001410091981 */ /* 0x000ea8000c1e1500 */
[----:B------:R-:W-:Y:S04]  /*15de0*/  STL.64 [R1+0x610], R16 ;  /* 0x0006101001007387 */ /* 0x000fe80000100a00 */
[----:B------:R-:W3:Y:S04]  /*15df0*/  LDL.LU R7, [R1+0x8c] ;  /* 0x00008c0001077983 */ /* 0x000ee80000300800 */
[----:B------:R1:W-:Y:S04]  /*15e00*/  STL.64 [R1+0x608], R14 ;  /* 0x0006080e01007387 */ /* 0x0003e80000100a00 */
[----:B------:R-:W3:Y:S04]  /*15e10*/  @P3 LDG.E.U16 R26, desc[UR20][R2.64] ;  /* 0x00000014021a3981 */ /* 0x000ee8000c1e1500 */
[----:B------:R-:W3:Y:S01]  /*15e20*/  LDL.LU R4, [R1+0x9c] ;  /* 0x00009c0001047983 */ /* 0x000ee20000300800 */
[----:B-1----:R-:W-:-:S02]  /*15e30*/  IMAD.MOV.U32 R14, RZ, RZ, R5 ;  /* 0x000000ffff0e7224 */ /* 0x002fc400078e0005 */
[----:B------:R-:W-:-:S05]  /*15e40*/  IMAD.MOV.U32 R15, RZ, RZ, R11 ;  /* 0x000000ffff0f7224 */ /* 0x000fca00078e000b */
[----:B------:R3:W3:Y:S01]  /*15e50*/  @P3 LDG.E.U16 R13, desc[UR20][R14.64] ;  /* 0x000000140e0d3981 */ /* 0x0006e2000c1e1500 */
[----:B------:R-:W-:Y:S01]  /*15e60*/  ISETP.GT.AND P4, PT, R28, 0x15, PT ;  /* 0x000000151c00780c */ /* 0x000fe20003f84270 */
[----:B----4-:R-:W-:Y:S02]  /*15e70*/  IMAD.MOV.U32 R12, RZ, RZ, R8 ;  /* 0x000000ffff0c7224 */ /* 0x010fe400078e0008 */
[----:B--2---:R0:W-:Y:S04]  /*15e80*/  @P1 STL [R1+0xab4], R9 ;  /* 0x000ab40901001387 */ /* 0x0041e80000100800 */
[----:B0-----:R-:W2:Y:S04]  /*15e90*/  LDL R9, [R1+0xba8] ;  /* 0x000ba80001097983 */ /* 0x001ea80000100800 */
[----:B------:R0:W-:Y:S04]  /*15ea0*/  @P1 STL [R1+0xab0], R27 ;  /* 0x000ab01b01001387 */ /* 0x0001e80000100800 */
[----:B0-----:R-:W4:Y:S04]  /*15eb0*/  LDL R27, [R1+0xba4] ;  /* 0x000ba400011b7983 */ /* 0x001f280000100800 */
[----:B------:R-:W2:Y:S04]  /*15ec0*/  LDL.LU R11, [R1+0x90] ;  /* 0x00009000010b7983 */ /* 0x000ea80000300800 */
[----:B------:R-:W4:Y:S04]  /*15ed0*/  LDL.LU R5, [R1+0xc0] ;  /* 0x0000c00001057983 */ /* 0x000f280000300800 */
[----:B------:R3:W-:Y:S04]  /*15ee0*/  STL.64 [R1+0x5f8], R14 ;  /* 0x0005f80e01007387 */ /* 0x0007e80000100a00 */
[----:B------:R0:W-:Y:S01]  /*15ef0*/  STL.64 [R1+0x600], R2 ;  /* 0x0006000201007387 */ /* 0x0001e20000100a00 */
[----:B---3--:R-:W-:-:S03]  /*15f00*/  IMAD.MOV.U32 R14, RZ, RZ, R4 ;  /* 0x000000ffff0e7224 */ /* 0x008fc600078e0004 */
[----:B0-----:R-:W3:Y:S01]  /*15f10*/  LDL.LU R3, [R1+0x94] ;  /* 0x0000940001037983 */ /* 0x001ee20000300800 */
[----:B------:R-:W-:-:S03]  /*15f20*/  IMAD.MOV.U32 R15, RZ, RZ, R7 ;  /* 0x000000ffff0f7224 */ /* 0x000fc600078e0007 */
[----:B------:R-:W3:Y:S04]  /*15f30*/  LDL.LU R2, [R1+0xa4] ;  /* 0x0000a40001027983 */ /* 0x000ee80000300800 */
[----:B------:R0:W-:Y:S04]  /*15f40*/  @P3 STL [R1+0xaac], R26 ;  /* 0x000aac1a01003387 */ /* 0x0001e80000100800 */
[----:B------:R2:W3:Y:S04]  /*15f50*/  @P4 LDG.E.U16 R6, desc[UR20][R14.64] ;  /* 0x000000140e064981 */ /* 0x0004e8000c1e1500 */
[----:B0-----:R-:W3:Y:S04]  /*15f60*/  LDL R26, [R1+0xa94] ;  /* 0x000a9400011a7983 */ /* 0x001ee80000100800 */
[----:B------:R0:W-:Y:S02]  /*15f70*/  @P3 STL [R1+0xaa8], R13 ;  /* 0x000aa80d01003387 */ /* 0x0001e40000100800 */
[----:B0-----:R-:W-:-:S02]  /*15f80*/  IMAD.MOV.U32 R13, RZ, RZ, R10 ;  /* 0x000000ffff0d7224 */ /* 0x001fc400078e000a */
[----:B------:R-:W3:Y:S04]  /*15f90*/  LDL.LU R10, [R1+0xa8] ;  /* 0x0000a800010a7983 */ /* 0x000ee80000300800 */
[----:B------:R-:W3:Y:S04]  /*15fa0*/  @P4 LDG.E.U16 R53, desc[UR20][R12.64] ;  /* 0x000000140c354981 */ /* 0x000ee8000c1e1500 */
[----:B------:R-:W3:Y:S04]  /*15fb0*/  LDL.LU R8, [R1+0xb8] ;  /* 0x0000b80001087983 */ /* 0x000ee80000300800 */
[----:B------:R-:W-:Y:S04]  /*15fc0*/  STL.64 [R1+0x5e8], R12 ;  /* 0x0005e80c01007387 */ /* 0x000fe80000100a00 */
[----:B------:R-:W3:Y:S04]  /*15fd0*/  LDL.LU R7, [R1+0xac] ;  /* 0x0000ac0001077983 */ /* 0x000ee80000300800 */
[----:B------:R-:W3:Y:S01]  /*15fe0*/  LDL.LU R4, [R1+0xbc] ;  /* 0x0000bc0001047983 */ /* 0x000ee20000300800 */
[----:B------:R-:W-:-:S03]  /*15ff0*/  ISETP.GT.AND P5, PT, R28, 0x16, PT ;  /* 0x000000161c00780c */ /* 0x000fc60003fa4270 */
[----:B------:R2:W-:Y:S01]  /*16000*/  STL.64 [R1+0x5f0], R14 ;  /* 0x0005f00e01007387 */ /* 0x0005e20000100a00 */
[----:B------:R-:W-:Y:S01]  /*16010*/  ISETP.GT.AND P6, PT, R28, 0x17, PT ;  /* 0x000000171c00780c */ /* 0x000fe20003fc4270 */
[----:B--2---:R-:W-:Y:S02]  /*16020*/  IMAD.MOV.U32 R15, RZ, RZ, R11 ;  /* 0x000000ffff0f7224 */ /* 0x004fe400078e000b */
[----:B----4-:R-:W-:-:S06]  /*16030*/  IMAD.MOV.U32 R14, RZ, RZ, R5 ;  /* 0x000000ffff0e7224 */ /* 0x010fcc00078e0005 */
[----:B------:R0:W2:Y:S01]  /*16040*/  @P5 LDG.E.U16 R24, desc[UR20][R14.64] ;  /* 0x000000140e185981 */ /* 0x0000a2000c1e1500 */
[----:B---3--:R-:W-:Y:S02]  /*16050*/  IMAD.MOV.U32 R17, RZ, RZ, R3 ;  /* 0x000000ffff117224 */ /* 0x008fe400078e0003 */
[----:B------:R-:W-:-:S05]  /*16060*/  IMAD.MOV.U32 R16, RZ, RZ, R2 ;  /* 0x000000ffff107224 */ /* 0x000fca00078e0002 */
[----:B------:R-:W3:Y:S04]  /*16070*/  @P5 LDG.E.U16 R25, desc[UR20][R16.64] ;  /* 0x0000001410195981 */ /* 0x000ee8000c1e1500 */
[----:B------:R1:W-:Y:S04]  /*16080*/  @P4 STL [R1+0xaa4], R6 ;  /* 0x000aa40601004387 */ /* 0x0003e80000100800 */
[----:B-1----:R-:W4:Y:S04]  /*16090*/  LDL R6, [R1+0xa90] ;  /* 0x000a900001067983 */ /* 0x002f280000100800 */
[----:B------:R-:W-:Y:S04]  /*160a0*/  @P4 STL [R1+0xaa0], R53 ;  /* 0x000aa03501004387 */ /* 0x000fe80000100800 */
[----:B------:R-:W4:Y:S04]  /*160b0*/  LDL.LU R13, [R1+0xb0] ;  /* 0x0000b000010d7983 */ /* 0x000f280000300800 */
[----:B------:R-:W4:Y:S04]  /*160c0*/  LDL.LU R12, [R1+0xe0] ;  /* 0x0000e000010c7983 */ /* 0x000f280000300800 */
[----:B------:R0:W-:Y:S04]  /*160d0*/  STL.64 [R1+0x5d8], R14 ;  /* 0x0005d80e01007387 */ /* 0x0001e80000100a00 */
[----:B------:R-:W4:Y:S04]  /*160e0*/  LDL.LU R5, [R1+0xb4] ;  /* 0x0000b40001057983 */ /* 0x000f280000300800 */
[----:B------:R-:W4:Y:S01]  /*160f0*/  LDL.LU R2, [R1+0xc4] ;  /* 0x0000c40001027983 */ /* 0x000f220000300800 */
[----:B0-----:R-:W-:-:S02]  /*16100*/  IMAD.MOV.U32 R14, RZ, RZ, R4 ;  /* 0x000000ffff0e7224 */ /* 0x001fc400078e0004 */
[----:B------:R-:W-:-:S05]  /*16110*/  IMAD.MOV.U32 R15, RZ, RZ, R7 ;  /* 0x000000ffff0f7224 */ /* 0x000fca00078e0007 */
[----:B------:R0:W4:Y:S01]  /*16120*/  @P6 LDG.E.U16 R9, desc[UR20][R14.64] ;  /* 0x000000140e096981 */ /* 0x000122000c1e1500 */
[C---:B------:R-:W-:Y:S01]  /*16130*/  ISETP.GT.AND P1, PT, R28.reuse, 0x18, PT ;  /* 0x000000181c00780c */ /* 0x040fe20003f24270 */
[----:B------:R-:W-:Y:S02]  /*16140*/  IMAD.MOV.U32 R11, RZ, RZ, R10 ;  /* 0x000000ffff0b7224 */ /* 0x000fe400078e000a */
[----:B------:R-:W-:Y:S01]  /*16150*/  IMAD.MOV.U32 R10, RZ, RZ, R8 ;  /* 0x000000ffff0a7224 */ /* 0x000fe200078e0008 */
[----:B------:R-:W-:Y:S04]  /*16160*/  STL.64 [R1+0x5e0], R16 ;  /* 0x0005e01001007387 */ /* 0x000fe80000100a00 */
[----:B------:R-:W4:Y:S04]  /*16170*/  @P6 LDG.E.U16 R27, desc[UR20][R10.64] ;  /* 0x000000140a1b6981 */ /* 0x000f28000c1e1500 */
[----:B---3--:R-:W-:Y:S04]  /*16180*/  STL [R1+0x1030], R25 ;  /* 0x0010301901007387 */ /* 0x008fe80000100800 */
[----:B------:R-:W3:Y:S04]  /*16190*/  LDL R3, [R1+0xa8c] ;  /* 0x000a8c0001037983 */ /* 0x000ee80000100800 */
[----:B------:R-:W3:Y:S04]  /*161a0*/  LDL R53, [R1+0xa88] ;  /* 0x000a880001357983 */ /* 0x000ee80000100800 */
[----:B--2---:R-:W-:Y:S04]  /*161b0*/  STL [R1+0x1034], R24 ;  /* 0x0010341801007387 */ /* 0x004fe80000100800 */
[----:B------:R0:W-:Y:S01]  /*161c0*/  STL.64 [R1+0x5d0], R14 ;  /* 0x0005d00e01007387 */ /* 0x0001e20000100a00 */
[----:B------:R-:W-:-:S03]  /*161d0*/  ISETP.GT.AND P3, PT, R28, 0x19, PT ;  /* 0x000000191c00780c */ /* 0x000fc60003f64270 */
[----:B----4-:R1:W2:Y:S01]  /*161e0*/  @P1 LDG.E.U16 R6, desc[UR20][R12.64] ;  /* 0x000000140c061981 */ /* 0x0102a2000c1e1500 */
[----:B0-----:R-:W-:Y:S02]  /*161f0*/  IMAD.MOV.U32 R15, RZ, RZ, R5 ;  /* 0x000000ffff0f7224 */ /* 0x001fe400078e0005 */
[----:B------:R-:W-:-:S05]  /*16200*/  IMAD.MOV.U32 R14, RZ, RZ, R2 ;  /* 0x000000ffff0e7224 */ /* 0x000fca00078e0002 */
[----:B------:R-:W4:Y:S04]  /*16210*/  @P1 LDG.E.U16 R26, desc[UR20][R14.64] ;  /* 0x000000140e1a1981 */ /* 0x000f28000c1e1500 */
[----:B------:R0:W-:Y:S04]  /*16220*/  @P6 STL [R1+0xba8], R9 ;  /* 0x000ba80901006387 */ /* 0x0001e80000100800 */
[----:B0-----:R-:W2:Y:S04]  /*16230*/  LDL.LU R9, [R1+0xc8] ;  /* 0x0000c80001097983 */ /* 0x001ea80000300800 */
[----:B------:R0:W-:Y:S04]  /*16240*/  STL.64 [R1+0x5c8], R10 ;  /* 0x0005c80a01007387 */ /* 0x0001e80000100a00 */
[----:B------:R-:W1:Y:S04]  /*16250*/  LDL.LU R8, [R1+0xd8] ;  /* 0x0000d80001087983 */ /* 0x000e680000300800 */
[----:B------:R-:W2:Y:S04]  /*16260*/  LDL.LU R7, [R1+0xcc] ;  /* 0x0000cc0001077983 */ /* 0x000ea80000300800 */
[----:B------:R-:W3:Y:S04]  /*16270*/  LDL.LU R4, [R1+0xdc] ;  /* 0x0000dc0001047983 */ /* 0x000ee80000300800 */
[----:B0-----:R-:W3:Y:S04]  /*16280*/  LDL R10, [R1+0xa84] ;  /* 0x000a8400010a7983 */ /* 0x001ee80000100800 */
[----:B------:R-:W3:Y:S04]  /*16290*/  LDL R11, [R1+0xa80] ;  /* 0x000a8000010b7983 */ /* 0x000ee80000100800 */
[----:B------:R0:W-:Y:S04]  /*162a0*/  @P6 STL [R1+0xba4], R27 ;  /* 0x000ba41b01006387 */ /* 0x0001e80000100800 */
[----:B------:R-:W-:Y:S04]  /*162b0*/  STL.64 [R1+0x5c0], R14 ;  /* 0x0005c00e01007387 */ /* 0x000fe80000100a00 */
[----:B------:R-:W3:Y:S04]  /*162c0*/  LDL R2, [R1+0xa7c] ;  /* 0x000a7c0001027983 */ /* 0x000ee80000100800 */
[----:B------:R-:W-:Y:S04]  /*162d0*/  STL.64 [R1+0x5b8], R12 ;  /* 0x0005b80c01007387 */ /* 0x000fe80000100a00 */
[----:B------:R-:W3:Y:S04]  /*162e0*/  LDL R17, [R1+0xa78] ;  /* 0x000a780001117983 */ /* 0x000ee80000100800 */
[----:B------:R-:W3:Y:S04]  /*162f0*/  LDL R5, [R1+0xa74] ;  /* 0x000a740001057983 */ /* 0x000ee80000100800 */
[----:B0-----:R-:W3:Y:S04]  /*16300*/  LDL.LU R27, [R1+0xb44] ;  /* 0x000b4400011b7983 */ /* 0x001ee80000300800 */
[----:B----4-:R0:W-:Y:S04]  /*16310*/  @P1 STL [R1+0xa94], R26 ;  /* 0x000a941a01001387 */ /* 0x0101e80000100800 */
[----:B0-----:R-:W4:Y:S04]  /*16320*/  LDL.LU R26, [R1+0xb40] ;  /* 0x000b4000011a7983 */ /* 0x001f280000300800 */
[----:B------:R-:W4:Y:S04]  /*16330*/  LDL.LU R15, [R1+0xd0] ;  /* 0x0000d000010f7983 */ /* 0x000f280000300800 */
[----:B------:R-:W4:Y:S04]  /*16340*/  LDL.LU R14, [R1+0x100] ;  /* 0x00010000010e7983 */ /* 0x000f280000300800 */
[----:B------:R-:W4:Y:S04]  /*16350*/  LDL.LU R20, [R1+0xd4] ;  /* 0x0000d40001147983 */ /* 0x000f280000300800 */
[----:B------:R-:W4:Y:S01]  /*16360*/  LDL.LU R19, [R1+0xe4] ;  /* 0x0000e40001137983 */ /* 0x000f220000300800 */
[----:B--2---:R-:W-:-:S02]  /*16370*/  IMAD.MOV.U32 R23, RZ, RZ, R7 ;  /* 0x000000ffff177224 */ /* 0x004fc400078e0007 */
[----:B---3--:R-:W-:-:S05]  /*16380*/  IMAD.MOV.U32 R22, RZ, RZ, R4 ;  /* 0x000000ffff167224 */ /* 0x008fca00078e0004 */
[----:B------:R-:W2:Y:S01]  /*16390*/  @P3 LDG.E.U16 R3, desc[UR20][R22.64] ;  /* 0x0000001416033981 */ /* 0x000ea2000c1e1500 */
[----:B------:R-:W-:Y:S01]  /*163a0*/  ISETP.GT.AND P4, PT, R28, 0x1a, PT ;  /* 0x0000001a1c00780c */ /* 0x000fe20003f84270 */
[----:B-1----:R-:W-:Y:S02]  /*163b0*/  IMAD.MOV.U32 R12, RZ, RZ, R8 ;  /* 0x000000ffff0c7224 */ /* 0x002fe400078e0008 */
[----:B------:R-:W-:Y:S01]  /*163c0*/  IMAD.MOV.U32 R13, RZ, RZ, R9 ;  /* 0x000000ffff0d7224 */ /* 0x000fe200078e0009 */
[----:B------:R0:W-:Y:S04]  /*163d0*/  @P1 STL [R1+0xa90], R6 ;  /* 0x000a900601001387 */ /* 0x0001e80000100800 */
[----:B------:R-:W3:Y:S04]  /*163e0*/  @P3 LDG.E.U16 R53, desc[UR20][R12.64] ;  /* 0x000000140c353981 */ /* 0x000ee8000c1e1500 */
[----:B0-----:R-:W3:Y:S04]  /*163f0*/  LDL R6, [R1+0xa70] ;  /* 0x000a700001067983 */ /* 0x001ee80000100800 */
[----:B------:R-:W3:Y:S04]  /*16400*/  LDL.LU R8, [R1+0xe8] ;  /* 0x0000e80001087983 */ /* 0x000ee80000300800 */
[----:B------:R-:W3:Y:S04]  /*16410*/  LDL.LU R4, [R1+0xf8] ;  /* 0x0000f80001047983 */ /* 0x000ee80000300800 */
[----:B------:R0:W-:Y:S04]  /*16420*/  STL.64 [R1+0x5a8], R12 ;  /* 0x0005a80c01007387 */ /* 0x0001e80000100a00 */
[----:B------:R-:W-:Y:S04]  /*16430*/  STL.64 [R1+0x5b0], R22 ;  /* 0x0005b01601007387 */ /* 0x000fe80000100a00 */
[----:B------:R-:W3:Y:S04]  /*16440*/  LDL R9, [R1+0xa6c] ;  /* 0x000a6c0001097983 */ /* 0x000ee80000100800 */
[----:B------:R-:W3:Y:S04]  /*16450*/  LDL.LU R18, [R1+0xec] ;  /* 0x0000ec0001127983 */ /* 0x000ee80000300800 */
[----:B------:R-:W3:Y:S04]  /*16460*/  LDL.LU R16, [R1+0xfc] ;  /* 0x0000fc0001107983 */ /* 0x000ee80000300800 */
[----:B0-----:R-:W3:Y:S04]  /*16470*/  LDL.LU R13, [R1+0xf0] ;  /* 0x0000f000010d7983 */ /* 0x001ee80000300800 */
[----:B------:R-:W3:Y:S04]  /*16480*/  LDL.LU R12, [R1+0x120] ;  /* 0x00012000010c7983 */ /* 0x000ee80000300800 */
[----:B------:R-:W3:Y:S04]  /*16490*/  LDL.LU R7, [R1+0xf4] ;  /* 0x0000f40001077983 */ /* 0x000ee80000300800 */
[----:B----4-:R0:W4:Y:S01]  /*164a0*/  @P4 LDG.E.U16 R11, desc[UR20][R14.64] ;  /* 0x000000140e0b4981 */ /* 0x010122000c1e1500 */
[----:B------:R-:W-:-:S02]  /*164b0*/  IMAD.MOV.U32 R21, RZ, RZ, R20 ;  /* 0x000000ffff157224 */ /* 0x000fc400078e0014 */
[----:B------:R-:W-:-:S05]  /*164c0*/  IMAD.MOV.U32 R20, RZ, RZ, R19 ;  /* 0x000000ffff147224 */ /* 0x000fca00078e0013 */
[----:B------:R-:W4:Y:S04]  /*164d0*/  @P4 LDG.E.U16 R10, desc[UR20][R20.64] ;  /* 0x00000014140a4981 */ /* 0x000f28000c1e1500 */
[----:B--2---:R1:W-:Y:S04]  /*164e0*/  @P3 STL [R1+0xa8c], R3 ;  /* 0x000a8c0301003387 */ /* 0x0043e80000100800 */
[----:B-1----:R-:W2:Y:S01]  /*164f0*/  LDL.LU R3, [R1+0x104] ;  /* 0x0001040001037983 */ /* 0x002ea20000300800 */
[----:B------:R-:W-:-:S03]  /*16500*/  ISETP.GT.AND P5, PT, R28, 0x1b, PT ;  /* 0x0000001b1c00780c */ /* 0x000fc60003fa4270 */
[----:B---3--:R1:W-:Y:S01]  /*16510*/  @P3 STL [R1+0xa88], R53 ;  /* 0x000a883501003387 */ /* 0x0083e20000100800 */
[----:B------:R-:W-:-:S03]  /*16520*/  ISETP.GT.AND P6, PT, R28, 0x1c, PT ;  /* 0x0000001c1c00780c */ /* 0x000fc60003fc4270 */
[----:B-1----:R-:W3:Y:S04]  /*16530*/  LDL R53, [R1+0xa68] ;  /* 0x000a680001357983 */ /* 0x002ee80000100800 */
[----:B------:R-:W-:Y:S04]  /*16540*/  STL.64 [R1+0x5a0], R20 ;  /* 0x0005a01401007387 */ /* 0x000fe80000100a00 */
[----:B------:R0:W-:Y:S01]  /*16550*/  STL.64 [R1+0x598], R14 ;  /* 0x0005980e01007387 */ /* 0x0001e20000100a00 */
[----:B------:R-:W-:Y:S02]  /*16560*/  IMAD.MOV.U32 R19, RZ, RZ, R18 ;  /* 0x000000ffff137224 */ /* 0x000fe400078e0012 */
[----:B------:R-:W-:-:S02]  /*16570*/  IMAD.MOV.U32 R18, RZ, RZ, R16 ;  /* 0x000000ffff127224 */ /* 0x000fc400078e0010 */
[----:B0-----:R-:W-:Y:S02]  /*16580*/  IMAD.MOV.U32 R14, RZ, RZ, R4 ;  /* 0x000000ffff0e7224 */ /* 0x001fe400078e0004 */
[----:B------:R-:W-:Y:S01]  /*16590*/  IMAD.MOV.U32 R15, RZ, RZ, R8 ;  /* 0x000000ffff0f7224 */ /* 0x000fe200078e0008 */
[----:B------:R-:W3:Y:S04]  /*165a0*/  @P5 LDG.E.U16 R2, desc[UR20][R18.64] ;  /* 0x0000001412025981 */ /* 0x000ee8000c1e1500 */
[----:B------:R0:W3:Y:S04]  /*165b0*/  @P5 LDG.E.U16 R17, desc[UR20][R14.64] ;  /* 0x000000140e115981 */ /* 0x0000e8000c1e1500 */
[----:B----4-:R1:W-:Y:S04]  /*165c0*/  @P4 STL [R1+0xa80], R11 ;  /* 0x000a800b01004387 */ /* 0x0103e80000100800 */
[----:B------:R4:W-:Y:S04]  /*165d0*/  @P4 STL [R1+0xa84], R10 ;  /* 0x000a840a01004387 */ /* 0x0009e80000100800 */
[----:B-1----:R-:W3:Y:S04]  /*165e0*/  LDL.LU R11, [R1+0x108] ;  /* 0x00010800010b7983 */ /* 0x002ee80000300800 */
[----:B----4-:R-:W4:Y:S04]  /*165f0*/  LDL.LU R10, [R1+0x118] ;  /* 0x00011800010a7983 */ /* 0x010f280000300800 */
[----:B------:R-:W4:Y:S04]  /*16600*/  LDL.LU R8, [R1+0x10c] ;  /* 0x00010c0001087983 */ /* 0x000f280000300800 */
[----:B------:R0:W-:Y:S04]  /*16610*/  STL.64 [R1+0x588], R14 ;  /* 0x0005880e01007387 */ /* 0x0001e80000100a00 */
[----:B------:R-:W4:Y:S01]  /*16620*/  LDL.LU R4, [R1+0x11c] ;  /* 0x00011c0001047983 */ /* 0x000f220000300800 */
[----:B0-----:R-:W-:-:S02]  /*16630*/  IMAD.MOV.U32 R14, RZ, RZ, R12 ;  /* 0x000000ffff0e7224 */ /* 0x001fc400078e000c */
[----:B------:R-:W-:Y:S02]  /*16640*/  IMAD.MOV.U32 R15, RZ, RZ, R13 ;  /* 0x000000ffff0f7224 */ /* 0x000fe400078e000d */
[----:B--2---:R-:W-:Y:S02]  /*16650*/  IMAD.MOV.U32 R12, RZ, RZ, R3 ;  /* 0x000000ffff0c7224 */ /* 0x004fe400078e0003 */
[----:B------:R-:W-:Y:S01]  /*16660*/  IMAD.MOV.U32 R13, RZ, RZ, R7 ;  /* 0x000000ffff0d7224 */ /* 0x000fe200078e0007 */
[----:B------:R-:W-:Y:S01]  /*16670*/  ISETP.GT.AND P1, PT, R28, 0x1d, PT ;  /* 0x0000001d1c00780c */ /* 0x000fe20003f24270 */
[----:B------:R-:W-:Y:S04]  /*16680*/  STL.64 [R1+0x590], R18 ;  /* 0x0005901201007387 */ /* 0x000fe80000100a00 */
[----:B------:R-:W2:Y:S04]  /*16690*/  @P6 LDG.E.U16 R5, desc[UR20][R12.64] ;  /* 0x000000140c056981 */ /* 0x000ea8000c1e1500 */
[----:B------:R0:W2:Y:S04]  /*166a0*/  @P6 LDG.E.U16 R6, desc[UR20][R14.64] ;  /* 0x000000140e066981 */ /* 0x0000a8000c1e1500 */
[----:B---3--:R1:W-:Y:S04]  /*166b0*/  @P5 STL [R1+0xa7c], R2 ;  /* 0x000a7c0201005387 */ /* 0x0083e80000100800 */
[----:B-1----:R-:W3:Y:S04]  /*166c0*/  LDL R2, [R1+0xba0] ;  /* 0x000ba00001027983 */ /* 0x002ee80000100800 */
[----:B------:R-:W-:Y:S04]  /*166d0*/  @P5 STL [R1+0xa78], R17 ;  /* 0x000a781101005387 */ /* 0x000fe80000100800 */
[----:B------:R-:W3:Y:S04]  /*166e0*/  LDL.LU R7, [R1+0x140] ;  /* 0x0001400001077983 */ /* 0x000ee80000300800 */
[----:B------:R1:W-:Y:S04]  /*166f0*/  STL.64 [R1+0x580], R12 ;  /* 0x0005800c01007387 */ /* 0x0003e80000100a00 */
[----:B------:R0:W-:Y:S04]  /*16700*/  STL.64 [R1+0x578], R14 ;  /* 0x0005780e01007387 */ /* 0x0001e80000100a00 */
[----:B-1----:R-:W3:Y:S01]  /*16710*/  LDL.LU R12, [R1+0x110] ;  /* 0x00011000010c7983 */ /* 0x002ee20000300800 */
[----:B0-----:R-:W-:-:S02]  /*16720*/  IMAD.MOV.U32 R15, RZ, RZ, R11 ;  /* 0x000000ffff0f7224 */ /* 0x001fc400078e000b */
[----:B----4-:R-:W-:Y:S02]  /*16730*/  IMAD.MOV.U32 R14, RZ, RZ, R10 ;  /* 0x000000ffff0e7224 */ /* 0x010fe400078e000a */
[----:B------:R-:W-:-:S03]  /*16740*/  IMAD.MOV.U32 R17, RZ, RZ, R8 ;  /* 0x000000ffff117224 */ /* 0x000fc600078e0008 */
[----:B------:R-:W4:Y:S01]  /*16750*/  @P1 LDG.E.U16 R53, desc[UR20][R14.64] ;  /* 0x000000140e351981 */ /* 0x000f22000c1e1500 */
[----:B------:R-:W-:-:S05]  /*16760*/  IMAD.MOV.U32 R16, RZ, RZ, R4 ;  /* 0x000000ffff107224 */ /* 0x000fca00078e0004 */
[----:B------:R-:W4:Y:S04]  /*16770*/  @P1 LDG.E.U16 R9, desc[UR20][R16.64] ;  /* 0x0000001410091981 */ /* 0x000f28000c1e1500 */
[----:B--2---:R0:W-:Y:S04]  /*16780*/  @P6 STL [R1+0xa74], R5 ;  /* 0x000a740501006387 */ /* 0x0041e80000100800 */
[----:B0-----:R-:W2:Y:S04]  /*16790*/  LDL.LU R5, [R1+0x114] ;  /* 0x0001140001057983 */ /* 0x001ea80000300800 */
[----:B------:R-:W2:Y:S01]  /*167a0*/  LDL.LU R3, [R1+0x124] ;  /* 0x0001240001037983 */ /* 0x000ea20000300800 */
[----:B------:R-:W-:-:S03]  /*167b0*/  ISETP.GT.AND P3, PT, R28, 0x1e, PT ;  /* 0x0000001e1c00780c */ /* 0x000fc60003f64270 */
[----:B------:R0:W-:Y:S04]  /*167c0*/  @P6 STL [R1+0xa70], R6 ;  /* 0x000a700601006387 */ /* 0x0001e80000100800 */
[----:B0-----:R-:W2:Y:S04]  /*167d0*/  LDL R6, [R1+0xb9c] ;  /* 0x000b9c0001067983 */ /* 0x001ea80000100800 */
[----:B------:R-:W2:Y:S04]  /*167e0*/  LDL.LU R11, [R1+0x128] ;  /* 0x00012800010b7983 */ /* 0x000ea80000300800 */
[----:B------:R-:W2:Y:S04]  /*167f0*/  LDL.LU R10, [R1+0x138] ;  /* 0x00013800010a7983 */ /* 0x000ea80000300800 */
[----:B------:R-:W-:Y:S04]  /*16800*/  STL.64 [R1+0x568], R14 ;  /* 0x0005680e01007387 */ /* 0x000fe80000100a00 */
[----:B------:R-:W-:Y:S01]  /*16810*/  STL.64 [R1+0x570], R16 ;  /* 0x0005701001007387 */ /* 0x000fe20000100a00 */
[----:B---3--:R-:W-:-:S03]  /*16820*/  IMAD.MOV.U32 R13, RZ, RZ, R12 ;  /* 0x000000ffff0d7224 */ /* 0x008fc600078e000c */
[----:B------:R-:W3:Y:S01]  /*16830*/  LDL.LU R8, [R1+0x12c] ;  /* 0x00012c0001087983 */ /* 0x000ee20000300800 */
[----:B------:R-:W-:-:S03]  /*16840*/  IMAD.MOV.U32 R12, RZ, RZ, R7 ;  /* 0x000000ffff0c7224 */ /* 0x000fc600078e0007 */
[----:B------:R-:W3:Y:S04]  /*16850*/  LDL.LU R4, [R1+0x13c] ;  /* 0x00013c0001047983 */ /* 0x000ee80000300800 */
[----:B------:R-:W3:Y:S04]  /*16860*/  LDL R19, [R1+0xa64] ;  /* 0x000a640001137983 */ /* 0x000ee80000100800 */
[----:B------:R0:W3:Y:S04]  /*16870*/  @P3 LDG.E.U16 R26, desc[UR20][R12.64] ;  /* 0x000000140c1a3981 */ /* 0x0000e8000c1e1500 */
[----:B----4-:R1:W-:Y:S04]  /*16880*/  @P1 STL [R1+0xa6c], R9 ;  /* 0x000a6c0901001387 */ /* 0x0103e80000100800 */
[----:B-1----:R-:W4:Y:S04]  /*16890*/  LDL R9, [R1+0xa60] ;  /* 0x000a600001097983 */ /* 0x002f280000100800 */
[----:B------:R1:W-:Y:S04]  /*168a0*/  @P1 STL [R1+0xa68], R53 ;  /* 0x000a683501001387 */ /* 0x0003e80000100800 */
[----:B-1----:R-:W4:Y:S01]  /*168b0*/  LDL R53, [R1+0xa5c] ;  /* 0x000a5c0001357983 */ /* 0x002f220000100800 */
[----:B--2---:R-:W-:-:S03]  /*168c0*/  IMAD.MOV.U32 R21, RZ, RZ, R5 ;  /* 0x000000ffff157224 */ /* 0x004fc600078e0005 */
[----:B------:R-:W2:Y:S01]  /*168d0*/  LDL.LU R5, [R1+0x130] ;  /* 0x0001300001057983 */ /* 0x000ea20000300800 */
[----:B------:R-:W-:-:S03]  /*168e0*/  IMAD.MOV.U32 R20, RZ, RZ, R3 ;  /* 0x000000ffff147224 */ /* 0x000fc600078e0003 */
[----:B------:R-:W2:Y:S04]  /*168f0*/  LDL.LU R3, [R1+0x160] ;  /* 0x0001600001037983 */ /* 0x000ea80000300800 */
[----:B------:R-:W2:Y:S04]  /*16900*/  @P3 LDG.E.U16 R27, desc[UR20][R20.64] ;  /* 0x00000014141b3981 */ /* 0x000ea8000c1e1500 */
[----:B------:R0:W-:Y:S04]  /*16910*/  STL.64 [R1+0x558], R12 ;  /* 0x0005580c01007387 */ /* 0x0001e80000100a00 */
[----:B------:R-:W-:Y:S04]  /*16920*/  STL.64 [R1+0x560], R20 ;  /* 0x0005601401007387 */ /* 0x000fe80000100a00 */
[----:B------:R-:W4:Y:S04]  /*16930*/  LDL.LU R16, [R1+0x134] ;  /* 0x0001340001107983 */ /* 0x000f280000300800 */
[----:B------:R-:W4:Y:S01]  /*16940*/  LDL.LU R14, [R1+0x144] ;  /* 0x00014400010e7983 */ /* 0x000f220000300800 */
[----:B------:R-:W-:Y:S01]  /*16950*/  ISETP.GT.AND P4, PT, R28, 0x1f, PT ;  /* 0x0000001f1c00780c */ /* 0x000fe20003f84270 */
[----:B0-----:R-:W-:-:S02]  /*16960*/  IMAD.MOV.U32 R12, RZ, RZ, R10 ;  /* 0x000000ffff0c7224 */ /* 0x001fc400078e000a */
[----:B------:R-:W-:Y:S01]  /*16970*/  IMAD.MOV.U32 R13, RZ, RZ, R11 ;  /* 0x000000ffff0d7224 */ /* 0x000fe200078e000b */
[----:B------:R-:W-:Y:S01]  /*16980*/  ISETP.GT.AND P5, PT, R28, 0x20, PT ;  /* 0x000000201c00780c */ /* 0x000fe20003fa4270 */
[----:B------:R-:W4:Y:S01]  /*16990*/  LDL R7, [R1+0xa58] ;  /* 0x000a580001077983 */ /* 0x000f220000100800 */
[----:B---3--:R-:W-:-:S07]  /*169a0*/  IMAD.MOV.U32 R11, RZ, RZ, R8 ;  /* 0x000000ffff0b7224 */ /* 0x008fce00078e0008 */
[----:B------:R0:W3:Y:S01]  /*169b0*/  @P4 LDG.E.U16 R6, desc[UR20][R12.64] ;  /* 0x000000140c064981 */ /* 0x0000e2000c1e1500 */
[----:B------:R-:W-:-:S05]  /*169c0*/  IMAD.MOV.U32 R10, RZ, RZ, R4 ;  /* 0x000000ffff0a7224 */ /* 0x000fca00078e0004 */
[----:B------:R-:W3:Y:S04]  /*169d0*/  @P4 LDG.E.U16 R2, desc[UR20][R10.64] ;  /* 0x000000140a024981 */ /* 0x000ee8000c1e1500 */
[----:B--2---:R-:W-:Y:S04]  /*169e0*/  STL [R1+0x102c], R27 ;  /* 0x00102c1b01007387 */ /* 0x004fe80000100800 */
[----:B------:R-:W-:Y:S04]  /*169f0*/  STL [R1+0x1038], R26 ;  /* 0x0010381a01007387 */ /* 0x000fe80000100800 */
[----:B------:R1:W-:Y:S01]  /*16a00*/  STL.64 [R1+0x550], R10 ;  /* 0x0005500a01007387 */ /* 0x0003e20000100a00 */
[----:B----4-:R-:W-:-:S02]  /*16a10*/  IMAD.MOV.U32 R23, RZ, RZ, R16 ;  /* 0x000000ffff177224 */ /* 0x010fc400078e0010 */
[----:B------:R-:W-:Y:S01]  /*16a20*/  IMAD.MOV.U32 R22, RZ, RZ, R14 ;  /* 0x000000ffff167224 */ /* 0x000fe200078e000e */
[----:B-1----:R-:W2:Y:S04]  /*16a30*/  LDL.LU R11, [R1+0x148] ;  /* 0x00014800010b7983 */ /* 0x002ea80000300800 */
[----:B------:R0:W-:Y:S04]  /*16a40*/  STL.64 [R1+0x548], R12 ;  /* 0x0005480c01007387 */ /* 0x0001e80000100a00 */
[----:B------:R-:W4:Y:S04]  /*16a50*/  LDL.LU R10, [R1+0x158] ;  /* 0x00015800010a7983 */ /* 0x000f280000300800 */
[----:B------:R-:W2:Y:S01]  /*16a60*/  @P5 LDG.E.U16 R19, desc[UR20][R22.64] ;  /* 0x0000001416135981 */ /* 0x000ea2000c1e1500 */
[----:B0-----:R-:W-:-:S03]  /*16a70*/  IMAD.MOV.U32 R12, RZ, RZ, R3 ;  /* 0x000000ffff0c7224 */ /* 0x001fc600078e0003 */
[----:B------:R-:W2:Y:S01]  /*16a80*/  LDL.LU R8, [R1+0x14c] ;  /* 0x00014c0001087983 */ /* 0x000ea20000300800 */
[----:B------:R-:W-:-:S03]  /*16a90*/  IMAD.MOV.U32 R13, RZ, RZ, R5 ;  /* 0x000000ffff0d7224 */ /* 0x000fc600078e0005 */
[----:B------:R-:W2:Y:S04]  /*16aa0*/  LDL.LU R4, [R1+0x15c] ;  /* 0x00015c0001047983 */ /* 0x000ea80000300800 */
[----:B------:R-:W2:Y:S04]  /*16ab0*/  @P5 LDG.E.U16 R9, desc[UR20][R12.64] ;  /* 0x000000140c095981 */ /* 0x000ea8000c1e1500 */
[----:B------:R-:W2:Y:S04]  /*16ac0*/  LDL R21, [R1+0xa54] ;  /* 0x000a540001157983 */ /* 0x000ea80000100800 */
[----:B------:R-:W2:Y:S04]  /*16ad0*/  LDL R15, [R1+0xa50] ;  /* 0x000a5000010f7983 */ /* 0x000ea80000100800 */
[----:B---3--:R0:W-:Y:S04]  /*16ae0*/  @P4 STL [R1+0xba0], R2 ;  /* 0x000ba00201004387 */ /* 0x0081e80000100800 */
[----:B------:R-:W3:Y:S01]  /*16af0*/  LDL R17, [R1+0xa48] ;  /* 0x000a480001117983 */ /* 0x000ee20000100800 */
[----:B------:R-:W-:-:S03]  /*16b00*/  ISETP.GT.AND P6, PT, R28, 0x21, PT ;  /* 0x000000211c00780c */ /* 0x000fc60003fc4270 */
[----:B0-----:R-:W3:Y:S04]  /*16b10*/  LDL R2, [R1+0xa4c] ;  /* 0x000a4c0001027983 */ /* 0x001ee80000100800 */
[----:B------:R0:W-:Y:S04]  /*16b20*/  @P4 STL [R1+0xb9c], R6 ;  /* 0x000b9c0601004387 */ /* 0x0001e80000100800 */
[----:B0-----:R-:W3:Y:S04]  /*16b30*/  LDL.LU R6, [R1+0x150] ;  /* 0x0001500001067983 */ /* 0x001ee80000300800 */
[----:B------:R-:W3:Y:S04]  /*16b40*/  LDL.LU R3, [R1+0x180] ;  /* 0x0001800001037983 */ /* 0x000ee80000300800 */
[----:B------:R-:W3:Y:S04]  /*16b50*/  LDL R5, [R1+0xa44] ;  /* 0x000a440001057983 */ /* 0x000ee80000100800 */
[----:B------:R-:W-:Y:S04]  /*16b60*/  STL.64 [R1+0x538], R12 ;  /* 0x0005380c01007387 */ /* 0x000fe80000100a00 */
[----:B------:R-:W-:Y:S04]  /*16b70*/  STL.64 [R1+0x540], R22 ;  /* 0x0005401601007387 */ /* 0x000fe80000100a00 */
[----:B------:R-:W3:Y:S01]  /*16b80*/  LDL.LU R16, [R1+0x154] ;  /* 0x0001540001107983 */ /* 0x000ee20000300800 */
[----:B----4-:R-:W-:-:S02]  /*16b90*/  IMAD.MOV.U32 R18, RZ, RZ, R10 ;  /* 0x000000ffff127224 */ /* 0x010fc400078e000a */
[----:B--2---:R-:W-:Y:S01]  /*16ba0*/  IMAD.MOV.U32 R10, RZ, RZ, R4 ;  /* 0x000000ffff0a7224 */ /* 0x004fe200078e0004 */
[----:B------:R0:W-:Y:S04]  /*16bb0*/  @P5 STL [R1+0xa60], R9 ;  /* 0x000a600901005387 */ /* 0x0001e80000100800 */
[----:B0-----:R-:W2:Y:S04]  /*16bc0*/  LDL.LU R9, [R1+0x164] ;  /* 0x0001640001097983 */ /* 0x001ea80000300800 */
[----:B------:R0:W-:Y:S02]  /*16bd0*/  @P5 STL [R1+0xa64], R19 ;  /* 0x000a641301005387 */ /* 0x0001e40000100800 */
[----:B0-----:R-:W-:-:S02]  /*16be0*/  IMAD.MOV.U32 R19, RZ, RZ, R11 ;  /* 0x000000ffff137224 */ /* 0x001fc400078e000b */
[----:B------:R-:W-:-:S03]  /*16bf0*/  IMAD.MOV.U32 R11, RZ, RZ, R8 ;  /* 0x000000ffff0b7224 */ /* 0x000fc600078e0008 */
[----:B------:R3:W4:Y:S04]  /*16c00*/  @P6 LDG.E.U16 R7, desc[UR20][R18.64] ;  /* 0x0000001412076981 */ /* 0x000728000c1e1500 */
[----:B------:R-:W4:Y:S04]  /*16c10*/  @P6 LDG.E.U16 R53, desc[UR20][R10.64] ;  /* 0x000000140a356981 */ /* 0x000f28000c1e1500 */
[----:B------:R0:W-:Y:S04]  /*16c20*/  STL.64 [R1+0x530], R10 ;  /* 0x0005300a01007387 */ /* 0x0001e80000100a00 */
[----:B------:R-:W4:Y:S04]  /*16c30*/  LDL.LU R14, [R1+0x168] ;  /* 0x00016800010e7983 */ /* 0x000f280000300800 */
[----:B------:R3:W-:Y:S04]  /*16c40*/  STL.64 [R1+0x528], R18 ;  /* 0x0005281201007387 */ /* 0x0007e80000100a00 */
[----:B------:R-:W4:Y:S04]  /*16c50*/  LDL.LU R12, [R1+0x178] ;  /* 0x00017800010c7983 */ /* 0x000f280000300800 */
[----:B0-----:R-:W4:Y:S04]  /*16c60*/  LDL.LU R11, [R1+0x16c] ;  /* 0x00016c00010b7983 */ /* 0x001f280000300800 */
[----:B------:R-:W4:Y:S01]  /*16c70*/  LDL.LU R4, [R1+0x17c] ;  /* 0x00017c0001047983 */ /* 0x000f220000300800 */
[----:B------:R-:W-:Y:S01]  /*16c80*/  ISETP.GT.AND P1, PT, R28, 0x22, PT ;  /* 0x000000221c00780c */ /* 0x000fe20003f24270 */
[----:B---3--:R-:W-:-:S02]  /*16c90*/  IMAD.MOV.U32 R18, RZ, RZ, R3 ;  /* 0x000000ffff127224 */ /* 0x008fc400078e0003 */
[----:B------:R-:W-:Y:S01]  /*16ca0*/  IMAD.MOV.U32 R19, RZ, RZ, R6 ;  /* 0x000000ffff137224 */ /* 0x000fe200078e0006 */
[----:B------:R-:W-:Y:S01]  /*16cb0*/  ISETP.GT.AND P3, PT, R28, 0x23, PT ;  /* 0x000000231c00780c */ /* 0x000fe20003f64270 */
[----:B------:R-:W-:-:S08]  /*16cc0*/  IMAD.MOV.U32 R23, RZ, RZ, R16 ;  /* 0x000000ffff177224 */ /* 0x000fd000078e0010 */
[----:B------:R0:W3:Y:S01]  /*16cd0*/  @P1 LDG.E.U16 R15, desc[UR20][R18.64] ;  /* 0x00000014120f1981 */ /* 0x0000e2000c1e1500 */
[----:B--2---:R-:W-:-:S05]  /*16ce0*/  IMAD.MOV.U32 R22, RZ, RZ, R9 ;  /* 0x000000ffff167224 */ /* 0x004fca00078e0009 */
[----:B------:R-:W2:Y:S04]  /*16cf0*/  @P1 LDG.E.U16 R21, desc[UR20][R22.64] ;  /* 0x0000001416151981 */ /* 0x000ea8000c1e1500 */
[----:B----4-:R1:W-:Y:S04]  /*16d00*/  @P6 STL [R1+0xa5c], R53 ;  /* 0x000a5c3501006387 */ /* 0x0103e80000100800 */
[----:B-1----:R-:W4:Y:S04]  /*16d10*/  LDL R53, [R1+0xa40] ;  /* 0x000a400001357983 */ /* 0x002f280000100800 */
[----:B------:R1:W-:Y:S04]  /*16d20*/  @P6 STL [R1+0xa58], R7 ;  /* 0x000a580701006387 */ /* 0x0003e80000100800 */
[----:B------:R-:W4:Y:S04]  /*16d30*/  LDL.LU R10, [R1+0x170] ;  /* 0x00017000010a7983 */ /* 0x000f280000300800 */
[----:B------:R-:W4:Y:S04]  /*16d40*/  LDL.LU R8, [R1+0x1a0] ;  /* 0x0001a00001087983 */ /* 0x000f280000300800 */
[----:B-1----:R-:W4:Y:S04]  /*16d50*/  LDL.LU R7, [R1+0x174] ;  /* 0x0001740001077983 */ /* 0x002f280000300800 */
[----:B------:R0:W-:Y:S04]  /*16d60*/  STL.64 [R1+0x518], R18 ;  /* 0x0005181201007387 */ /* 0x0001e80000100a00 */
[----:B------:R-:W4:Y:S04]  /*16d70*/  LDL.LU R6, [R1+0x184] ;  /* 0x0001840001067983 */ /* 0x000f280000300800 */
[----:B------:R-:W4:Y:S01]  /*16d80*/  LDL R13, [R1+0xa3c] ;  /* 0x000a3c00010d7983 */ /* 0x000f220000100800 */
[----:B0-----:R-:W-:-:S03]  /*16d90*/  IMAD.MOV.U32 R18, RZ, RZ, R4 ;  /* 0x000000ffff127224 */ /* 0x001fc600078e0004 */
[----:B------:R-:W4:Y:S01]  /*16da0*/  LDL R3, [R1+0xa38] ;  /* 0x000a380001037983 */ /* 0x000f220000100800 */
[----:B------:R-:W-:-:S03]  /*16db0*/  IMAD.MOV.U32 R19, RZ, RZ, R11 ;  /* 0x000000ffff137224 */ /* 0x000fc600078e000b */
[----:B------:R-:W4:Y:S04]  /*16dc0*/  LDL R9, [R1+0xb98] ;  /* 0x000b980001097983 */ /* 0x000f280000100800 */
[----:B------:R-:W4:Y:S04]  /*16dd0*/  @P3 LDG.E.U16 R2, desc[UR20][R18.64] ;  /* 0x0000001412023981 */ /* 0x000f28000c1e1500 */
[----:B------:R-:W-:Y:S04]  /*16de0*/  STL.64 [R1+0x520], R22 ;  /* 0x0005201601007387 */ /* 0x000fe80000100a00 */
[----:B---3--:R0:W-:Y:S02]  /*16df0*/  @P1 STL [R1+0xa50], R15 ;  /* 0x000a500f01001387 */ /* 0x0081e40000100800 */
[----:B0-----:R-:W-:-:S02]  /*16e00*/  IMAD.MOV.U32 R15, RZ, RZ, R14 ;  /* 0x000000ffff0f7224 */ /* 0x001fc400078e000e */
[----:B------:R-:W-:-:S05]  /*16e10*/  IMAD.MOV.U32 R14, RZ, RZ, R12 ;  /* 0x000000ffff0e7224 */ /* 0x000fca00078e000c */
[----:B------:R-:W3:Y:S04]  /*16e20*/  @P3 LDG.E.U16 R17, desc[UR20][R14.64] ;  /* 0x000000140e113981 */ /* 0x000ee8000c1e1500 */
[----:B--2---:R-:W-:Y:S04]  /*16e30*/  @P1 STL [R1+0xa54], R21 ;  /* 0x000a541501001387 */ /* 0x004fe80000100800 */
[----:B------:R-:W2:Y:S04]  /*16e40*/  LDL R11, [R1+0xb94] ;  /* 0x000b9400010b7983 */ /* 0x000ea80000100800 */
[----:B------:R-:W-:Y:S04]  /*16e50*/  STL.64 [R1+0x510], R18 ;  /* 0x0005101201007387 */ /* 0x000fe80000100a00 */
[----:B------:R-:W-:Y:S04]  /*16e60*/  STL.64 [R1+0x508], R14 ;  /* 0x0005080e01007387 */ /* 0x000fe80000100a00 */
[----:B------:R-:W2:Y:S04]  /*16e70*/  LDL.LU R4, [R1+0x188] ;  /* 0x0001880001047983 */ /* 0x000ea80000300800 */
[----:B----4-:R0:W-:Y:S04]  /*16e80*/  @P3 STL [R1+0xa4c], R2 ;  /* 0x000a4c0201003387 */ /* 0x0101e80000100800 */
[----:B0-----:R-:W4:Y:S04]  /*16e90*/  LDL.LU R2, [R1+0x198] ;  /* 0x0001980001027983 */ /* 0x001f280000300800 */
[----:B------:R-:W4:Y:S04]  /*16ea0*/  LDL.LU R16, [R1+0x18c] ;  /* 0x00018c0001107983 */ /* 0x000f280000300800 */
[----:B------:R-:W4:Y:S01]  /*16eb0*/  LDL.LU R14, [R1+0x19c] ;  /* 0x00019c00010e7983 */ /* 0x000f220000300800 */
[C---:B------:R-:W-:Y:S01]  /*16ec0*/  ISETP.GT.AND P4, PT, R28.reuse, 0x24, PT ;  /* 0x000000241c00780c */ /* 0x040fe20003f84270 */
[----:B------:R-:W-:Y:S01]  /*16ed0*/  IMAD.MOV.U32 R18, RZ, RZ, R8 ;  /* 0x000000ffff127224 */ /* 0x000fe200078e0008 */
[----:B------:R-:W-:Y:S01]  /*16ee0*/  ISETP.GT.AND P5, PT, R28, 0x25, PT ;  /* 0x000000251c00780c */ /* 0x000fe20003fa4270 */
[----:B------:R-:W-:Y:S01]  /*16ef0*/  IMAD.MOV.U32 R19, RZ, RZ, R10 ;  /* 0x000000ffff137224 */ /* 0x000fe200078e000a */
[----:B---3--:R-:W-:Y:S04]  /*16f00*/  @P3 STL [R1+0xa48], R17 ;  /* 0x000a481101003387 */ /* 0x008fe80000100800 */
[----:B------:R0:W-:Y:S05]  /*16f10*/  STL.64 [R1+0x500], R6 ;  /* 0x0005000601007387 */ /* 0x0001ea0000100a00 */
[----:B------:R-:W3:Y:S04]  /*16f20*/  @P4 LDG.E.U16 R5, desc[UR20][R6.64] ;  /* 0x0000001406054981 */ /* 0x000ee8000c1e1500 */
[----:B------:R2:W3:Y:S04]  /*16f30*/  @P4 LDG.E.U16 R53, desc[UR20][R18.64] ;  /* 0x0000001412354981 */ /* 0x0004e8000c1e1500 */
[----:B------:R-:W3:Y:S04]  /*16f40*/  LDL.LU R12, [R1+0x190] ;  /* 0x00019000010c7983 */ /* 0x000ee80000300800 */
[----:B------:R2:W-:Y:S04]  /*16f50*/  STL.64 [R1+0x4f8], R18 ;  /* 0x0004f81201007387 */ /* 0x0005e80000100a00 */
[----:B------:R-:W3:Y:S04]  /*16f60*/  LDL.LU R10, [R1+0x1c0] ;  /* 0x0001c000010a7983 */ /* 0x000ee80000300800 */
[----:B------:R-:W3:Y:S04]  /*16f70*/  LDL.LU R8, [R1+0x194] ;  /* 0x0001940001087983 */ /* 0x000ee80000300800 */
[----:B0-----:R-:W3:Y:S04]  /*16f80*/  LDL.LU R7, [R1+0x1a4] ;  /* 0x0001a40001077983 */ /* 0x001ee80000300800 */
[----:B------:R-:W3:Y:S04]  /*16f90*/  LDL R15, [R1+0xb90] ;  /* 0x000b9000010f7983 */ /* 0x000ee80000100800 */
[----:B------:R-:W3:Y:S01]  /*16fa0*/  LDL R17, [R1+0xb8c] ;  /* 0x000b8c0001117983 */ /* 0x000ee20000100800 */
[----:B--2---:R-:W-:-:S02]  /*16fb0*/  IMAD.MOV.U32 R19, RZ, RZ, R4 ;  /* 0x000000ffff137224 */ /* 0x004fc400078e0004 */
[----:B----4-:R-:W-:Y:S02]  /*16fc0*/  IMAD.MOV.U32 R18, RZ, RZ, R2 ;  /* 0x000000ffff127224 */ /* 0x010fe400078e0002 */
[----:B------:R-:W-:-:S03]  /*16fd0*/  IMAD.MOV.U32 R21, RZ, RZ, R16 ;  /* 0x000000ffff157224 */ /* 0x000fc600078e0010 */
[----:B------:R0:W2:Y:S01]  /*16fe0*/  @P5 LDG.E.U16 R3, desc[UR20][R18.64] ;  /* 0x0000001412035981 */ /* 0x0000a2000c1e1500 */
[----:B------:R-:W-:-:S05]  /*16ff0*/  IMAD.MOV.U32 R20, RZ, RZ, R14 ;  /* 0x000000ffff147224 */ /* 0x000fca00078e000e */
[----:B------:R-:W4:Y:S01]  /*17000*/  @P5 LDG.E.U16 R13, desc[UR20][R20.64] ;  /* 0x00000014140d5981 */ /* 0x000f22000c1e1500 */
[----:B------:R-:W-:-:S03]  /*17010*/  ISETP.GT.AND P6, PT, R28, 0x26, PT ;  /* 0x000000261c00780c */ /* 0x000fc60003fc4270 */
[----:B---3--:R1:W-:Y:S04]  /*17020*/  @P4 STL [R1+0xa44], R5 ;  /* 0x000a440501004387 */ /* 0x0083e80000100800 */
[----:B-1----:R-:W3:Y:S04]  /*17030*/  LDL R5, [R1+0xa34] ;  /* 0x000a340001057983 */ /* 0x002ee80000100800 */
[----:B------:R1:W-:Y:S04]  /*17040*/  @P4 STL [R1+0xa40], R53 ;  /* 0x000a403501004387 */ /* 0x0003e80000100800 */
[----:B-1----:R-:W3:Y:S04]  /*17050*/  LDL R53, [R1+0xa30] ;  /* 0x000a300001357983 */ /* 0x002ee80000100800 */
[----:B------:R-:W3:Y:S04]  /*17060*/  LDL.LU R6, [R1+0x1a8] ;  /* 0x0001a80001067983 */ /* 0x000ee80000300800 */
[----:B------:R-:W3:Y:S04]  /*17070*/  LDL.LU R4, [R1+0x1b8] ;  /* 0x0001b80001047983 */ /* 0x000ee80000300800 */
[----:B------:R-:W3:Y:S04]  /*17080*/  LDL R2, [R1+0xa2c] ;  /* 0x000a2c0001027983 */ /* 0x000ee80000100800 */
[----:B------:R0:W-:Y:S04]  /*17090*/  STL.64 [R1+0x4e8], R18 ;  /* 0x0004e81201007387 */ /* 0x0001e80000100a00 */
[----:B------:R-:W-:Y:S04]  /*170a0*/  STL.64 [R1+0x4f0], R20 ;  /* 0x0004f01401007387 */ /* 0x000fe80000100a00 */
[----:B------:R-:W3:Y:S01]  /*170b0*/  LDL.LU R16, [R1+0x1ac] ;  /* 0x0001ac0001107983 */ /* 0x000ee20000300800 */
[----:B0-----:R-:W-:-:S02]  /*170c0*/  IMAD.MOV.U32 R19, RZ, RZ, R12 ;  /* 0x000000ffff137224 */ /* 0x001fc400078e000c */
[----:B------:R-:W-:Y:S01]  /*170d0*/  IMAD.MOV.U32 R12, RZ, RZ, R7 ;  /* 0x000000ffff0c7224 */ /* 0x000fe200078e0007 */
[----:B--2---:R0:W-:Y:S04]  /*170e0*/  @P5 STL [R1+0xa38], R3 ;  /* 0x000a380301005387 */ /* 0x0041e80000100800 */
[----:B0-----:R-:W2:Y:S04]  /*170f0*/  LDL.LU R3, [R1+0x1bc] ;  /* 0x0001bc0001037983 */ /* 0x001ea80000300800 */
[----:B----4-:R0:W-:Y:S02]  /*17100*/  @P5 STL [R1+0xa3c], R13 ;  /* 0x000a3c0d01005387 */ /* 0x0101e40000100800 */
[----:B0-----:R-:W-:-:S05]  /*17110*/  IMAD.MOV.U32 R13, RZ, RZ, R8 ;  /* 0x000000ffff0d7224 */ /* 0x001fca00078e0008 */
[----:B------:R-:W4:Y:S01]  /*17120*/  @P6 LDG.E.U16 R9, desc[UR20][R12.64] ;  /* 0x000000140c096981 */ /* 0x000f22000c1e1500 */
[----:B------:R-:W-:Y:S01]  /*17130*/  ISETP.GT.AND P1, PT, R28, 0x27, PT ;  /* 0x000000271c00780c */ /* 0x000fe20003f24270 */
[----:B------:R-:W-:Y:S02]  /*17140*/  IMAD.MOV.U32 R18, RZ, RZ, R10 ;  /* 0x000000ffff127224 */ /* 0x000fe400078e000a */
[----:B------:R0:W-:Y:S04]  /*17150*/  STL.64 [R1+0x4e0], R12 ;  /* 0x0004e00c01007387 */ /* 0x0001e80000100a00 */
[----:B------:R-:W2:Y:S04]  /*17160*/  @P6 LDG.E.U16 R11, desc[UR20][R18.64] ;  /* 0x00000014120b6981 */ /* 0x000ea8000c1e1500 */
[----:B------:R-:W2:Y:S01]  /*17170*/  LDL.LU R14, [R1+0x1b0] ;  /* 0x0001b000010e7983 */ /* 0x000ea20000300800 */
[----:B---3--:R-:W-:-:S03]  /*17180*/  IMAD.MOV.U32 R21, RZ, RZ, R6 ;  /* 0x000000ffff157224 */ /* 0x008fc600078e0006 */
[----:B------:R-:W-:Y:S01]  /*17190*/  STL.64 [R1+0x4d8], R18 ;  /* 0x0004d81201007387 */ /* 0x000fe20000100a00 */
[----:B------:R-:W-:-:S03]  /*171a0*/  IMAD.MOV.U32 R20, RZ, RZ, R4 ;  /* 0x000000ffff147224 */ /* 0x000fc600078e0004 */
[----:B0-----:R-:W3:Y:S04]  /*171b0*/  LDL.LU R12, [R1+0x1e0] ;  /* 0x0001e000010c7983 */ /* 0x001ee80000300800 */
[----:B------:R-:W3:Y:S04]  /*171c0*/  @P1 LDG.E.U16 R17, desc[UR20][R20.64] ;  /* 0x0000001414111981 */ /* 0x000ee8000c1e1500 */
[----:B----4-:R0:W-:Y:S04]  /*171d0*/  @P6 STL [R1+0xb98], R9 ;  /* 0x000b980901006387 */ /* 0x0101e80000100800 */
[----:B0-----:R-:W4:Y:S04]  /*171e0*/  LDL.LU R9, [R1+0x1b4] ;  /* 0x0001b40001097983 */ /* 0x001f280000300800 */
[----:B------:R-:W4:Y:S01]  /*171f0*/  LDL.LU R7, [R1+0x1c4] ;  /* 0x0001c40001077983 */ /* 0x000f220000300800 */
[----:B--2---:R-:W-:-:S02]  /*17200*/  IMAD.MOV.U32 R22, RZ, RZ, R3 ;  /* 0x000000ffff167224 */ /* 0x004fc400078e0003 */
[----:B------:R-:W-:Y:S01]  /*17210*/  IMAD.MOV.U32 R23, RZ, RZ, R16 ;  /* 0x000000ffff177224 */ /* 0x000fe200078e0010 */
[----:B------:R-:W2:Y:S01]  /*17220*/  LDL R13, [R1+0xa28] ;  /* 0x000a2800010d7983 */ /* 0x000ea20000100800 */
[----:B------:R-:W-:-:S03]  /*17230*/  ISETP.GT.AND P3, PT, R28, 0x28, PT ;  /* 0x000000281c00780c */ /* 0x000fc60003f64270 */
[----:B------:R0:W-:Y:S04]  /*17240*/  @P6 STL [R1+0xb94], R11 ;  /* 0x000b940b01006387 */ /* 0x0001e80000100800 */
[----:B------:R-:W2:Y:S04]  /*17250*/  @P1 LDG.E.U16 R15, desc[UR20][R22.64] ;  /* 0x00000014160f1981 */ /* 0x000ea8000c1e1500 */
[----:B0-----:R-:W2:Y:S04]  /*17260*/  LDL.LU R11, [R1+0x1c8] ;  /* 0x0001c800010b7983 */ /* 0x001ea80000300800 */
[----:B------:R-:W2:Y:S04]  /*17270*/  LDL.LU R10, [R1+0x1d8] ;  /* 0x0001d800010a7983 */ /* 0x000ea80000300800 */
[----:B------:R-:W2:Y:S04]  /*17280*/  LDL.LU R8, [R1+0x1cc] ;  /* 0x0001cc0001087983 */ /* 0x000ea80000300800 */
[----:B------:R-:W-:Y:S04]  /*17290*/  STL.64 [R1+0x4c8], R20 ;  /* 0x0004c81401007387 */ /* 0x000fe80000100a00 */
[----:B------:R-:W2:Y:S04]  /*172a0*/  LDL.LU R6, [R1+0x1dc] ;  /* 0x0001dc0001067983 */ /* 0x000ea80000300800 */
[----:B------:R-:W2:Y:S04]  /*172b0*/  LDL R19, [R1+0xa24] ;  /* 0x000a240001137983 */ /* 0x000ea80000100800 */
[----:B------:R-:W2:Y:S04]  /*172c0*/  LDL R4, [R1+0xa20] ;  /* 0x000a200001047983 */ /* 0x000ea80000100800 */
[----:B------:R-:W2:Y:S04]  /*172d0*/  LDL R3, [R1+0xa1c] ;  /* 0x000a1c0001037983 */ /* 0x000ea80000100800 */
[----:B------:R-:W-:Y:S04]  /*172e0*/  STL.64 [R1+0x4d0], R22 ;  /* 0x0004d01601007387 */ /* 0x000fe80000100a00 */
[----:B---3--:R4:W-:Y:S02]  /*172f0*/  @P1 STL [R1+0xb8c], R17 ;  /* 0x000b8c1101001387 */ /* 0x0089e40000100800 */
[----:B----4-:R-:W-:-:S02]  /*17300*/  IMAD.MOV.U32 R17, RZ, RZ, R9 ;  /* 0x000000ffff117224 */ /* 0x010fc400078e0009 */
[----:B------:R-:W-:-:S05]  /*17310*/  IMAD.MOV.U32 R16, RZ, RZ, R7 ;  /* 0x000000ffff107224 */ /* 0x000fca00078e0007 */
[----:B------:R-:W3:Y:S04]  /*17320*/  @P3 LDG.E.U16 R5, desc[UR20][R16.64] ;  /* 0x0000001410053981 */ /* 0x000ee8000c1e1500 */
[----:B--2---:R0:W-:Y:S04]  /*17330*/  @P1 STL [R1+0xb90], R15 ;  /* 0x000b900f01001387 */ /* 0x0041e80000100800 */
[----:B------:R-:W2:Y:S01]  /*17340*/  LDL R9, [R1+0xa18] ;  /* 0x000a180001097983 */ /* 0x000ea20000100800 */
[----:B0-----:R-:W-:Y:S02]  /*17350*/  IMAD.MOV.U32 R15, RZ, RZ, R14 ;  /* 0x000000ffff0f7224 */ /* 0x001fe400078e000e */
[----:B------:R-:W-:Y:S01]  /*17360*/  IMAD.MOV.U32 R14, RZ, RZ, R12 ;  /* 0x000000ffff0e7224 */ /* 0x000fe200078e000c */
[----:B------:R-:W-:Y:S04]  /*17370*/  STL.64 [R1+0x4c0], R16 ;  /* 0x0004c01001007387 */ /* 0x000fe80000100a00 */
[----:B------:R0:W4:Y:S04]  /*17380*/  @P3 LDG.E.U16 R53, desc[UR20][R14.64] ;  /* 0x000000140e353981 */ /* 0x000128000c1e1500 */
[----:B------:R-:W-:Y:S04]  /*17390*/  STL.64 [R1+0x4b8], R14 ;  /* 0x0004b80e01007387 */ /* 0x000fe80000100a00 */
[----:B------:R-:W2:Y:S04]  /*173a0*/  LDL.LU R7, [R1+0x1d0] ;  /* 0x0001d00001077983 */ /* 0x000ea80000300800 */
[----:B---3--:R1:W-:Y:S04]  /*173b0*/  @P3 STL [R1+0xa34], R5 ;  /* 0x000a340501003387 */ /* 0x0083e80000100800 */
[----:B-1----:R-:W3:Y:S01]  /*173c0*/  LDL.LU R5, [R1+0x200] ;  /* 0x0002000001057983 */ /* 0x002ee20000300800 */
[----:B------:R-:W-:Y:S01]  /*173d0*/  ISETP.GT.AND P4, PT, R28, 0x29, PT ;  /* 0x000000291c00780c */ /* 0x000fe20003f84270 */
[----:B0-----:R-:W-:-:S02]  /*173e0*/  IMAD.MOV.U32 R14, RZ, RZ, R10 ;  /* 0x000000ffff0e7224 */ /* 0x001fc400078e000a */
[----:B------:R-:W-:Y:S01]  /*173f0*/  IMAD.MOV.U32 R15, RZ, RZ, R11 ;  /* 0x000000ffff0f7224 */ /* 0x000fe200078e000b */
[----:B------:R-:W-:Y:S01]  /*17400*/  ISETP.GT.AND P5, PT, R28, 0x2a, PT ;  /* 0x0000002a1c00780c */ /* 0x000fe20003fa4270 */
[----:B------:R-:W-:Y:S01]  /*17410*/  IMAD.MOV.U32 R10, RZ, RZ, R6 ;  /* 0x000000ffff0a7224 */ /* 0x000fe200078e0006 */
[----:B------:R-:W3:Y:S01]  /*17420*/  LDL.LU R18, [R1+0x1d4] ;  /* 0x0001d40001127983 */ /* 0x000ee20000300800 */
[----:B------:R-:W-:-:S03]  /*17430*/  IMAD.MOV.U32 R11, RZ, RZ, R8 ;  /* 0x000000ffff0b7224 */ /* 0x000fc600078e0008 */
[----:B------:R-:W3:Y:S04]  /*17440*/  LDL.LU R16, [R1+0x1e4] ;  /* 0x0001e40001107983 */ /* 0x000ee80000300800 */
[----:B------:R-:W3:Y:S04]  /*17450*/  @P4 LDG.E.U16 R2, desc[UR20][R10.64] ;  /* 0x000000140a024981 */ /* 0x000ee8000c1e1500 */
[----:B----4-:R-:W-:Y:S04]  /*17460*/  @P3 STL [R1+0xa30], R53 ;  /* 0x000a303501003387 */ /* 0x010fe80000100800 */
[----:B------:R0:W-:Y:S04]  /*17470*/  STL.64 [R1+0x4b0], R10 ;  /* 0x0004b00a01007387 */ /* 0x0001e80000100a00 */
[----:B------:R2:W4:Y:S04]  /*17480*/  @P4 LDG.E.U16 R13, desc[UR20][R14.64] ;  /* 0x000000140e0d4981 */ /* 0x000528000c1e1500 */
[----:B0-----:R-:W4:Y:S04]  /*17490*/  LDL.LU R11, [R1+0x1e8] ;  /* 0x0001e800010b7983 */ /* 0x001f280000300800 */
[----:B------:R2:W-:Y:S04]  /*174a0*/  STL.64 [R1+0x4a8], R14 ;  /* 0x0004a80e01007387 */ /* 0x0005e80000100a00 */
[----:B------:R-:W4:Y:S04]  /*174b0*/  LDL.LU R10, [R1+0x1f8] ;  /* 0x0001f800010a7983 */ /* 0x000f280000300800 */
[----:B------:R-:W4:Y:S01]  /*174c0*/  LDL.LU R12, [R1+0x1ec] ;  /* 0x0001ec00010c7983 */ /* 0x000f220000300800 */
[----:B--2---:R-:W-:-:S03]  /*174d0*/  IMAD.MOV.U32 R15, RZ, RZ, R7 ;  /* 0x000000ffff0f7224 */ /* 0x004fc600078e0007 */
[----:B------:R-:W2:Y:S04]  /*174e0*/  LDL.LU R6, [R1+0x1fc] ;  /* 0x0001fc0001067983 */ /* 0x000ea80000300800 */
[----:B------:R-:W2:Y:S04]  /*174f0*/  LDL R17, [R1+0xa14] ;  /* 0x000a140001117983 */ /* 0x000ea80000100800 */
[----:B------:R-:W2:Y:S01]  /*17500*/  LDL R53, [R1+0xa10] ;  /* 0x000a100001357983 */ /* 0x000ea20000100800 */
[----:B---3--:R-:W-:-:S05]  /*17510*/  IMAD.MOV.U32 R14, RZ, RZ, R5 ;  /* 0x000000ffff0e7224 */ /* 0x008fca00078e0005 */
[----:B------:R2:W3:Y:S01]  /*17520*/  @P5 LDG.E.U16 R4, desc[UR20][R14.64] ;  /* 0x000000140e045981 */ /* 0x0004e2000c1e1500 */
[C---:B------:R-:W-:Y:S01]  /*17530*/  ISETP.GT.AND P6, PT, R28.reuse, 0x2b, PT ;  /* 0x0000002b1c00780c */ /* 0x040fe20003fc4270 */
[----:B------:R-:W-:Y:S02]  /*17540*/  IMAD.MOV.U32 R21, RZ, RZ, R18 ;  /* 0x000000ffff157224 */ /* 0x000fe400078e0012 */
[----:B------:R-:W-:Y:S01]  /*17550*/  IMAD.MOV.U32 R20, RZ, RZ, R16 ;  /* 0x000000ffff147224 */ /* 0x000fe200078e0010 */
[----:B------:R0:W-:Y:S04]  /*17560*/  @P4 STL [R1+0xa2c], R2 ;  /* 0x000a2c0201004387 */ /* 0x0001e80000100800 */
[----:B------:R-:W3:Y:S04]  /*17570*/  @P5 LDG.E.U16 R19, desc[UR20][R20.64] ;  /* 0x0000001414135981 */ /* 0x000ee8000c1e1500 */
[----:B0-----:R-:W3:Y:S04]  /*17580*/  LDL R2, [R1+0xa0c] ;  /* 0x000a0c0001027983 */ /* 0x001ee80000100800 */
[----:B----4-:R0:W-:Y:S04]  /*17590*/  @P4 STL [R1+0xa28], R13 ;  /* 0x000a280d01004387 */ /* 0x0101e80000100800 */
[----:B0-----:R-:W4:Y:S04]  /*175a0*/  LDL R13, [R1+0xa08] ;  /* 0x000a0800010d7983 */ /* 0x001f280000100800 */
[----:B------:R-:W4:Y:S04]  /*175b0*/  LDL.LU R8, [R1+0x1f0] ;  /* 0x0001f00001087983 */ /* 0x000f280000300800 */
[----:B------:R-:W4:Y:S04]  /*175c0*/  LDL.LU R7, [R1+0x220] ;  /* 0x0002200001077983 */ /* 0x000f280000300800 */
[----:B------:R-:W4:Y:S04]  /*175d0*/  LDL R5, [R1+0xb88] ;  /* 0x000b880001057983 */ /* 0x000f280000100800 */
[----:B------:R2:W-:Y:S04]  /*175e0*/  STL.64 [R1+0x498], R14 ;  /* 0x0004980e01007387 */ /* 0x0005e80000100a00 */
[----:B------:R0:W-:Y:S01]  /*175f0*/  STL.64 [R1+0x4a0], R20 ;  /* 0x0004a01401007387 */ /* 0x0001e20000100a00 */
[----:B------:R-:W-:-:S03]  /*17600*/  ISETP.GT.AND P1, PT, R28, 0x2c, PT ;  /* 0x0000002c1c00780c */ /* 0x000fc60003f24270 */
[----:B------:R-:W4:Y:S01]  /*17610*/  @P6 LDG.E.U16 R9, desc[UR20][R10.64] ;  /* 0x000000140a096981 */ /* 0x000f22000c1e1500 */
[----:B--2---:R-:W-:-:S03]  /*17620*/  IMAD.MOV.U32 R14, RZ, RZ, R6 ;  /* 0x000000ffff0e7224 */ /* 0x004fc600078e0006 */
[----:B0-----:R-:W2:Y:S01]  /*17630*/  LDL.LU R20, [R1+0x1f4] ;  /* 0x0001f40001147983 */ /* 0x001ea20000300800 */
[----:B------:R-:W-:-:S05]  /*17640*/  IMAD.MOV.U32 R15, RZ, RZ, R12 ;  /* 0x000000ffff0f7224 */ /* 0x000fca00078e000c */
[----:B------:R-:W2:Y:S04]  /*17650*/  @P6 LDG.E.U16 R3, desc[UR20][R14.64] ;  /* 0x000000140e036981 */ /* 0x000ea8000c1e1500 */
[----:B---3--:R0:W-:Y:S04]  /*17660*/  @P5 STL [R1+0xa20], R4 ;  /* 0x000a200401005387 */ /* 0x0081e80000100800 */
[----:B0-----:R-:W3:Y:S04]  /*17670*/  LDL.LU R4, [R1+0x204] ;  /* 0x0002040001047983 */ /* 0x001ee80000300800 */
[----:B------:R-:W-:Y:S04]  /*17680*/  @P5 STL [R1+0xa24], R19 ;  /* 0x000a241301005387 */ /* 0x000fe80000100800 */
[----:B------:R0:W-:Y:S04]  /*17690*/  STL.64 [R1+0x490], R14 ;  /* 0x0004900e01007387 */ /* 0x0001e80000100a00 */
[----:B0-----:R-:W3:Y:S04]  /*176a0*/  LDL.LU R15, [R1+0x208] ;  /* 0x00020800010f7983 */ /* 0x001ee80000300800 */
[----:B------:R-:W-:Y:S01]  /*176b0*/  STL.64 [R1+0x488], R10 ;  /* 0x0004880a01007387 */ /* 0x000fe20000100a00 */
[----:B----4-:R-:W-:-:S03]  /*176c0*/  IMAD.MOV.U32 R19, RZ, RZ, R8 ;  /* 0x000000ffff137224 */ /* 0x010fc600078e0008 */
[----:B------:R-:W4:Y:S01]  /*176d0*/  LDL.LU R14, [R1+0x218] ;  /* 0x00021800010e7983 */ /* 0x000f220000300800 */
[----:B------:R-:W-:-:S03]  /*176e0*/  IMAD.MOV.U32 R18, RZ, RZ, R7 ;  /* 0x000000ffff127224 */ /* 0x000fc600078e0007 */
[----:B------:R-:W4:Y:S04]  /*176f0*/  LDL.LU R16, [R1+0x20c] ;  /* 0x00020c0001107983 */ /* 0x000f280000300800 */
[----:B------:R-:W4:Y:S01]  /*17700*/  @P1 LDG.E.U16 R53, desc[UR20][R18.64] ;  /* 0x0000001412351981 */ /* 0x000f22000c1e1500 */
[----:B--2---:R-:W-:-:S03]  /*17710*/  IMAD.MOV.U32 R21, RZ, RZ, R20 ;  /* 0x000000ffff157224 */ /* 0x004fc600078e0014 */
[----:B------:R0:W-:Y:S04]  /*17720*/  @P6 STL [R1+0xa1c], R3 ;  /* 0x000a1c0301006387 */ /* 0x0001e80000100800 */
[----:B0-----:R-:W2:Y:S04]  /*17730*/  LDL.LU R3, [R1+0x21c] ;  /* 0x00021c0001037983 */ /* 0x001ea80000300800 */
[----:B------:R-:W2:Y:S01]  /*17740*/  LDL R6, [R1+0xb84] ;  /* 0x000b840001067983 */ /* 0x000ea20000100800 */
[----:B---3--:R-:W-:-:S05]  /*17750*/  IMAD.MOV.U32 R20, RZ, RZ, R4 ;  /* 0x000000ffff147224 */ /* 0x008fca00078e0004 */
[----:B------:R-:W3:Y:S01]  /*17760*/  @P1 LDG.E.U16 R17, desc[UR20][R20.64] ;  /* 0x0000001414111981 */ /* 0x000ee2000c1e1500 */
[----:B------:R-:W-:-:S03]  /*17770*/  ISETP.GT.AND P3, PT, R28, 0x2d, PT ;  /* 0x0000002d1c00780c */ /* 0x000fc60003f64270 */
[----:B------:R0:W-:Y:S04]  /*17780*/  @P6 STL [R1+0xa18], R9 ;  /* 0x000a180901006387 */ /* 0x0001e80000100800 */
[----:B------:R-:W2:Y:S04]  /*17790*/  LDL.LU R10, [R1+0x210] ;  /* 0x00021000010a7983 */ /* 0x000ea80000300800 */
[----:B0-----:R-:W2:Y:S04]  /*177a0*/  LDL.LU R9, [R1+0x240] ;  /* 0x0002400001097983 */ /* 0x001ea80000300800 */
[----:B------:R-:W2:Y:S04]  /*177b0*/  LDL.LU R8, [R1+0x214] ;  /* 0x0002140001087983 */ /* 0x000ea80000300800 */
[----:B------:R-:W-:Y:S04]  /*177c0*/  STL.64 [R1+0x478], R18 ;  /* 0x0004781201007387 */ /* 0x000fe80000100a00 */
[----:B------:R-:W2:Y:S04]  /*177d0*/  LDL.LU R7, [R1+0x224] ;  /* 0x0002240001077983 */ /* 0x000ea80000300800 */
[----:B------:R-:W2:Y:S04]  /*177e0*/  LDL R12, [R1+0xb80] ;  /* 0x000b8000010c7983 */ /* 0x000ea80000100800 */
[----:B------:R-:W2:Y:S04]  /*177f0*/  LDL R11, [R1+0xb7c] ;  /* 0x000b7c00010b7983 */ /* 0x000ea80000100800 */
[----:B------:R-:W2:Y:S04]  /*17800*/  LDL R4, [R1+0xa04] ;  /* 0x000a040001047983 */ /* 0x000ea80000100800 */
[----:B------:R-:W-:Y:S04]  /*17810*/  STL.64 [R1+0x480], R20 ;  /* 0x0004801401007387 */ /* 0x000fe80000100a00 */
[----:B----4-:R0:W-:Y:S04]  /*17820*/  @P1 STL [R1+0xa10], R53 ;  /* 0x000a103501001387 */ /* 0x0101e80000100800 */
[----:B------:R-:W4:Y:S04]  /*17830*/  @P3 LDG.E.U16 R13, desc[UR20][R14.64] ;  /* 0x000000140e0d3981 */ /* 0x000f28000c1e1500 */
[----:B---3--:R1:W-:Y:S04]  /*17840*/  @P1 STL [R1+0xa14], R17 ;  /* 0x000a141101001387 */ /* 0x0083e80000100800 */
[----:B0-----:R-:W3:Y:S01]  /*17850*/  LDL R53, [R1+0xa00] ;  /* 0x000a000001357983 */ /* 0x001ee20000100800 */
[----:B-1----:R-:W-:-:S02]  /*17860*/  IMAD.MOV.U32 R17, RZ, RZ, R16 ;  /* 0x000000ffff117224 */ /* 0x002fc400078e0010 */
[----:B--2---:R-:W-:-:S05]  /*17870*/  IMAD.MOV.U32 R16, RZ, RZ, R3 ;  /* 0x000000ffff107224 */ /* 0x004fca00078e0003 */
[----:B------:R-:W2:Y:S04]  /*17880*/  @P3 LDG.E.U16 R2, desc[UR20][R16.64] ;  /* 0x0000001410023981 */ /* 0x000ea8000c1e1500 */
[----:B------:R-:W-:Y:S04]  /*17890*/  STL.64 [R1+0x470], R16 ;  /* 0x0004701001007387 */ /* 0x000fe80000100a00 */
[----:B------:R-:W-:Y:S04]  /*178a0*/  STL.64 [R1+0x468], R14 ;  /* 0x0004680e01007387 */ /* 0x000fe80000100a00 */
[----:B------:R-:W3:Y:S01]  /*178b0*/  LDL.LU R3, [R1+0x228] ;  /* 0x0002280001037983 */ /* 0x000ee20000300800 */
[----:B------:R-:W-:-:S03]  /*178c0*/  ISETP.GT.AND P4, PT, R28, 0x2e, PT ;  /* 0x0000002e1c00780c */ /* 0x000fc60003f84270 */
[----:B--2---:R0:W-:Y:S04]  /*178d0*/  @P3 STL [R1+0xa0c], R2 ;  /* 0x000a0c0201003387 */ /* 0x0041e80000100800 */
[----:B0-----:R-:W2:Y:S01]  /*178e0*/  LDL.LU R2, [R1+0x238] ;  /* 0x0002380001027983 */ /* 0x001ea20000300800 */
[----:B------:R-:W-:Y:S02]  /*178f0*/  IMAD.MOV.U32 R18, RZ, RZ, R9 ;  /* 0x000000ffff127224 */ /* 0x000fe400078e0009 */
[----:B------:R-:W-:Y:S01]  /*17900*/  IMAD.MOV.U32 R9, RZ, RZ, R8 ;  /* 0x000000ffff097224 */ /* 0x000fe200078e0008 */
[----:B------:R-:W-:Y:S01]  /*17910*/  ISETP.GT.AND P5, PT, R28, 0x2f, PT ;  /* 0x0000002f1c00780c */ /* 0x000fe20003fa4270 */
[----:B------:R-:W-:Y:S01]  /*17920*/  IMAD.MOV.U32 R8, RZ, RZ, R7 ;  /* 0x000000ffff087224 */ /* 0x000fe200078e0007 */
[----:B------:R-:W2:Y:S01]  /*17930*/  LDL.LU R16, [R1+0x22c] ;  /* 0x00022c0001107983 */ /* 0x000ea20000300800 */
[----:B------:R-:W-:-:S03]  /*17940*/  IMAD.MOV.U32 R19, RZ, RZ, R10 ;  /* 0x000000ffff137224 */ /* 0x000fc600078e000a */
[----:B------:R-:W2:Y:S04]  /*17950*/  LDL.LU R14, [R1+0x23c] ;  /* 0x00023c00010e7983 */ /* 0x000ea80000300800 */
[----:B------:R-:W2:Y:S04]  /*17960*/  @P4 LDG.E.U16 R5, desc[UR20][R8.64] ;  /* 0x0000001408054981 */ /* 0x000ea8000c1e1500 */
[----:B----4-:R-:W-:Y:S04]  /*17970*/  @P3 STL [R1+0xa08], R13 ;  /* 0x000a080d01003387 */ /* 0x010fe80000100800 */
[----:B------:R0:W-:Y:S04]  /*17980*/  STL.64 [R1+0x460], R8 ;  /* 0x0004600801007387 */ /* 0x0001e80000100a00 */
[----:B------:R3:W4:Y:S04]  /*17990*/  @P4 LDG.E.U16 R6, desc[UR20][R18.64] ;  /* 0x0000001412064981 */ /* 0x000728000c1e1500 */
[----:B0-----:R-:W4:Y:S04]  /*179a0*/  LDL.LU R9, [R1+0x230] ;  /* 0x0002300001097983 */ /* 0x001f280000300800 */
[----:B------:R3:W-:Y:S04]  /*179b0*/  STL.64 [R1+0x458], R18 ;  /* 0x0004581201007387 */ /* 0x0007e80000100a00 */
[----:B------:R-:W4:Y:S04]  /*179c0*/  LDL.LU R8, [R1+0x260] ;  /* 0x0002600001087983 */ /* 0x000f280000300800 */
[----:B------:R-:W4:Y:S01]  /*179d0*/  LDL.LU R10, [R1+0x234] ;  /* 0x00023400010a7983 */ /* 0x000f220000300800 */
[----:B---3--:R-:W-:-:S03]  /*179e0*/  IMAD.MOV.U32 R19, RZ, RZ, R3 ;  /* 0x000000ffff137224 */ /* 0x008fc600078e0003 */
[----:B------:R-:W3:Y:S04]  /*179f0*/  LDL.LU R7, [R1+0x244] ;  /* 0x0002440001077983 */ /* 0x000ee80000300800 */
[----:B------:R-:W3:Y:S04]  /*17a00*/  LDL R15, [R1+0x9fc] ;  /* 0x0009fc00010f7983 */ /* 0x000ee80000100800 */
[----:B------:R-:W3:Y:S01]  /*17a10*/  LDL R17, [R1+0x9f8] ;  /* 0x0009f80001117983 */ /* 0x000ee20000100800 */
[----:B--2---:R-:W-:-:S05]  /*17a20*/  IMAD.MOV.U32 R18, RZ, RZ, R2 ;  /* 0x000000ffff127224 */ /* 0x004fca00078e0002 */
[----:B------:R-:W2:Y:S01]  /*17a30*/  @P5 LDG.E.U16 R11, desc[UR20][R18.64] ;  /* 0x00000014120b5981 */ /* 0x000ea2000c1e1500 */
[----:B------:R-:W-:Y:S01]  /*17a40*/  IMAD.MOV.U32 R21, RZ, RZ, R16 ;  /* 0x000000ffff157224 */ /* 0x000fe200078e0010 */
[C---:B------:R-:W-:Y:S01]  /*17a50*/  ISETP.GT.AND P6, PT, R28.reuse, 0x30, PT ;  /* 0x000000301c00780c */ /* 0x040fe20003fc4270 */
[----:B------:R-:W-:Y:S01]  /*17a60*/  IMAD.MOV.U32 R20, RZ, RZ, R14 ;  /* 0x000000ffff147224 */ /* 0x000fe200078e000e */
[----:B------:R0:W-:Y:S04]  /*17a70*/  @P4 STL [R1+0xb88], R5 ;  /* 0x000b880501004387 */ /* 0x0001e80000100800 */
[----:B------:R-:W3:Y:S04]  /*17a80*/  LDL R13, [R1+0x9f0] ;  /* 0x0009f000010d7983 */ /* 0x000ee80000100800 */
[----:B------:R-:W3:Y:S04]  /*17a90*/  @P5 LDG.E.U16 R12, desc[UR20][R20.64] ;  /* 0x00000014140c5981 */ /* 0x000ee8000c1e1500 */
[----:B0-----:R-:W3:Y:S04]  /*17aa0*/  LDL R5, [R1+0x9f4] ;  /* 0x0009f40001057983 */ /* 0x001ee80000100800 */
[----:B----4-:R0:W-:Y:S04]  /*17ab0*/  @P4 STL [R1+0xb84], R6 ;  /* 0x000b840601004387 */ /* 0x0101e80000100800 */
[----:B0-----:R-:W4:Y:S04]  /*17ac0*/  LDL.LU R6, [R1+0x248] ;  /* 0x0002480001067983 */ /* 0x001f280000300800 */
[----:B------:R-:W4:Y:S04]  /*17ad0*/  LDL.LU R3, [R1+0x258] ;  /* 0x0002580001037983 */ /* 0x000f280000300800 */
[----:B------:R-:W4:Y:S04]  /*17ae0*/  LDL R2, [R1+0x9ec] ;  /* 0x0009ec0001027983 */ /* 0x000f280000100800 */
[----:B------:R0:W-:Y:S04]  /*17af0*/  STL.64 [R1+0x448], R18 ;  /* 0x0004481201007387 */ /* 0x0001e80000100a00 */
[----:B------:R-:W-:Y:S01]  /*17b00*/  STL.64 [R1+0x450], R20 ;  /* 0x0004501401007387 */ /* 0x000fe20000100a00 */
[----:B------:R-:W-:-:S03]  /*17b10*/  ISETP.GT.AND P1, PT, R28, 0x31, PT ;  /* 0x000000311c00780c */ /* 0x000fc60003f24270 */
[----:B------:R-:W4:Y:S04]  /*17b20*/  @P6 LDG.E.U16 R53, desc[UR20][R8.64] ;  /* 0x0000001408356981 */ /* 0x000f28000c1e1500 */
[----:B0-----:R-:W4:Y:S04]  /*17b30*/  LDL.LU R18, [R1+0x24c] ;  /* 0x00024c0001127983 */ /* 0x001f280000300800 */
[----:B------:R-:W4:Y:S04]  /*17b40*/  LDL.LU R16, [R1+0x25c] ;  /* 0x00025c0001107983 */ /* 0x000f280000300800 */
[----:B--2---:R0:W-:Y:S02]  /*17b50*/  @P5 STL [R1+0xb7c], R11 ;  /* 0x000b7c0b01005387 */ /* 0x0041e40000100800 */
[----:B0-----:R-:W-:-:S02]  /*17b60*/  IMAD.MOV.U32 R11, RZ, RZ, R10 ;  /* 0x000000ffff0b7224 */ /* 0x001fc400078e000a */
[----:B---3--:R-:W-:-:S05]  /*17b70*/  IMAD.MOV.U32 R10, RZ, RZ, R7 ;  /* 0x000000ffff0a7224 */ /* 0x008fca00078e0007 */
[----:B------:R-:W2:Y:S04]  /*17b80*/  @P6 LDG.E.U16 R4, desc[UR20][R10.64] ;  /* 0x000000140a046981 */ /* 0x000ea8000c1e1500 */
[----:B------:R0:W-:Y:S04]  /*17b90*/  @P5 STL [R1+0xb80], R12 ;  /* 0x000b800c01005387 */ /* 0x0001e80000100800 */
[----:B------:R1:W-:Y:S04]  /*17ba0*/  STL.64 [R1+0x440], R10 ;  /* 0x0004400a01007387 */ /* 0x0003e80000100a00 */
[----:B------:R-:W3:Y:S04]  /*17bb0*/  LDL.LU R14, [R1+0x250] ;  /* 0x00025000010e7983 */ /* 0x000ee80000300800 */
[----:B------:R-:W-:Y:S01]  /*17bc0*/  STL.64 [R1+0x438], R8 ;  /* 0x0004380801007387 */ /* 0x000fe20000100a00 */
[----:B----4-:R-:W-:-:S03]  /*17bd0*/  IMAD.MOV.U32 R21, RZ, RZ, R6 ;  /* 0x000000ffff157224 */ /* 0x010fc600078e0006 */
[----:B0-----:R-:W4:Y:S01]  /*17be0*/  LDL.LU R12, [R1+0x280] ;  /* 0x00028000010c7983 */ /* 0x001f220000300800 */
[----:B------:R-:W-:-:S03]  /*17bf0*/  IMAD.MOV.U32 R20, RZ, RZ, R3 ;  /* 0x000000ffff147224 */ /* 0x000fc600078e0003 */
[----:B-1----:R-:W3:Y:S04]  /*17c00*/  LDL.LU R11, [R1+0x254] ;  /* 0x00025400010b7983 */ /* 0x002ee80000300800 */
[----:B------:R-:W3:Y:S04]  /*17c10*/  @P1 LDG.E.U16 R17, desc[UR20][R20.64] ;  /* 0x0000001414111981 */ /* 0x000ee8000c1e1500 */
[----:B--2---:R0:W-:Y:S04]  /*17c20*/  @P6 STL [R1+0xa04], R4 ;  /* 0x000a040401006387 */ /* 0x0041e80000100800 */
[----:B0-----:R-:W2:Y:S01]  /*17c30*/  LDL.LU R4, [R1+0x264] ;  /* 0x0002640001047983 */ /* 0x001ea20000300800 */
[----:B------:R-:W-:-:S02]  /*17c40*/  IMAD.MOV.U32 R22, RZ, RZ, R16 ;  /* 0x000000ffff167224 */ /* 0x000fc400078e0010 */
[----:B------:R-:W-:Y:S01]  /*17c50*/  IMAD.MOV.U32 R23, RZ, RZ, R18 ;  /* 0x000000ffff177224 */ /* 0x000fe200078e0012 */
[----:B------:R-:W4:Y:S01]  /*17c60*/  LDL R7, [R1+0x9e8] ;  /* 0x0009e80001077983 */ /* 0x000f220000100800 */
[----:B------:R-:W-:-:S03]  /*17c70*/  ISETP.GT.AND P3, PT, R28, 0x32, PT ;  /* 0x000000321c00780c */ /* 0x000fc60003f64270 */
[----:B------:R0:W-:Y:S04]  /*17c80*/  @P6 STL [R1+0xa00], R53 ;  /* 0x000a003501006387 */ /* 0x0001e80000100800 */
[----:B------:R-:W4:Y:S04]  /*17c90*/  LDL.LU R10, [R1+0x268] ;  /* 0x00026800010a7983 */ /* 0x000f280000300800 */
[----:B------:R-:W4:Y:S04]  /*17ca0*/  @P1 LDG.E.U16 R15, desc[UR20][R22.64] ;  /* 0x00000014160f1981 */ /* 0x000f28000c1e1500 */
[----:B------:R-:W4:Y:S04]  /*17cb0*/  LDL.LU R9, [R1+0x278] ;  /* 0x0002780001097983 */ /* 0x000f280000300800 */
[----:B------:R-:W4:Y:S04]  /*17cc0*/  LDL.LU R8, [R1+0x26c] ;  /* 0x00026c0001087983 */ /* 0x000f280000300800 */
[----:B------:R-:W-:Y:S04]  /*17cd0*/  STL.64 [R1+0x428], R20 ;  /* 0x0004281401007387 */ /* 0x000fe80000100a00 */
[----:B------:R-:W4:Y:S04]  /*17ce0*/  LDL.LU R6, [R1+0x27c] ;  /* 0x00027c0001067983 */ /* 0x000f280000300800 */
[----:B------:R-:W4:Y:S04]  /*17cf0*/  LDL R19, [R1+0x9e4] ;  /* 0x0009e40001137983 */ /* 0x000f280000100800 */
[----:B------:R-:W4:Y:S04]  /*17d00*/  LDL R3, [R1+0x9e0] ;  /* 0x0009e00001037983 */ /* 0x000f280000100800 */
[----:B0-----:R-:W4:Y:S04]  /*17d10*/  LDL R53, [R1+0x9dc] ;  /* 0x0009dc0001357983 */ /* 0x001f280000100800 */
[----:B------:R-:W-:Y:S04]  /*17d20*/  STL.64 [R1+0x430], R22 ;  /* 0x0004301601007387 */ /* 0x000fe80000100a00 */
[----:B---3--:R0:W-:Y:S02]  /*17d30*/  @P1 STL [R1+0x9f8], R17 ;  /* 0x0009f81101001387 */ /* 0x0081e40000100800 */
[----:B0-----:R-:W-:-:S02]  /*17d40*/  IMAD.MOV.U32 R17, RZ, RZ, R11 ;  /* 0x000000ffff117224 */ /* 0x001fc400078e000b */
[----:B--2---:R-:W-:-:S05]  /*17d50*/  IMAD.MOV.U32 R16, RZ, RZ, R4 ;  /* 0x000000ffff107224 */ /* 0x004fca00078e0004 */
[----:B------:R-:W2:Y:S04]  /*17d60*/  @P3 LDG.E.U16 R5, desc[UR20][R16.64] ;  /* 0x0000001410053981 */ /* 0x000ea8000c1e1500 */
[----:B----4-:R0:W-:Y:S04]  /*17d70*/  @P1 STL [R1+0x9fc], R15 ;  /* 0x0009fc0f01001387 */ /* 0x0101e80000100800 */
[----:B------:R-:W3:Y:S01]  /*17d80*/  LDL R11, [R1+0x9d8] ;  /* 0x0009d800010b7983 */ /* 0x000ee20000100800 */
[----:B0-----:R-:W-:Y:S02]  /*17d90*/  IMAD.MOV.U32 R15, RZ, RZ, R14 ;  /* 0x000000ffff0f7224 */ /* 0x001fe400078e000e */
[----:B------:R-:W-:Y:S01]  /*17da0*/  IMAD.MOV.U32 R14, RZ, RZ, R12 ;  /* 0x000000ffff0e7224 */ /* 0x000fe200078e000c */
[----:B------:R-:W-:Y:S04]  /*17db0*/  STL.64 [R1+0x420], R16 ;  /* 0x0004201001007387 */ /* 0x000fe80000100a00 */
[----:B------:R-:W4:Y:S04]  /*17dc0*/  @P3 LDG.E.U16 R13, desc[UR20][R14.64] ;  /* 0x000000140e0d3981 */ /* 0x000f28000c1e1500 */
[----:B------:R-:W-:Y:S04]  /*17dd0*/  STL.64 [R1+0x418], R14 ;  /* 0x0004180e01007387 */ /* 0x000fe80000100a00 */
[----:B--2---:R0:W-:Y:S04]  /*17de0*/  @P3 STL [R1+0x9f4], R5 ;  /* 0x0009f40501003387 */ /* 0x0041e80000100800 */
[----:B0-----:R-:W2:Y:S04]  /*17df0*/  LDL.LU R5, [R1+0x270] ;  /* 0x0002700001057983 */ /* 0x001ea80000300800 */
[----:B------:R-:W3:Y:S04]  /*17e00*/  LDL.LU R4, [R1+0x2a0] ;  /* 0x0002a00001047983 */ /* 0x000ee80000300800 */
[----:B------:R-:W3:Y:S04]  /*17e10*/  LDL.LU R16, [R1+0x274] ;  /* 0x0002740001107983 */ /* 0x000ee80000300800 */
[----:B------:R-:W3:Y:S01]  /*17e20*/  LDL.LU R14, [R1+0x284] ;  /* 0x00028400010e7983 */ /* 0x000ee20000300800 */
[----:B------:R-:W-:Y:S01]  /*17e30*/  ISETP.GT.AND P4, PT, R28, 0x33, PT ;  /* 0x000000331c00780c */ /* 0x000fe20003f84270 */
[----:B------:R-:W-:-:S02]  /*17e40*/  IMAD.MOV.U32 R12, RZ, RZ, R9 ;  /* 0x000000ffff0c7224 */ /* 0x000fc400078e0009 */
[----:B------:R-:W-:Y:S01]  /*17e50*/  IMAD.MOV.U32 R9, RZ, RZ, R8 ;  /* 0x000000ffff097224 */ /* 0x000fe200078e0008 */
[----:B------:R-:W-:Y:S01]  /*17e60*/  ISETP.GT.AND P5, PT, R28, 0x34, PT ;  /* 0x000000341c00780c */ /* 0x000fe20003fa4270 */
[----:B------:R-:W-:Y:S01]  /*17e70*/  IMAD.MOV.U32 R8, RZ, RZ, R6 ;  /* 0x000000ffff087224 */ /* 0x000fe200078e0006 */
[----:B----4-:R0:W-:Y:S04]  /*17e80*/  @P3 STL [R1+0x9f0], R13 ;  /* 0x0009f00d01003387 */ /* 0x0101e80000100800 */
[----:B------:R1:W-:Y:S04]  /*17e90*/  STL.64 [R1+0x410], R8 ;  /* 0x0004100801007387 */ /* 0x0003e80000100a00 */
[----:B------:R-:W4:Y:S01]  /*17ea0*/  @P4 LDG.E.U16 R2, desc[UR20][R8.64] ;  /* 0x0000001408024981 */ /* 0x000f22000c1e1500 */
[----:B0-----:R-:W-:-:S03]  /*17eb0*/  IMAD.MOV.U32 R13, RZ, RZ, R10 ;  /* 0x000000ffff0d7224 */ /* 0x001fc600078e000a */
[----:B------:R-:W4:Y:S04]  /*17ec0*/  LDL.LU R10, [R1+0x288] ;  /* 0x00028800010a7983 */ /* 0x000f280000300800 */
[----:B------:R2:W4:Y:S04]  /*17ed0*/  @P4 LDG.E.U16 R7, desc[UR20][R12.64] ;  /* 0x000000140c074981 */ /* 0x000528000c1e1500 */
[----:B------:R2:W-:Y:S04]  /*17ee0*/  STL.64 [R1+0x408], R12 ;  /* 0x0004080c01007387 */ /* 0x0005e80000100a00 */
[----:B-1----:R-:W4:Y:S04]  /*17ef0*/  LDL.LU R9, [R1+0x298] ;  /* 0x0002980001097983 */ /* 0x002f280000300800 */
[----:B------:R-:W4:Y:S04]  /*17f00*/  LDL.LU R8, [R1+0x28c] ;  /* 0x00028c0001087983 */ /* 0x000f280000300800 */
[----:B------:R-:W4:Y:S01]  /*17f10*/  LDL.LU R6, [R1+0x29c] ;  /* 0x00029c0001067983 */ /* 0x000f220000300800 */
[----:B------:R-:W-:-:S03]  /*17f20*/  ISETP.GT.AND P6, PT, R28, 0x35, PT ;  /* 0x000000351c00780c */ /* 0x000fc60003fc4270 */
[----:B------:R-:W4:Y:S04]  /*17f30*/  LDL R21, [R1+0xb78] ;  /* 0x000b780001157983 */ /* 0x000f280000100800 */
[----:B------:R-:W4:Y:S01]  /*17f40*/  LDL R15, [R1+0xb74] ;  /* 0x000b7400010f7983 */ /* 0x000f220000100800 */
[----:B--2---:R-:W-:Y:S02]  /*17f50*/  IMAD.MOV.U32 R13, RZ, RZ, R5 ;  /* 0x000000ffff0d7224 */ /* 0x004fe400078e0005 */
[----:B---3--:R-:W-:Y:S02]  /*17f60*/  IMAD.MOV.U32 R12, RZ, RZ, R4 ;  /* 0x000000ffff0c7224 */ /* 0x008fe400078e0004 */
[----:B------:R-:W-:-:S03]  /*17f70*/  IMAD.MOV.U32 R23, RZ, RZ, R16 ;  /* 0x000000ffff177224 */ /* 0x000fc600078e0010 */
[----:B------:R-:W2:Y:S01]  /*17f80*/  @P5 LDG.E.U16 R3, desc[UR20][R12.64] ;  /* 0x000000140c035981 */ /* 0x000ea2000c1e1500 */
[----:B------:R-:W-:-:S05]  /*17f90*/  IMAD.MOV.U32 R22, RZ, RZ, R14 ;  /* 0x000000ffff167224 */ /* 0x000fca00078e000e */
[----:B------:R-:W3:Y:S04]  /*17fa0*/  @P5 LDG.E.U16 R19, desc[UR20][R22.64] ;  /* 0x0000001416135981 */ /* 0x000ee8000c1e1500 */
[----:B----4-:R0:W-:Y:S04]  /*17fb0*/  @P4 STL [R1+0x9ec], R2 ;  /* 0x0009ec0201004387 */ /* 0x0101e80000100800 */
[----:B------:R-:W4:Y:S04]  /*17fc0*/  LDL R17, [R1+0xb6c] ;  /* 0x000b6c0001117983 */ /* 0x000f280000100800 */
[----:B0-----:R-:W4:Y:S04]  /*17fd0*/  LDL R2, [R1+0xb70] ;  /* 0x000b700001027983 */ /* 0x001f280000100800 */
[----:B------:R0:W-:Y:S01]  /*17fe0*/  @P4 STL [R1+0x9e8], R7 ;  /* 0x0009e80701004387 */ /* 0x0001e20000100800 */
[----:B------:R-:W-:-:S03]  /*17ff0*/  IMAD.MOV.U32 R18, RZ, RZ, R9 ;  /* 0x000000ffff127224 */ /* 0x000fc600078e0009 */
[----:B0-----:R-:W4:Y:S04]  /*18000*/  LDL.LU R7, [R1+0x290] ;  /* 0x0002900001077983 */ /* 0x001f280000300800 */
[----:B------:R-:W4:Y:S04]  /*18010*/  LDL.LU R4, [R1+0x2c0] ;  /* 0x0002c00001047983 */ /* 0x000f280000300800 */
[----:B------:R-:W4:Y:S01]  /*18020*/  LDL R5, [R1+0x9d4] ;  /* 0x0009d40001057983 */ /* 0x000f220000100800 */
[----:B------:R-:W-:-:S03]  /*18030*/  IMAD.MOV.U32 R9, RZ, RZ, R8 ;  /* 0x000000ffff097224 */ /* 0x000fc600078e0008 */
[----:B------:R-:W-:Y:S01]  /*18040*/  STL.64 [R1+0x3f8], R12 ;  /* 0x0003f80c01007387 */ /* 0x000fe20000100a00 */
[----:B------:R-:W-:-:S03]  /*18050*/  IMAD.MOV.U32 R8, RZ, RZ, R6 ;  /* 0x000000ffff087224 */ /* 0x000fc600078e0006 */
[----:B------:R-:W-:Y:S04]  /*18060*/  STL.64 [R1+0x400], R22 ;  /* 0x0004001601007387 */ /* 0x000fe80000100a00 */
[----:B------:R-:W4:Y:S04]  /*18070*/  LDL.LU R16, [R1+0x294] ;  /* 0x0002940001107983 */ /* 0x000f280000300800 */
[----:B------:R-:W4:Y:S04]  /*18080*/  @P6 LDG.E.U16 R53, desc[UR20][R8.64] ;  /* 0x0000001408356981 */ /* 0x000f28000c1e1500 */
[----:B--2---:R0:W-:Y:S04]  /*18090*/  @P5 STL [R1+0x9e0], R3 ;  /* 0x0009e00301005387 */ /* 0x0041e80000100800 */
[----:B0-----:R-:W2:Y:S04]  /*180a0*/  LDL.LU R3, [R1+0x2a4] ;  /* 0x0002a40001037983 */ /* 0x001ea80000300800 */
[----:B---3--:R0:W-:Y:S04]  /*180b0*/  @P5 STL [R1+0x9e4], R19 ;  /* 0x0009e41301005387 */ /* 0x0081e80000100800 */
[----:B------:R1:W-:Y:S04]  /*180c0*/  STL.64 [R1+0x3f0], R8 ;  /* 0x0003f00801007387 */ /* 0x0003e80000100a00 */
[----:B------:R-:W3:Y:S01]  /*180d0*/  LDL.LU R14, [R1+0x2a8] ;  /* 0x0002a800010e7983 */ /* 0x000ee20000300800 */
[----:B0-----:R-:W-:-:S05]  /*180e0*/  IMAD.MOV.U32 R19, RZ, RZ, R10 ;  /* 0x000000ffff137224 */ /* 0x001fca00078e000a */
[----:B------:R4:W3:Y:S04]  /*180f0*/  @P6 LDG.E.U16 R11, desc[UR20][R18.64] ;  /* 0x00000014120b6981 */ /* 0x0008e8000c1e1500 */
[----:B------:R4:W-:Y:S04]  /*18100*/  STL.64 [R1+0x3e8], R18 ;  /* 0x0003e81201007387 */ /* 0x0009e80000100a00 */
[----:B------:R-:W3:Y:S04]  /*18110*/  LDL.LU R12, [R1+0x2b8] ;  /* 0x0002b800010c7983 */ /* 0x000ee80000300800 */
[----:B-1----:R-:W3:Y:S04]  /*18120*/  LDL.LU R9, [R1+0x2ac] ;  /* 0x0002ac0001097983 */ /* 0x002ee80000300800 */
[----:B------:R-:W3:Y:S01]  /*18130*/  LDL.LU R6, [R1+0x2bc] ;  /* 0x0002bc0001067983 */ /* 0x000ee20000300800 */
[----:B------:R-:W-:Y:S01]  /*18140*/  ISETP.GT.AND P1, PT, R28, 0x36, PT ;  /* 0x000000361c00780c */ /* 0x000fe20003f24270 */
[----:B----4-:R-:W-:-:S02]  /*18150*/  IMAD.MOV.U32 R18, RZ, RZ, R4 ;  /* 0x000000ffff127224 */ /* 0x010fc400078e0004 */
[----:B------:R-:W-:Y:S01]  /*18160*/  IMAD.MOV.U32 R19, RZ, RZ, R7 ;  /* 0x000000ffff137224 */ /* 0x000fe200078e0007 */
[----:B------:R-:W-:-:S09]  /*18170*/  ISETP.GT.AND P3, PT, R28, 0x37, PT ;  /* 0x000000371c00780c */ /* 0x000fd20003f64270 */
[----:B------:R0:W4:Y:S01]  /*18180*/  @P1 LDG.E.U16 R15, desc[UR20][R18.64] ;  /* 0x00000014120f1981 */ /* 0x000122000c1e1500 */
[----:B------:R-:W-:-:S03]  /*18190*/  IMAD.MOV.U32 R23, RZ, RZ, R16 ;  /* 0x000000ffff177224 */ /* 0x000fc600078e0010 */
[----:B------:R1:W-:Y:S04]  /*181a0*/  @P6 STL [R1+0x9dc], R53 ;  /* 0x0009dc3501006387 */ /* 0x0003e80000100800 */
[----:B-1----:R-:W4:Y:S01]  /*181b0*/  LDL R53, [R1+0x9d0] ;  /* 0x0009d00001357983 */ /* 0x002f220000100800 */
[----:B--2---:R-:W-:-:S05]  /*181c0*/  IMAD.MOV.U32 R22, RZ, RZ, R3 ;  /* 0x000000ffff167224 */ /* 0x004fca00078e0003 */
[----:B------:R-:W2:Y:S04]  /*181d0*/  @P1 LDG.E.U16 R21, desc[UR20][R22.64] ;  /* 0x0000001416151981 */ /* 0x000ea8000c1e1500 */
[----:B---3--:R1:W-:Y:S04]  /*181e0*/  @P6 STL [R1+0x9d8], R11 ;  /* 0x0009d80b01006387 */ /* 0x0083e80000100800 */
[----:B-1----:R-:W3:Y:S04]  /*181f0*/  LDL.LU R11, [R1+0x2b0] ;  /* 0x0002b000010b7983 */ /* 0x002ee80000300800 */
[----:B------:R-:W3:Y:S04]  /*18200*/  LDL.LU R10, [R1+0x2e0] ;  /* 0x0002e000010a7983 */ /* 0x000ee80000300800 */
[----:B------:R-:W3:Y:S04]  /*18210*/  LDL.LU R8, [R1+0x2b4] ;  /* 0x0002b40001087983 */ /* 0x000ee80000300800 */
[----:B------:R0:W-:Y:S04]  /*18220*/  STL.64 [R1+0x3d8], R18 ;  /* 0x0003d81201007387 */ /* 0x0001e80000100a00 */
[----:B------:R-:W3:Y:S04]  /*18230*/  LDL.LU R7, [R1+0x2c4] ;  /* 0x0002c40001077983 */ /* 0x000ee80000300800 */
[----:B------:R-:W3:Y:S01]  /*18240*/  LDL R13, [R1+0x9cc] ;  /* 0x0009cc00010d7983 */ /* 0x000ee20000100800 */
[----:B0-----:R-:W-:-:S03]  /*18250*/  IMAD.MOV.U32 R18, RZ, RZ, R6 ;  /* 0x000000ffff127224 */ /* 0x001fc600078e0006 */
[----:B------:R-:W3:Y:S01]  /*18260*/  LDL R4, [R1+0x9c8] ;  /* 0x0009c80001047983 */ /* 0x000ee20000100800 */
[----:B------:R-:W-:-:S03]  /*18270*/  IMAD.MOV.U32 R19, RZ, RZ, R9 ;  /* 0x000000ffff137224 */ /* 0x000fc600078e0009 */
[----:B------:R-:W3:Y:S04]  /*18280*/  LDL R3, [R1+0x9c4] ;  /* 0x0009c40001037983 */ /* 0x000ee80000100800 */
[----:B------:R3:W3:Y:S04]  /*18290*/  @P3 LDG.E.U16 R2, desc[UR20][R18.64] ;  /* 0x0000001412023981 */ /* 0x0006e8000c1e1500 */
[----:B------:R-:W-:Y:S04]  /*182a0*/  STL.64 [R1+0x3e0], R22 ;  /* 0x0003e01601007387 */ /* 0x000fe80000100a00 */
[----:B----4-:R0:W-:Y:S01]  /*182b0*/  @P1 STL [R1+0xb74], R15 ;  /* 0x000b740f01001387 */ /* 0x0101e20000100800 */
[----:B------:R-:W-:Y:S01]  /*182c0*/  ISETP.GT.AND P4, PT, R28, 0x38, PT ;  /* 0x000000381c00780c */ /* 0x000fe20003f84270 */
[----:B0-----:R-:W-:-:S02]  /*182d0*/  IMAD.MOV.U32 R15, RZ, RZ, R14 ;  /* 0x000000ffff0f7224 */ /* 0x001fc400078e000e */
[----:B------:R-:W-:-:S05]  /*182e0*/  IMAD.MOV.U32 R14, RZ, RZ, R12 ;  /* 0x000000ffff0e7224 */ /* 0x000fca00078e000c */
[----:B------:R-:W4:Y:S04]  /*182f0*/  @P3 LDG.E.U16 R17, desc[UR20][R14.64] ;  /* 0x000000140e113981 */ /* 0x000f28000c1e1500 */
[----:B--2---:R-:W-:Y:S04]  /*18300*/  @P1 STL [R1+0xb78], R21 ;  /* 0x000b781501001387 */ /* 0x004fe80000100800 */
[----:B------:R-:W2:Y:S04]  /*18310*/  LDL R9, [R1+0x9c0] ;  /* 0x0009c00001097983 */ /* 0x000ea80000100800 */
[----:B------:R3:W-:Y:S04]  /*18320*/  STL.64 [R1+0x3d0], R18 ;  /* 0x0003d01201007387 */ /* 0x0007e80000100a00 */
[----:B------:R-:W-:Y:S04]  /*18330*/  STL.64 [R1+0x3c8], R14 ;  /* 0x0003c80e01007387 */ /* 0x000fe80000100a00 */
[----:B------:R-:W2:Y:S01]  /*18340*/  LDL.LU R6, [R1+0x2c8] ;  /* 0x0002c80001067983 */ /* 0x000ea20000300800 */
[----:B---3--:R-:W-:-:S02]  /*18350*/  IMAD.MOV.U32 R19, RZ, RZ, R11 ;  /* 0x000000ffff137224 */ /* 0x008fc400078e000b */
[----:B------:R-:W-:Y:S02]  /*18360*/  IMAD.MOV.U32 R18, RZ, RZ, R10 ;  /* 0x000000ffff127224 */ /* 0x000fe400078e000a */
[----:B------:R-:W-:-:S03]  /*18370*/  IMAD.MOV.U32 R11, RZ, RZ, R8 ;  /* 0x000000ffff0b7224 */ /* 0x000fc600078e0008 */
[----:B------:R2:W3:Y:S01]  /*18380*/  @P4 LDG.E.U16 R53, desc[UR20][R18.64] ;  /* 0x0000001412354981 */ /* 0x0004e2000c1e1500 */
[----:B------:R-:W-:-:S05]  /*18390*/  IMAD.MOV.U32 R10, RZ, RZ, R7 ;  /* 0x000000ffff0a7224 */ /* 0x000fca00078e0007 */
[----:B------:R-:W3:Y:S04]  /*183a0*/  @P4 LDG.E.U16 R5, desc[UR20][R10.64] ;  /* 0x000000140a054981 */ /* 0x000ee8000c1e1500 */
[----:B------:R0:W-:Y:S04]  /*183b0*/  @P3 STL [R1+0xb70], R2 ;  /* 0x000b700201003387 */ /* 0x0001e80000100800 */
[----:B0-----:R-:W3:Y:S04]  /*183c0*/  LDL.LU R2, [R1+0x2d8] ;  /* 0x0002d80001027983 */ /* 0x001ee80000300800 */
[----:B------:R-:W3:Y:S04]  /*183d0*/  LDL.LU R16, [R1+0x2cc] ;  /* 0x0002cc0001107983 */ /* 0x000ee80000300800 */
[----:B------:R-:W3:Y:S01]  /*183e0*/  LDL.LU R14, [R1+0x2dc] ;  /* 0x0002dc00010e7983 */ /* 0x000ee20000300800 */
[----:B------:R-:W-:-:S03]  /*183f0*/  ISETP.GT.AND P5, PT, R28, 0x39, PT ;  /* 0x000000391c00780c */ /* 0x000fc60003fa4270 */
[----:B----4-:R-:W-:Y:S04]  /*18400*/  @P3 STL [R1+0xb6c], R17 ;  /* 0x000b6c1101003387 */ /* 0x010fe80000100800 */
[----:B------:R0:W-:Y:S04]  /*18410*/  STL.64 [R1+0x3c0], R10 ;  /* 0x0003c00a01007387 */ /* 0x0001e80000100a00 */
[----:B------:R-:W4:Y:S04]  /*18420*/  LDL.LU R12, [R1+0x2d0] ;  /* 0x0002d000010c7983 */ /* 0x000f280000300800 */
[----:B------:R2:W-:Y:S04]  /*18430*/  STL.64 [R1+0x3b8], R18 ;  /* 0x0003b81201007387 */ /* 0x0005e80000100a00 */
[----:B0-----:R-:W4:Y:S04]  /*18440*/  LDL.LU R11, [R1+0x300] ;  /* 0x00030000010b7983 */ /* 0x001f280000300800 */
[----:B------:R-:W4:Y:S04]  /*18450*/  LDL.LU R10, [R1+0x2d4] ;  /* 0x0002d400010a7983 */ /* 0x000f280000300800 */
[----:B------:R-:W4:Y:S04]  /*18460*/  LDL.LU R7, [R1+0x2e4] ;  /* 0x0002e40001077983 */ /* 0x000f280000300800 */
[----:B------:R-:W4:Y:S04]  /*18470*/  LDL R15, [R1+0x9bc] ;  /* 0x0009bc00010f7983 */ /* 0x000f280000100800 */
[----:B------:R-:W4:Y:S01]  /*18480*/  LDL R17, [R1+0x9b8] ;  /* 0x0009b80001117983 */ /* 0x000f220000100800 */
[----:B--2---:R-:W-:-:S03]  /*18490*/  IMAD.MOV.U32 R19, RZ, RZ, R6 ;  /* 0x000000ffff137224 */ /* 0x004fc600078e0006 */
[----:B---3--:R0:W-:Y:S04]  /*184a0*/  @P4 STL [R1+0x9d4], R5 ;  /* 0x0009d40501004387 */ /* 0x0081e80000100800 */
[----:B0-----:R-:W2:Y:S04]  /*184b0*/  LDL R5, [R1+0x9b4] ;  /* 0x0009b40001057983 */ /* 0x001ea80000100800 */
[----:B------:R0:W-:Y:S01]  /*184c0*/  @P4 STL [R1+0x9d0], R53 ;  /* 0x0009d03501004387 */ /* 0x0001e20000100800 */
[----:B------:R-:W-:-:S03]  /*184d0*/  IMAD.MOV.U32 R18, RZ, RZ, R2 ;  /* 0x000000ffff127224 */ /* 0x000fc600078e0002 */
[----:B0-----:R-:W3:Y:S01]  /*184e0*/  LDL R53, [R1+0x9b0] ;  /* 0x0009b00001357983 */ /* 0x001ee20000100800 */
[----:B------:R-:W-:-:S03]  /*184f0*/  IMAD.MOV.U32 R21, RZ, RZ, R16 ;  /* 0x000000ffff157224 */ /* 0x000fc600078e0010 */
[----:B------:R4:W2:Y:S01]  /*18500*/  @P5 LDG.E.U16 R4, desc[UR20][R18.64] ;  /* 0x0000001412045981 */ /* 0x0008a2000c1e1500 */
[----:B------:R-:W-:-:S03]  /*18510*/  IMAD.MOV.U32 R20, RZ, RZ, R14 ;  /* 0x000000ffff147224 */ /* 0x000fc600078e000e */
[----:B------:R-:W3:Y:S04]  /*18520*/  LDL.LU R8, [R1+0x2e8] ;  /* 0x0002e80001087983 */ /* 0x000ee80000300800 */
[----:B------:R-:W3:Y:S04]  /*18530*/  LDL.LU R6, [R1+0x2f8] ;  /* 0x0002f80001067983 */ /* 0x000ee80000300800 */
[----:B------:R3:W3:Y:S01]  /*18540*/  @P5 LDG.E.U16 R13, desc[UR20][R20.64] ;  /* 0x00000014140d5981 */ /* 0x0006e2000c1e1500 */
[----:B------:R-:W-:-:S03]  /*18550*/  ISETP.GT.AND P6, PT, R28, 0x3a, PT ;  /* 0x0000003a1c00780c */ /* 0x000fc60003fc4270 */
[----:B------:R-:W3:Y:S04]  /*18560*/  LDL R2, [R1+0x9ac] ;  /* 0x0009ac0001027983 */ /* 0x000ee80000100800 */
[----:B------:R4:W-:Y:S01]  /*18570*/  STL.64 [R1+0x3a8], R18 ;  /* 0x0003a81201007387 */ /* 0x0009e20000100a00 */
[----:B------:R-:W-:-:S03]  /*18580*/  ISETP.GT.AND P1, PT, R28, 0x3b, PT ;  /* 0x0000003b1c00780c */ /* 0x000fc60003f24270 */
[----:B------:R3:W-:Y:S04]  /*18590*/  STL.64 [R1+0x3b0], R20 ;  /* 0x0003b01401007387 */ /* 0x0007e80000100a00 */
[----:B------:R-:W3:Y:S01]  /*185a0*/  LDL.LU R16, [R1+0x2ec] ;  /* 0x0002ec0001107983 */ /* 0x000ee20000300800 */
[----:B----4-:R-:W-:Y:S02]  /*185b0*/  IMAD.MOV.U32 R18, RZ, RZ, R11 ;  /* 0x000000ffff127224 */ /* 0x010fe400078e000b */
[----:B------:R-:W-:Y:S02]  /*185c0*/  IMAD.MOV.U32 R11, RZ, RZ, R10 ;  /* 0x000000ffff0b7224 */ /* 0x000fe400078e000a */
[----:B------:R-:W-:Y:S02]  /*185d0*/  IMAD.MOV.U32 R10, RZ, RZ, R7 ;  /* 0x000000ffff0a7224 */ /* 0x000fe400078e0007 */
[----:B------:R-:W-:-:S03]  /*185e0*/  IMAD.MOV.U32 R19, RZ, RZ, R12 ;  /* 0x000000ffff137224 */ /* 0x000fc600078e000c */
[----:B------:R-:W4:Y:S04]  /*185f0*/  @P6 LDG.E.U16 R3, desc[UR20][R10.64] ;  /* 0x000000140a036981 */ /* 0x000f28000c1e1500 */
[----:B------:R-:W4:Y:S04]  /*18600*/  @P6 LDG.E.U16 R9, desc[UR20][R18.64] ;  /* 0x0000001412096981 */ /* 0x000f28000c1e1500 */
[----:B--2---:R0:W-:Y:S01]  /*18610*/  @P5 STL [R1+0x9c8], R4 ;  /* 0x0009c80401005387 */ /* 0x0041e20000100800 */
[----:B---3--:R-:W-:-:S03]  /*18620*/  IMAD.MOV.U32 R21, RZ, RZ, R8 ;  /* 0x000000ffff157224 */ /* 0x008fc600078e0008 */
[----:B0-----:R-:W2:Y:S01]  /*18630*/  LDL.LU R4, [R1+0x2fc] ;  /* 0x0002fc0001047983 */ /* 0x001ea20000300800 */
[----:B------:R-:W-:-:S03]  /*18640*/  IMAD.MOV.U32 R20, RZ, RZ, R6 ;  /* 0x000000ffff147224 */ /* 0x000fc600078e0006 */
[----:B------:R0:W-:Y:S04]  /*18650*/  @P5 STL [R1+0x9cc], R13 ;  /* 0x0009cc0d01005387 */ /* 0x0001e80000100800 */
[----:B------:R1:W-:Y:S04]  /*18660*/  STL.64 [R1+0x3a0], R10 ;  /* 0x0003a00a01007387 */ /* 0x0003e80000100a00 */
[----:B------:R-:W3:Y:S04]  /*18670*/  LDL.LU R14, [R1+0x2f0] ;  /* 0x0002f000010e7983 */ /* 0x000ee80000300800 */
[----:B------:R-:W-:Y:S04]  /*18680*/  STL.64 [R1+0x398], R18 ;  /* 0x0003981201007387 */ /* 0x000fe80000100a00 */
[----:B0-----:R-:W3:Y:S04]  /*18690*/  LDL.LU R13, [R1+0x320] ;  /* 0x00032000010d7983 */ /* 0x001ee80000300800 */
[----:B-1----:R-:W3:Y:S04]  /*186a0*/  LDL.LU R11, [R1+0x2f4] ;  /* 0x0002f400010b7983 */ /* 0x002ee80000300800 */
[----:B------:R-:W3:Y:S04]  /*186b0*/  @P1 LDG.E.U16 R17, desc[UR20][R20.64] ;  /* 0x0000001414111981 */ /* 0x000ee8000c1e1500 */
[----:B------:R-:W3:Y:S01]  /*186c0*/  LDL.LU R7, [R1+0x304] ;  /* 0x0003040001077983 */ /* 0x000ee20000300800 */
[----:B------:R-:W-:-:S03]  /*186d0*/  IMAD.MOV.U32 R23, RZ, RZ, R16 ;  /* 0x000000ffff177224 */ /* 0x000fc600078e0010 */
[----:B----4-:R0:W-:Y:S01]  /*186e0*/  @P6 STL [R1+0x9c4], R3 ;  /* 0x0009c40301006387 */ /* 0x0101e20000100800 */
[----:B------:R-:W-:-:S03]  /*186f0*/  ISETP.GT.AND P3, PT, R28, 0x3c, PT ;  /* 0x0000003c1c00780c */ /* 0x000fc60003f64270 */
[----:B0-----:R-:W4:Y:S04]  /*18700*/  LDL R3, [R1+0x9a8] ;  /* 0x0009a80001037983 */ /* 0x001f280000100800 */
[----:B------:R0:W-:Y:S04]  /*18710*/  @P6 STL [R1+0x9c0], R9 ;  /* 0x0009c00901006387 */ /* 0x0001e80000100800 */
[----:B------:R-:W4:Y:S04]  /*18720*/  LDL.LU R12, [R1+0x308] ;  /* 0x00030800010c7983 */ /* 0x000f280000300800 */
[----:B------:R-:W4:Y:S04]  /*18730*/  LDL.LU R10, [R1+0x318] ;  /* 0x00031800010a7983 */ /* 0x000f280000300800 */
[----:B------:R-:W4:Y:S04]  /*18740*/  LDL.LU R8, [R1+0x30c] ;  /* 0x00030c0001087983 */ /* 0x000f280000300800 */
[----:B------:R-:W-:Y:S04]  /*18750*/  STL.64 [R1+0x388], R20 ;  /* 0x0003881401007387 */ /* 0x000fe80000100a00 */
[----:B------:R-:W4:Y:S04]  /*18760*/  LDL.LU R6, [R1+0x31c] ;  /* 0x00031c0001067983 */ /* 0x000f280000300800 */
[----:B------:R-:W4:Y:S04]  /*18770*/  LDL R19, [R1+0xb68] ;  /* 0x000b680001137983 */ /* 0x000f280000100800 */
[----:B0-----:R-:W4:Y:S01]  /*18780*/  LDL R9, [R1+0xb64] ;  /* 0x000b640001097983 */ /* 0x001f220000100800 */
[----:B--2---:R-:W-:-:S03]  /*18790*/  IMAD.MOV.U32 R22, RZ, RZ, R4 ;  /* 0x000000ffff167224 */ /* 0x004fc600078e0004 */
[----:B------:R-:W2:Y:S04]  /*187a0*/  LDL R4, [R1+0xb60] ;  /* 0x000b600001047983 */ /* 0x000ea80000100800 */
[----:B------:R-:W2:Y:S04]  /*187b0*/  @P1 LDG.E.U16 R15, desc[UR20][R22.64] ;  /* 0x00000014160f1981 */ /* 0x000ea8000c1e1500 */
[----:B------:R-:W-:Y:S04]  /*187c0*/  STL.64 [R1+0x390], R22 ;  /* 0x0003901601007387 */ /* 0x000fe80000100a00 */
[----:B---3--:R0:W-:Y:S01]  /*187d0*/  @P1 STL [R1+0x9b8], R17 ;  /* 0x0009b81101001387 */ /* 0x0081e20000100800 */
[----:B------:R-:W-:-:S02]  /*187e0*/  IMAD.MOV.U32 R16, RZ, RZ, R7 ;  /* 0x000000ffff107224 */ /* 0x000fc400078e0007 */
[----:B0-----:R-:W-:-:S05]  /*187f0*/  IMAD.MOV.U32 R17, RZ, RZ, R11 ;  /* 0x000000ffff117224 */ /* 0x001fca00078e000b */
[----:B------:R-:W3:Y:S04]  /*18800*/  @P3 LDG.E.U16 R5, desc[UR20][R16.64] ;  /* 0x0000001410053981 */ /* 0x000ee8000c1e1500 */
[----:B--2---:R0:W-:Y:S04]  /*18810*/  @P1 STL [R1+0x9bc], R15 ;  /* 0x0009bc0f01001387 */ /* 0x0041e80000100800 */
[----:B------:R-:W2:Y:S01]  /*18820*/  LDL R11, [R1+0xb5c] ;  /* 0x000b5c00010b7983 */ /* 0x000ea20000100800 */
[----:B0-----:R-:W-:Y:S02]  /*18830*/  IMAD.MOV.U32 R15, RZ, RZ, R14 ;  /* 0x000000ffff0f7224 */ /* 0x001fe400078e000e */
[----:B------:R-:W-:Y:S01]  /*18840*/  IMAD.MOV.U32 R14, RZ, RZ, R13 ;  /* 0x000000ffff0e7224 */ /* 0x000fe200078e000d */
[----:B------:R-:W-:Y:S04]  /*18850*/  STL.64 [R1+0x380], R16 ;  /* 0x0003801001007387 */ /* 0x000fe80000100a00 */
[----:B------:R4:W2:Y:S04]  /*18860*/  @P3 LDG.E.U16 R53, desc[UR20][R14.64] ;  /* 0x000000140e353981 */ /* 0x0008a8000c1e1500 */
[----:B------:R-:W-:Y:S04]  /*18870*/  STL.64 [R1+0x378], R14 ;  /* 0x0003780e01007387 */ /* 0x000fe80000100a00 */
[----:B------:R-:W2:Y:S04]  /*18880*/  LDL.LU R7, [R1+0x310] ;  /* 0x0003100001077983 */ /* 0x000ea80000300800 */
[----:B---3--:R0:W-:Y:S04]  /*18890*/  @P3 STL [R1+0x9b4], R5 ;  /* 0x0009b40501003387 */ /* 0x0081e80000100800 */
[----:B0-----:R-:W3:Y:S01]  /*188a0*/  LDL.LU R5, [R1+0x340] ;  /* 0x0003400001057983 */ /* 0x001ee20000300800 */
[----:B------:R-:W-:Y:S01]  /*188b0*/  ISETP.GT.AND P4, PT, R28, 0x3d, PT ;  /* 0x0000003d1c00780c */ /* 0x000fe20003f84270 */
[----:B----4-:R-:W-:-:S02]  /*188c0*/  IMAD.MOV.U32 R15, RZ, RZ, R12 ;  /* 0x000000ffff0f7224 */ /* 0x010fc400078e000c */
[----:B------:R-:W-:Y:S01]  /*188d0*/  IMAD.MOV.U32 R12, RZ, RZ, R6 ;  /* 0x000000ffff0c7224 */ /* 0x000fe200078e0006 */
[----:B------:R-:W-:Y:S01]  /*188e0*/  ISETP.GT.AND P5, PT, R28, 0x3e, PT ;  /* 0x0000003e1c00780c */ /* 0x000fe20003fa4270 */
[----:B------:R-:W-:Y:S01]  /*188f0*/  IMAD.MOV.U32 R13, RZ, RZ, R8 ;  /* 0x000000ffff0d7224 */ /* 0x000fe200078e0008 */
[----:B------:R-:W4:Y:S01]  /*18900*/  LDL.LU R18, [R1+0x314] ;  /* 0x0003140001127983 */ /* 0x000f220000300800 */
[----:B------:R-:W-:-:S03]  /*18910*/  IMAD.MOV.U32 R14, RZ, RZ, R10 ;  /* 0x000000ffff0e7224 */ /* 0x000fc600078e000a */
[----:B------:R-:W4:Y:S04]  /*18920*/  LDL.LU R16, [R1+0x324] ;  /* 0x0003240001107983 */ /* 0x000f280000300800 */
[----:B------:R-:W4:Y:S04]  /*18930*/  @P4 LDG.E.U16 R2, desc[UR20][R12.64] ;  /* 0x000000140c024981 */ /* 0x000f28000c1e1500 */
[----:B------:R3:W4:Y:S04]  /*18940*/  @P4 LDG.E.U16 R3, desc[UR20][R14.64] ;  /* 0x000000140e034981 */ /* 0x000728000c1e1500 */
[----:B--2---:R-:W-:Y:S04]  /*18950*/  @P3 STL [R1+0x9b0], R53 ;  /* 0x0009b03501003387 */ /* 0x004fe80000100800 */
[----:B------:R0:W-:Y:S04]  /*18960*/  STL.64 [R1+0x370], R12 ;  /* 0x0003700c01007387 */ /* 0x0001e80000100a00 */
[----:B0-----:R-:W2:Y:S04]  /*18970*/  LDL.LU R13, [R1+0x328] ;  /* 0x00032800010d7983 */ /* 0x001ea80000300800 */
[----:B------:R3:W-:Y:S04]  /*18980*/  STL.64 [R1+0x368], R14 ;  /* 0x0003680e01007387 */ /* 0x0007e80000100a00 */
[----:B------:R-:W2:Y:S04]  /*18990*/  LDL.LU R12, [R1+0x338] ;  /* 0x00033800010c7983 */ /* 0x000ea80000300800 */
[----:B------:R-:W2:Y:S01]  /*189a0*/  LDL.LU R10, [R1+0x32c] ;  /* 0x00032c00010a7983 */ /* 0x000ea20000300800 */
[----:B---3--:R-:W-:-:S03]  /*189b0*/  IMAD.MOV.U32 R14, RZ, RZ, R5 ;  /* 0x000000ffff0e7224 */ /* 0x008fc600078e0005 */
[----:B------:R-:W3:Y:S01]  /*189c0*/  LDL.LU R6, [R1+0x33c] ;  /* 0x00033c0001067983 */ /* 0x000ee20000300800 */
[----:B------:R-:W-:-:S03]  /*189d0*/  IMAD.MOV.U32 R15, RZ, RZ, R7 ;  /* 0x000000ffff0f7224 */ /* 0x000fc600078e0007 */
[----:B------:R-:W3:Y:S04]  /*189e0*/  LDL R17, [R1+0x9a4] ;  /* 0x0009a40001117983 */ /* 0x000ee80000100800 */
[----:B------:R0:W3:Y:S04]  /*189f0*/  @P5 LDG.E.U16 R9, desc[UR20][R14.64] ;  /* 0x000000140e095981 */ /* 0x0000e8000c1e1500 */
[----:B------:R-:W3:Y:S01]  /*18a00*/  LDL R53, [R1+0x9a0] ;  /* 0x0009a00001357983 */ /* 0x000ee20000100800 */
[----:B----4-:R-:W-:-:S03]  /*18a10*/  IMAD.MOV.U32 R20, RZ, RZ, R16 ;  /* 0x000000ffff147224 */ /* 0x010fc600078e0010 */
[----:B------:R1:W-:Y:S01]  /*18a20*/  @P4 STL [R1+0x9ac], R2 ;  /* 0x0009ac0201004387 */ /* 0x0003e20000100800 */
[----:B------:R-:W-:Y:S01]  /*18a30*/  IMAD.MOV.U32 R21, RZ, RZ, R18 ;  /* 0x000000ffff157224 */ /* 0x000fe200078e0012 */
[----:B------:R-:W-:-:S04]  /*18a40*/  ISETP.GT.AND P6, PT, R28, 0x3f, PT ;  /* 0x0000003f1c00780c */ /* 0x000fc80003fc4270 */
[----:B------:R-:W4:Y:S04]  /*18a50*/  @P5 LDG.E.U16 R19, desc[UR20][R20.64] ;  /* 0x0000001414135981 */ /* 0x000f28000c1e1500 */
[----:B-1----:R-:W4:Y:S04]  /*18a60*/  LDL R2, [R1+0x99c] ;  /* 0x00099c0001027983 */ /* 0x002f280000100800 */
[----:B------:R1:W-:Y:S04]  /*18a70*/  @P4 STL [R1+0x9a8], R3 ;  /* 0x0009a80301004387 */ /* 0x0003e80000100800 */
[----:B-1----:R-:W4:Y:S04]  /*18a80*/  LDL R3, [R1+0x998] ;  /* 0x0009980001037983 */ /* 0x002f280000100800 */
[----:B------:R-:W4:Y:S04]  /*18a90*/  LDL.LU R8, [R1+0x330] ;  /* 0x0003300001087983 */ /* 0x000f280000300800 */
[----:B------:R-:W4:Y:S04]  /*18aa0*/  LDL.LU R7, [R1+0x754] ;  /* 0x0007540001077983 */ /* 0x000f280000300800 */
[----:B------:R-:W4:Y:S04]  /*18ab0*/  LDL R5, [R1+0x994] ;  /* 0x0009940001057983 */ /* 0x000f280000100800 */
[----:B------:R-:W-:Y:S04]  /*18ac0*/  STL.64 [R1+0x358], R14 ;  /* 0x0003580e01007387 */ /* 0x000fe80000100a00 */
[----:B------:R1:W-:Y:S04]  /*18ad0*/  STL.64 [R1+0x360], R20 ;  /* 0x0003601401007387 */ /* 0x0003e80000100a00 */
[----:B-1----:R-:W4:Y:S01]  /*18ae0*/  LDL.LU R20, [R1+0x334] ;  /* 0x0003340001147983 */ /* 0x002f220000300800 */
[----:B------:R-:W-:-:S03]  /*18af0*/  ISETP.GT.AND P1, PT, R28, 0x40, PT ;  /* 0x000000401c00780c */ /* 0x000fc60003f24270 */
[----:B--2---:R-:W2:Y:S01]  /*18b00*/  @P6 LDG.E.U16 R11, desc[UR20][R12.64] ;  /* 0x000000140c0b6981 */ /* 0x004ea2000c1e1500 */
[----:B0-----:R-:W-:Y:S02]  /*18b10*/  IMAD.MOV.U32 R15, RZ, RZ, R10 ;  /* 0x000000ffff0f7224 */ /* 0x001fe400078e000a */
[----:B---3--:R-:W-:-:S05]  /*18b20*/  IMAD.MOV.U32 R14, RZ, RZ, R6 ;  /* 0x000000ffff0e7224 */ /* 0x008fca00078e0006 */
[----:B------:R-:W3:Y:S04]  /*18b30*/  @P6 LDG.E.U16 R4, desc[UR20][R14.64] ;  /* 0x000000140e046981 */ /* 0x000ee8000c1e1500 */
[----:B------:R0:W-:Y:S04]  /*18b40*/  @P5 STL [R1+0xb64], R9 ;  /* 0x000b640901005387 */ /* 0x0001e80000100800 */
[----:B0-----:R-:W2:Y:S04]  /*18b50*/  LDL.LU R9, [R1+0x738] ;  /* 0x0007380001097983 */ /* 0x001ea80000300800 */
[----:B----4-:R-:W-:Y:S04]  /*18b60*/  @P5 STL [R1+0xb68], R19 ;  /* 0x000b681301005387 */ /* 0x010fe80000100800 */
[----:B------:R0:W-:Y:S04]  /*18b70*/  STL.64 [R1+0x350], R14 ;  /* 0x0003500e01007387 */ /* 0x0001e80000100a00 */
[----:B------:R-:W4:Y:S04]  /*18b80*/  LDL.LU R16, [R1+0x73c] ;  /* 0x00073c0001107983 */ /* 0x000f280000300800 */
[----:B------:R-:W-:Y:S04]  /*18b90*/  STL.64 [R1+0x348], R12 ;  /* 0x0003480c01007387 */ /* 0x000fe80000100a00 */
[----:B0-----:R-:W4:Y:S04]  /*18ba0*/  LDL.LU R15, [R1+0x74c] ;  /* 0x00074c00010f7983 */ /* 0x001f280000300800 */
[----:B------:R-:W4:Y:S01]  /*18bb0*/  LDL.LU R14, [R1+0x740] ;  /* 0x00074000010e7983 */ /* 0x000f220000300800 */
[----:B------:R-:W-:-:S02]  /*18bc0*/  IMAD.MOV.U32 R19, RZ, RZ, R8 ;  /* 0x000000ffff137224 */ /* 0x000fc400078e0008 */
[----:B------:R-:W-:-:S05]  /*18bd0*/  IMAD.MOV.U32 R18, RZ, RZ, R7 ;  /* 0x000000ffff127224 */ /* 0x000fca00078e0007 */
[----:B------:R-:W4:Y:S01]  /*18be0*/  @P1 LDG.E.U16 R53, desc[UR20][R18.64] ;  /* 0x0000001412351981 */ /* 0x000f22000c1e1500 */
[----:B------:R-:W-:-:S03]  /*18bf0*/  IMAD.MOV.U32 R21, RZ, RZ, R20 ;  /* 0x000000ffff157224 */ /* 0x000fc600078e0014 */
[----:B---3--:R0:W-:Y:S04]  /*18c00*/  @P6 STL [R1+0xb60], R4 ;  /* 0x000b600401006387 */ /* 0x0081e80000100800 */
[----:B0-----:R-:W3:Y:S01]  /*18c10*/  LDL.LU R4, [R1+0x750] ;  /* 0x0007500001047983 */ /* 0x001ee20000300800 */
[----:B--2---:R-:W-:-:S03]  /*18c20*/  IMAD.MOV.U32 R20, RZ, RZ, R9 ;  /* 0x000000ffff147224 */ /* 0x004fc600078e0009 */
[----:B------:R-:W2:Y:S04]  /*18c30*/  LDL R6, [R1+0x990] ;  /* 0x0009900001067983 */ /* 0x000ea80000100800 */
[----:B------:R-:W2:Y:S04]  /*18c40*/  @P1 LDG.E.U16 R17, desc[UR20][R20.64] ;  /* 0x0000001414111981 */ /* 0x000ea8000c1e1500 */
[----:B------:R0:W-:Y:S01]  /*18c50*/  @P6 STL [R1+0xb5c], R11 ;  /* 0x000b5c0b01006387 */ /* 0x0001e20000100800 */
[----:B------:R-:W-:-:S03]  /*18c60*/  ISETP.GT.AND P3, PT, R28, 0x41, PT ;  /* 0x000000411c00780c */ /* 0x000fc60003f64270 */
[----:B0-----:R-:W3:Y:S04]  /*18c70*/  LDL.LU R11, [R1+0x744] ;  /* 0x00074400010b7983 */ /* 0x001ee80000300800 */
[----:B------:R-:W3:Y:S04]  /*18c80*/  LDL.LU R10, [R1+0x774] ;  /* 0x00077400010a7983 */ /* 0x000ee80000300800 */
[----:B------:R-:W3:Y:S04]  /*18c90*/  LDL.LU R8, [R1+0x748] ;  /* 0x0007480001087983 */ /* 0x000ee80000300800 */
[----:B------:R-:W-:Y:S04]  /*18ca0*/  STL.64 [R1+0x338], R18 ;  /* 0x0003381201007387 */ /* 0x000fe80000100a00 */
[----:B------:R-:W3:Y:S04]  /*18cb0*/  LDL.LU R7, [R1+0x758] ;  /* 0x0007580001077983 */ /* 0x000ee80000300800 */
[----:B------:R-:W3:Y:S04]  /*18cc0*/  LDL R12, [R1+0x98c] ;  /* 0x00098c00010c7983 */ /* 0x000ee80000100800 */
[----:B------:R-:W3:Y:S04]  /*18cd0*/  LDL R13, [R1+0x988] ;  /* 0x00098800010d7983 */ /* 0x000ee80000100800 */
[----:B------:R-:W3:Y:S04]  /*18ce0*/  LDL R9, [R1+0x984] ;  /* 0x0009840001097983 */ /* 0x000ee80000100800 */
[----:B------:R-:W-:Y:S04]  /*18cf0*/  STL.64 [R1+0x340], R20 ;  /* 0x0003401401007387 */ /* 0x000fe80000100a00 */
[----:B----4-:R0:W-:Y:S04]  /*18d00*/  @P1 STL [R1+0x9a0], R53 ;  /* 0x0009a03501001387 */ /* 0x0101e80000100800 */
[----:B--2---:R1:W-:Y:S04]  /*18d10*/  @P1 STL [R1+0x9a4], R17 ;  /* 0x0009a41101001387 */ /* 0x0043e80000100800 */
[----:B0-----:R-:W2:Y:S01]  /*18d20*/  LDL R53, [R1+0x980] ;  /* 0x0009800001357983 */ /* 0x001ea20000100800 */
[----:B-1----:R-:W-:-:S02]  /*18d30*/  IMAD.MOV.U32 R17, RZ, RZ, R16 ;  /* 0x000000ffff117224 */ /* 0x002fc400078e0010 */
[----:B------:R-:W-:Y:S02]  /*18d40*/  IMAD.MOV.U32 R16, RZ, RZ, R15 ;  /* 0x000000ffff107224 */ /* 0x000fe400078e000f */
[----:B------:R-:W-:Y:S02]  /*18d50*/  IMAD.MOV.U32 R15, RZ, RZ, R14 ;  /* 0x000000ffff0f7224 */ /* 0x000fe400078e000e */
[----:B---3--:R-:W-:Y:S01]  /*18d60*/  IMAD.MOV.U32 R14, RZ, RZ, R4 ;  /* 0x000000ffff0e7224 */ /* 0x008fe200078e0004 */
[----:B------:R-:W3:Y:S04]  /*18d70*/  @P3 LDG.E.U16 R3, desc[UR20][R16.64] ;  /* 0x0000001410033981 */ /* 0x000ee8000c1e1500 */
[----:B------:R-:W4:Y:S04]  /*18d80*/  @P3 LDG.E.U16 R2, desc[UR20][R14.64] ;  /* 0x000000140e023981 */ /* 0x000f28000c1e1500 */
[----:B------:R0:W-:Y:S04]  /*18d90*/  STL.64 [R1+0x330], R14 ;  /* 0x0003300e01007387 */ /* 0x0001e80000100a00 */
[----:B------:R-:W-:Y:S04]  /*18da0*/  STL.64 [R1+0x328], R16 ;  /* 0x0003281001007387 */ /* 0x000fe80000100a00 */
[----:B0-----:R-:W2:Y:S04]  /*18db0*/  LDL.LU R14, [R1+0x75c] ;  /* 0x00075c00010e7983 */ /* 0x001ea80000300800 */
[----:B----4-:R0:W-:Y:S04]  /*18dc0*/  @P3 STL [R1+0x99c], R2 ;  /* 0x00099c0201003387 */ /* 0x0101e80000100800 */
[----:B0-----:R-:W4:Y:S04]  /*18dd0*/  LDL.LU R2, [R1+0x76c] ;  /* 0x00076c0001027983 */ /* 0x001f280000300800 */
[----:B------:R-:W4:Y:S04]  /*18de0*/  LDL.LU R4, [R1+0x760] ;  /* 0x0007600001047983 */ /* 0x000f280000300800 */
[----:B---3--:R0:W-:Y:S04]  /*18df0*/  @P3 STL [R1+0x998], R3 ;  /* 0x0009980301003387 */ /* 0x0081e80000100800 */
[----:B0-----:R-:W3:Y:S01]  /*18e00*/  LDL.LU R3, [R1+0x770] ;  /* 0x0007700001037983 */ /* 0x001ee20000300800 */
[----:B------:R-:W-:Y:S01]  /*18e10*/  ISETP.GT.AND P4, PT, R28, 0x42, PT ;  /* 0x000000421c00780c */ /* 0x000fe20003f84270 */
[----:B------:R-:W-:-:S02]  /*18e20*/  IMAD.MOV.U32 R18, RZ, RZ, R10 ;  /* 0x000000ffff127224 */ /* 0x000fc400078e000a */
[----:B------:R-:W-:Y:S02]  /*18e30*/  IMAD.MOV.U32 R19, RZ, RZ, R11 ;  /* 0x000000ffff137224 */ /* 0x000fe400078e000b */
[----:B------:R-:W-:Y:S02]  /*18e40*/  IMAD.MOV.U32 R10, RZ, RZ, R7 ;  /* 0x000000ffff0a7224 */ /* 0x000fe400078e0007 */
[----:B------:R-:W-:Y:S01]  /*18e50*/  IMAD.MOV.U32 R11, RZ, RZ, R8 ;  /* 0x000000ffff0b7224 */ /* 0x000fe200078e0008 */
[----:B------:R-:W-:Y:S01]  /*18e60*/  ISETP.GT.AND P5, PT, R28, 0x43, PT ;  /* 0x000000431c00780c */ /* 0x000fe20003fa4270 */
[----:B--2---:R-:W-:-:S04]  /*18e70*/  IMAD.MOV.U32 R15, RZ, RZ, R14 ;  /* 0x000000ffff0f7224 */ /* 0x004fc800078e000e */
[----:B------:R-:W2:Y:S04]  /*18e80*/  @P4 LDG.E.U16 R5, desc[UR20][R10.64] ;  /* 0x000000140a054981 */ /* 0x000ea8000c1e1500 */
[----:B------:R0:W2:Y:S04]  /*18e90*/  @P4 LDG.E.U16 R6, desc[UR20][R18.64] ;  /* 0x0000001412064981 */ /* 0x0000a8000c1e1500 */
[----:B------:R1:W-:Y:S04]  /*18ea0*/  STL.64 [R1+0x320], R10 ;  /* 0x0003200a01007387 */ /* 0x0003e80000100a00 */
[----:B-1----:R-:W2:Y:S04]  /*18eb0*/  LDL.LU R11, [R1+0x764] ;  /* 0x00076400010b7983 */ /* 0x002ea80000300800 */
[----:B------:R0:W-:Y:S04]  /*18ec0*/  STL.64 [R1+0x318], R18 ;  /* 0x0003181201007387 */ /* 0x0001e80000100a00 */
[----:B------:R-:W2:Y:S04]  /*18ed0*/  LDL.LU R10, [R1+0x798] ;  /* 0x00079800010a7983 */ /* 0x000ea80000300800 */
[----:B------:R-:W2:Y:S04]  /*18ee0*/  LDL.LU R8, [R1+0x768] ;  /* 0x0007680001087983 */ /* 0x000ea80000300800 */
[----:B------:R-:W2:Y:S04]  /*18ef0*/  LDL.LU R7, [R1+0x77c] ;  /* 0x00077c0001077983 */ /* 0x000ea80000300800 */
[----:B------:R-:W2:Y:S04]  /*18f00*/  LDL R21, [R1+0x97c] ;  /* 0x00097c0001157983 */ /* 0x000ea80000100800 */
[----:B------:R-:W2:Y:S01]  /*18f10*/  LDL R17, [R1+0x978] ;  /* 0x0009780001117983 */ /* 0x000ea20000100800 */
[----:B----4-:R-:W-:-:S02]  /*18f20*/  IMAD.MOV.U32 R14, RZ, RZ, R2 ;  /* 0x000000ffff0e7224 */ /* 0x010fc400078e0002 */
[----:B0-----:R-:W-:-:S03]  /*18f30*/  IMAD.MOV.U32 R19, RZ, RZ, R4 ;  /* 0x000000ffff137224 */ /* 0x001fc600078e0004 */
[----:B------:R-:W4:Y:S01]  /*18f40*/  @P5 LDG.E.U16 R13, desc[UR20][R14.64] ;  /* 0x000000140e0d5981 */ /* 0x000f22000c1e1500 */
[----:B---3--:R-:W-:-:S05]  /*18f50*/  IMAD.MOV.U32 R18, RZ, RZ, R3 ;  /* 0x000000ffff127224 */ /* 0x008fca00078e0003 */
[----:B------:R-:W3:Y:S01]  /*18f60*/  @P5 LDG.E.U16 R12, desc[UR20][R18.64] ;  /* 0x00000014120c5981 */ /* 0x000ee2000c1e1500 */
[----:B------:R-:W-:-:S03]  /*18f70*/  ISETP.GT.AND P6, PT, R28, 0x44, PT ;  /* 0x000000441c00780c */ /* 0x000fc60003fc4270 */
[----:B--2---:R0:W-:Y:S04]  /*18f80*/  @P4 STL [R1+0x994], R5 ;  /* 0x0009940501004387 */ /* 0x0041e80000100800 */
[----:B0-----:R-:W2:Y:S04]  /*18f90*/  LDL R5, [R1+0xb58] ;  /* 0x000b580001057983 */ /* 0x001ea80000100800 */
[----:B------:R0:W-:Y:S04]  /*18fa0*/  @P4 STL [R1+0x990], R6 ;  /* 0x0009900601004387 */ /* 0x0001e80000100800 */
[----:B------:R-:W2:Y:S04]  /*18fb0*/  LDL R2, [R1+0xb50] ;  /* 0x000b500001027983 */ /* 0x000ea80000100800 */
[----:B0-----:R-:W2:Y:S04]  /*18fc0*/  LDL R6, [R1+0xb54] ;  /* 0x000b540001067983 */ /* 0x001ea80000100800 */
[----:B------:R-:W2:Y:S04]  /*18fd0*/  LDL.LU R4, [R1+0x780] ;  /* 0x0007800001047983 */ /* 0x000ea80000300800 */
[----:B------:R-:W-:Y:S04]  /*18fe0*/  STL.64 [R1+0x308], R14 ;  /* 0x0003080e01007387 */ /* 0x000fe80000100a00 */
[----:B------:R-:W2:Y:S04]  /*18ff0*/  LDL.LU R3, [R1+0x790] ;  /* 0x0007900001037983 */ /* 0x000ea80000300800 */
[----:B------:R-:W-:Y:S04]  /*19000*/  STL.64 [R1+0x310], R18 ;  /* 0x0003101201007387 */ /* 0x000fe80000100a00 */
[----:B------:R-:W2:Y:S04]  /*19010*/  LDL.LU R20, [R1+0x784] ;  /* 0x0007840001147983 */ /* 0x000ea80000300800 */
[----:B------:R-:W2:Y:S01]  /*19020*/  LDL.LU R16, [R1+0x794] ;  /* 0x0007940001107983 */ /* 0x000ea20000300800 */
[----:B------:R-:W-:-:S03]  /*19030*/  ISETP.GT.AND P1, PT, R28, 0x45, PT ;  /* 0x000000451c00780c */ /* 0x000fc60003f24270 */
[----:B------:R-:W2:Y:S04]  /*19040*/  @P6 LDG.E.U16 R53, desc[UR20][R10.64] ;  /* 0x000000140a356981 */ /* 0x000ea8000c1e1500 */
[----:B----4-:R0:W-:Y:S02]  /*19050*/  @P5 STL [R1+0x988], R13 ;  /* 0x0009880d01005387 */ /* 0x0101e40000100800 */
[----:B0-----:R-:W-:Y:S02]  /*19060*/  IMAD.MOV.U32 R13, RZ, RZ, R8 ;  /* 0x000000ffff0d7224 */ /* 0x001fe400078e0008 */
[----:B---3--:R0:W-:Y:S02]  /*19070*/  @P5 STL [R1+0x98c], R12 ;  /* 0x00098c0c01005387 */ /* 0x0081e40000100800 */
[----:B0-----:R-:W-:-:S05]  /*19080*/  IMAD.MOV.U32 R12, RZ, RZ, R7 ;  /* 0x000000ffff0c7224 */ /* 0x001fca00078e0007 */
[----:B------:R-:W3:Y:S04]  /*19090*/  @P6 LDG.E.U16 R9, desc[UR20][R12.64] ;  /* 0x000000140c096981 */ /* 0x000ee8000c1e1500 */
[----:B------:R0:W-:Y:S04]  /*190a0*/  STL.64 [R1+0x300], R12 ;  /* 0x0003000c01007387 */ /* 0x0001e80000100a00 */
[----:B------:R-:W4:Y:S04]  /*190b0*/  LDL.LU R15, [R1+0x788] ;  /* 0x00078800010f7983 */ /* 0x000f280000300800 */
[----:B------:R-:W-:Y:S04]  /*190c0*/  STL.64 [R1+0x2f8], R10 ;  /* 0x0002f80a01007387 */ /* 0x000fe80000100a00 */
[----:B------:R-:W4:Y:S04]  /*190d0*/  LDL.LU R14, [R1+0x7b8] ;  /* 0x0007b800010e7983 */ /* 0x000f280000300800 */
[----:B0-----:R-:W4:Y:S01]  /*190e0*/  LDL.LU R12, [R1+0x78c] ;  /* 0x00078c00010c7983 */ /* 0x001f220000300800 */
[----:B--2---:R-:W-:-:S02]  /*190f0*/  IMAD.MOV.U32 R19, RZ, RZ, R4 ;  /* 0x000000ffff137224 */ /* 0x004fc400078e0004 */
[----:B------:R-:W-:-:S05]  /*19100*/  IMAD.MOV.U32 R18, RZ, RZ, R3 ;  /* 0x000000ffff127224 */ /* 0x000fca00078e0003 */
[----:B------:R-:W2:Y:S04]  /*19110*/  @P1 LDG.E.U16 R17, desc[UR20][R18.64] ;  /* 0x0000001412111981 */ /* 0x000ea8000c1e1500 */
[----:B---3--:R0:W-:Y:S04]  /*19120*/  @P6 STL [R1+0x984], R9 ;  /* 0x0009840901006387 */ /* 0x0081e80000100800 */
[----:B0-----:R-:W3:Y:S01]  /*19130*/  LDL.LU R9, [R1+0x79c] ;  /* 0x00079c0001097983 */ /* 0x001ee20000300800 */
[----:B------:R-:W-:-:S03]  /*19140*/  ISETP.GT.AND P3, PT, R28, 0x46, PT ;  /* 0x000000461c00780c */ /* 0x000fc60003f64270 */
[----:B------:R-:W3:Y:S01]  /*19150*/  LDL R13, [R1+0xb4c] ;  /* 0x000b4c00010d7983 */ /* 0x000ee20000100800 */
[----:B------:R-:W-:-:S03]  /*19160*/  IMAD.MOV.U32 R22, RZ, RZ, R16 ;  /* 0x000000ffff167224 */ /* 0x000fc600078e0010 */
[----:B------:R-:W3:Y:S01]  /*19170*/  LDL R7, [R1+0x974] ;  /* 0x0009740001077983 */ /* 0x000ee20000100800 */
[----:B------:R-:W-:-:S03]  /*19180*/  IMAD.MOV.U32 R23, RZ, RZ, R20 ;  /* 0x000000ffff177224 */ /* 0x000fc600078e0014 */
[----:B------:R0:W-:Y:S04]  /*19190*/  @P6 STL [R1+0x980], R53 ;  /* 0x0009803501006387 */ /* 0x0001e80000100800 */
[----:B------:R-:W3:Y:S04]  /*191a0*/  LDL.LU R10, [R1+0x7a0] ;  /* 0x0007a000010a7983 */ /* 0x000ee80000300800 */
[----:B------:R-:W3:Y:S04]  /*191b0*/  LDL.LU R8, [R1+0x7b0] ;  /* 0x0007b00001087983 */ /* 0x000ee80000300800 */
[----:B------:R-:W3:Y:S04]  /*191c0*/  LDL.LU R4, [R1+0x7a4] ;  /* 0x0007a40001047983 */ /* 0x000ee80000300800 */
[----:B------:R-:W-:Y:S04]  /*191d0*/  STL.64 [R1+0x2e8], R18 ;  /* 0x0002e81201007387 */ /* 0x000fe80000100a00 */
[----:B------:R-:W3:Y:S04]  /*191e0*/  LDL.LU R3, [R1+0x7b4] ;  /* 0x0007b40001037983 */ /* 0x000ee80000300800 */
[----:B------:R-:W3:Y:S04]  /*191f0*/  LDL R11, [R1+0x970] ;  /* 0x00097000010b7983 */ /* 0x000ee80000100800 */
[----:B0-----:R-:W3:Y:S04]  /*19200*/  LDL R53, [R1+0x96c] ;  /* 0x00096c0001357983 */ /* 0x001ee80000100800 */
[----:B------:R-:W-:Y:S04]  /*19210*/  STL.64 [R1+0x2f0], R22 ;  /* 0x0002f01601007387 */ /* 0x000fe80000100a00 */
[----:B--2---:R0:W-:Y:S04]  /*19220*/  @P1 STL [R1+0x978], R17 ;  /* 0x0009781101001387 */ /* 0x0041e80000100800 */
[----:B------:R-:W2:Y:S04]  /*19230*/  @P1 LDG.E.U16 R21, desc[UR20][R22.64] ;  /* 0x0000001416151981 */ /* 0x000ea8000c1e1500 */
[----:B----4-:R-:W4:Y:S01]  /*19240*/  @P3 LDG.E.U16 R6, desc[UR20][R14.64] ;  /* 0x000000140e063981 */ /* 0x010f22000c1e1500 */
[----:B0-----:R-:W-:-:S02]  /*19250*/  IMAD.MOV.U32 R17, RZ, RZ, R12 ;  /* 0x000000ffff117224 */ /* 0x001fc400078e000c */
[----:B---3--:R-:W-:-:S05]  /*19260*/  IMAD.MOV.U32 R16, RZ, RZ, R9 ;  /* 0x000000ffff107224 */ /* 0x008fca00078e0009 */
[----:B------:R-:W3:Y:S04]  /*19270*/  @P3 LDG.E.U16 R5, desc[UR20][R16.64] ;  /* 0x0000001410053981 */ /* 0x000ee8000c1e1500 */
[----:B--2---:R-:W-:Y:S04]  /*19280*/  @P1 STL [R1+0x97c], R21 ;  /* 0x00097c1501001387 */ /* 0x004fe80000100800 */
[----:B------:R-:W2:Y:S04]  /*19290*/  LDL R9, [R1+0x968] ;  /* 0x0009680001097983 */ /* 0x000ea80000100800 */
[----:B------:R-:W-:Y:S04]  /*192a0*/  STL.64 [R1+0x2e0], R16 ;  /* 0x0002e01001007387 */ /* 0x000fe80000100a00 */
[----:B------:R-:W-:Y:S04]  /*192b0*/  STL.64 [R1+0x2d8], R14 ;  /* 0x0002d80e01007387 */ /* 0x000fe80000100a00 */
[----:B------:R-:W2:Y:S04]  /*192c0*/  LDL.LU R12, [R1+0x7a8] ;  /* 0x0007a800010c7983 */ /* 0x000ea80000300800 */
[----:B---3--:R0:W-:Y:S04]  /*192d0*/  @P3 STL [R1+0xb58], R5 ;  /* 0x000b580501003387 */ /* 0x0081e80000100800 */
[----:B0-----:R-:W3:Y:S04]  /*192e0*/  LDL.LU R5, [R1+0x7d8] ;  /* 0x0007d80001057983 */ /* 0x001ee80000300800 */
[----:B------:R-:W2:Y:S04]  /*192f0*/  LDL.LU R14, [R1+0x7ac] ;  /* 0x0007ac00010e7983 */ /* 0x000ea80000300800 */
[----:B----4-:R0:W-:Y:S04]  /*19300*/  @P3 STL [R1+0xb54], R6 ;  /* 0x000b540601003387 */ /* 0x0101e80000100800 */
[----:B0-----:R-:W4:Y:S01]  /*19310*/  LDL.LU R6, [R1+0x7bc] ;  /* 0x0007bc0001067983 */ /* 0x001f220000300800 */
[----:B------:R-:W-:Y:S01]  /*19320*/  ISETP.GT.AND P4, PT, R28, 0x47, PT ;  /* 0x000000471c00780c */ /* 0x000fe20003f84270 */
[----:B------:R-:W-:-:S02]  /*19330*/  IMAD.MOV.U32 R18, RZ, RZ, R3 ;  /* 0x000000ffff127224 */ /* 0x000fc400078e0003 */
[----:B------:R-:W-:Y:S02]  /*19340*/  IMAD.MOV.U32 R19, RZ, RZ, R4 ;  /* 0x000000ffff137224 */ /* 0x000fe400078e0004 */
[----:B------:R-:W-:Y:S02]  /*19350*/  IMAD.MOV.U32 R16, RZ, RZ, R8 ;  /* 0x000000ffff107224 */ /* 0x000fe400078e0008 */
[----:B------:R-:W-:Y:S01]  /*19360*/  IMAD.MOV.U32 R17, RZ, RZ, R10 ;  /* 0x000000ffff117224 */ /* 0x000fe200078e000a */
[----:B------:R-:W-:-:S05]  /*19370*/  ISETP.GT.AND P5, PT, R28, 0x48, PT ;  /* 0x000000481c00780c */ /* 0x000fca0003fa4270 */
[----:B------:R2:W3:Y:S04]  /*19380*/  @P4 LDG.E.U16 R2, desc[UR20][R18.64] ;  /* 0x0000001412024981 */ /* 0x0004e8000c1e1500 */
[----:B------:R-:W3:Y:S04]  /*19390*/  @P4 LDG.E.U16 R13, desc[UR20][R16.64] ;  /* 0x00000014100d4981 */ /* 0x000ee8000c1e1500 */
[----:B------:R2:W-:Y:S04]  /*193a0*/  STL.64 [R1+0x2d0], R18 ;  /* 0x0002d01201007387 */ /* 0x0005e80000100a00 */
[----:B------:R-:W3:Y:S01]  /*193b0*/  LDL.LU R10, [R1+0x7c0] ;  /* 0x0007c000010a7983 */ /* 0x000ee20000300800 */
[----:B--2---:R-:W-:-:S02]  /*193c0*/  IMAD.MOV.U32 R19, RZ, RZ, R14 ;  /* 0x000000ffff137224 */ /* 0x004fc400078e000e */
[----:B----4-:R-:W-:-:S05]  /*193d0*/  IMAD.MOV.U32 R18, RZ, RZ, R6 ;  /* 0x000000ffff127224 */ /* 0x010fca00078e0006 */
[----:B------:R-:W2:Y:S04]  /*193e0*/  @P5 LDG.E.U16 R7, desc[UR20][R18.64] ;  /* 0x0000001412075981 */ /* 0x000ea8000c1e1500 */
[----:B------:R-:W-:Y:S04]  /*193f0*/  STL.64 [R1+0x2c8], R16 ;  /* 0x0002c81001007387 */ /* 0x000fe80000100a00 */
[----:B------:R-:W4:Y:S04]  /*19400*/  LDL.LU R8, [R1+0x7d0] ;  /* 0x0007d00001087983 */ /* 0x000f280000300800 */
[----:B------:R-:W4:Y:S04]  /*19410*/  LDL.LU R4, [R1+0x7c4] ;  /* 0x0007c40001047983 */ /* 0x000f280000300800 */
[----:B------:R-:W4:Y:S04]  /*19420*/  LDL.LU R3, [R1+0x7d4] ;  /* 0x0007d40001037983 */ /* 0x000f280000300800 */
[----:B------:R-:W4:Y:S04]  /*19430*/  LDL R21, [R1+0x964] ;  /* 0x0009640001157983 */ /* 0x000f280000100800 */
[----:B------:R-:W4:Y:S04]  /*19440*/  LDL R15, [R1+0x960] ;  /* 0x00096000010f7983 */ /* 0x000f280000100800 */
[----:B---3--:R0:W-:Y:S04]  /*19450*/  @P4 STL [R1+0xb50], R2 ;  /* 0x000b500201004387 */ /* 0x0081e80000100800 */
[----:B0-----:R-:W3:Y:S04]  /*19460*/  LDL R2, [R1+0x95c] ;  /* 0x00095c0001027983 */ /* 0x001ee80000100800 */
[----:B------:R0:W-:Y:S04]  /*19470*/  @P4 STL [R1+0xb4c], R13 ;  /* 0x000b4c0d01004387 */ /* 0x0001e80000100800 */
[----:B------:R-:W3:Y:S01]  /*19480*/  LDL R17, [R1+0x958] ;  /* 0x0009580001117983 */ /* 0x000ee20000100800 */
[----:B0-----:R-:W-:-:S02]  /*19490*/  IMAD.MOV.U32 R13, RZ, RZ, R12 ;  /* 0x000000ffff0d7224 */ /* 0x001fc400078e000c */
[----:B------:R-:W-:Y:S02]  /*194a0*/  IMAD.MOV.U32 R12, RZ, RZ, R5 ;  /* 0x000000ffff0c7224 */ /* 0x000fe400078e0005 */
[----:B------:R-:W3:Y:S04]  /*194b0*/  LDL R5, [R1+0x954] ;  /* 0x0009540001057983 */ /* 0x000ee80000100800 */
[----:B------:R4:W3:Y:S04]  /*194c0*/  @P5 LDG.E.U16 R11, desc[UR20][R12.64] ;  /* 0x000000140c0b5981 */ /* 0x0008e8000c1e1500 */
[----:B------:R-:W-:Y:S04]  /*194d0*/  STL.64 [R1+0x2b8], R12 ;  /* 0x0002b80c01007387 */ /* 0x000fe80000100a00 */
[----:B------:R-:W-:Y:S04]  /*194e0*/  STL.64 [R1+0x2c0], R18 ;  /* 0x0002c01201007387 */ /* 0x000fe80000100a00 */
[----:B--2---:R0:W-:Y:S04]  /*194f0*/  @P5 STL [R1+0x974], R7 ;  /* 0x0009740701005387 */ /* 0x0041e80000100800 */
[----:B0-----:R-:W2:Y:S04]  /*19500*/  LDL.LU R7, [R1+0x7c8] ;  /* 0x0007c80001077983 */ /* 0x001ea80000300800 */
[----:B------:R-:W2:Y:S01]  /*19510*/  LDL.LU R6, [R1+0xbcc] ;  /* 0x000bcc0001067983 */ /* 0x000ea20000300800 */
[----:B------:R-:W-:Y:S01]  /*19520*/  ISETP.GT.AND P6, PT, R28, 0x49, PT ;  /* 0x000000491c00780c */ /* 0x000fe20003fc4270 */
[----:B----4-:R-:W-:-:S02]  /*19530*/  IMAD.MOV.U32 R12, RZ, RZ, R3 ;  /* 0x000000ffff0c7224 */ /* 0x010fc400078e0003 */
[----:B------:R-:W4:Y:S01]  /*19540*/  LDL.LU R16, [R1+0x7dc] ;  /* 0x0007dc0001107983 */ /* 0x000f220000300800 */
[----:B------:R-:W-:Y:S01]  /*19550*/  IMAD.MOV.U32 R13, RZ, RZ, R4 ;  /* 0x000000ffff0d7224 */ /* 0x000fe200078e0004 */
[----:B------:R-:W-:-:S08]  /*19560*/  ISETP.GT.AND P1, PT, R28, 0x4a, PT ;  /* 0x0000004a1c00780c */ /* 0x000fd00003f24270 */
[----:B------:R-:W4:Y:S04]  /*19570*/  @P6 LDG.E.U16 R53, desc[UR20][R12.64] ;  /* 0x000000140c356981 */ /* 0x000f28000c1e1500 */
[----:B---3--:R0:W-:Y:S04]  /*19580*/  @P5 STL [R1+0x970], R11 ;  /* 0x0009700b01005387 */ /* 0x0081e80000100800 */
[----:B------:R-:W3:Y:S01]  /*19590*/  LDL.LU R20, [R1+0x7cc] ;  /* 0x0007cc0001147983 */ /* 0x000ee20000300800 */
[----:B0-----:R-:W-:Y:S02]  /*195a0*/  IMAD.MOV.U32 R11, RZ, RZ, R10 ;  /* 0x000000ffff0b7224 */ /* 0x001fe400078e000a */
[----:B------:R-:W-:Y:S01]  /*195b0*/  IMAD.MOV.U32 R10, RZ, RZ, R8 ;  /* 0x000000ffff0a7224 */ /* 0x000fe200078e0008 */
[----:B------:R0:W-:Y:S04]  /*195c0*/  STL.64 [R1+0x2b0], R12 ;  /* 0x0002b00c01007387 */ /* 0x0001e80000100a00 */
[----:B------:R-:W3:Y:S04]  /*195d0*/  @P6 LDG.E.U16 R9, desc[UR20][R10.64] ;  /* 0x000000140a096981 */ /* 0x000ee8000c1e1500 */
[----:B------:R1:W-:Y:S04]  /*195e0*/  STL.64 [R1+0x2a8], R10 ;  /* 0x0002a80a01007387 */ /* 0x0003e80000100a00 */
[----:B------:R-:W3:Y:S04]  /*195f0*/  LDL.LU R14, [R1+0x7e0] ;  /* 0x0007e000010e7983 */ /* 0x000ee80000300800 */
[----:B0-----:R-:W3:Y:S04]  /*19600*/  LDL.LU R12, [R1+0xbc4] ;  /* 0x000bc400010c7983 */ /* 0x001ee80000300800 */
[----:B------:R-:W3:Y:S04]  /*19610*/  LDL.LU R4, [R1+0x7e4] ;  /* 0x0007e40001047983 */ /* 0x000ee80000300800 */
[----:B------:R-:W3:Y:S01]  /*19620*/  LDL.LU R3, [R1+0xbc8] ;  /* 0x000bc80001037983 */ /* 0x000ee20000300800 */
[----:B--2---:R-:W-:-:S02]  /*19630*/  IMAD.MOV.U32 R19, RZ, RZ, R7 ;  /* 0x000000ffff137224 */ /* 0x004fc400078e0007 */
[----:B------:R-:W-:-:S05]  /*19640*/  IMAD.MOV.U32 R18, RZ, RZ, R6 ;  /* 0x000000ffff127224 */ /* 0x000fca00078e0006 */
[----:B------:R0:W2:Y:S01]  /*19650*/  @P1 LDG.E.U16 R15, desc[UR20][R18.64] ;  /* 0x00000014120f1981 */ /* 0x0000a2000c1e1500 */
[----:B------:R-:W-:Y:S01]  /*19660*/  ISETP.GT.AND P3, PT, R28, 0x4b, PT ;  /* 0x0000004b1c00780c */ /* 0x000fe20003f64270 */
[----:B----4-:R-:W-:Y:S02]  /*19670*/  IMAD.MOV.U32 R22, RZ, RZ, R16 ;  /* 0x000000ffff167224 */ /* 0x010fe400078e0010 */
[----:B------:R4:W-:Y:S04]  /*19680*/  @P6 STL [R1+0x96c], R53 ;  /* 0x00096c3501006387 */ /* 0x0009e80000100800 */
[----:B------:R-:W2:Y:S04]  /*19690*/  LDL R13, [R1+0x94c] ;  /* 0x00094c00010d7983 */ /* 0x000ea80000100800 */
[----:B-1----:R-:W2:Y:S04]  /*196a0*/  LDL R10, [R1+0x948] ;  /* 0x00094800010a7983 */ /* 0x002ea80000100800 */
[----:B----4-:R-:W4:Y:S01]  /*196b0*/  LDL R53, [R1+0x950] ;  /* 0x0009500001357983 */ /* 0x010f220000100800 */
[----:B---3--:R-:W-:-:S05]  /*196c0*/  IMAD.MOV.U32 R23, RZ, RZ, R20 ;  /* 0x000000ffff177224 */ /* 0x008fca00078e0014 */
[----:B------:R-:W3:Y:S04]  /*196d0*/  @P1 LDG.E.U16 R21, desc[UR20][R22.64] ;  /* 0x0000001416151981 */ /* 0x000ee8000c1e1500 */
[----:B------:R1:W-:Y:S04]  /*196e0*/  @P6 STL [R1+0x968], R9 ;  /* 0x0009680901006387 */ /* 0x0003e80000100800 */
[----:B------:R-:W4:Y:S04]  /*196f0*/  LDL.LU R11, [R1+0x7e8] ;  /* 0x0007e800010b7983 */ /* 0x000f280000300800 */
[----:B-1----:R-:W4:Y:S04]  /*19700*/  LDL.LU R9, [R1+0xbe4] ;  /* 0x000be40001097983 */ /* 0x002f280000300800 */
[----:B------:R-:W4:Y:S04]  /*19710*/  LDL.LU R8, [R1+0xbc0] ;  /* 0x000bc00001087983 */ /* 0x000f280000300800 */
[----:B------:R0:W-:Y:S04]  /*19720*/  STL.64 [R1+0x298], R18 ;  /* 0x0002981201007387 */ /* 0x0001e80000100a00 */
[----:B------:R-:W4:Y:S04]  /*19730*/  LDL.LU R6, [R1+0xbd0] ;  /* 0x000bd00001067983 */ /* 0x000f280000300800 */
[----:B------:R-:W4:Y:S04]  /*19740*/  LDL R7, [R1+0x944] ;  /* 0x0009440001077983 */ /* 0x000f280000100800 */
[----:B------:R-:W-:Y:S01]  /*19750*/  STL.64 [R1+0x2a0], R22 ;  /* 0x0002a01601007387 */ /* 0x000fe20000100a00 */
[----:B0-----:R-:W-:-:S02]  /*19760*/  IMAD.MOV.U32 R19, RZ, RZ, R14 ;  /* 0x000000ffff137224 */ /* 0x001fc400078e000e */
[----:B------:R-:W-:Y:S02]  /*19770*/  IMAD.MOV.U32 R14, RZ, RZ, R3 ;  /* 0x000000ffff0e7224 */ /* 0x000fe400078e0003 */
[----:B------:R-:W-:-:S05]  /*19780*/  IMAD.MOV.U32 R18, RZ, RZ, R12 ;  /* 0x000000ffff127224 */ /* 0x000fca00078e000c */
[----:B------:R-:W4:Y:S04]  /*19790*/  @P3 LDG.E.U16 R17, desc[UR20][R18.64] ;  /* 0x0000001412113981 */ /* 0x000f28000c1e1500 */
[----:B--2---:R0:W-:Y:S02]  /*197a0*/  @P1 STL [R1+0x960], R15 ;  /* 0x0009600f01001387 */ /* 0x0041e40000100800 */
[----:B0-----:R-:W-:-:S05]  /*197b0*/  IMAD.MOV.U32 R15, RZ, RZ, R4 ;  /* 0x000000ffff0f7224 */ /* 0x001fca00078e0004 */
[----:B------:R-:W2:Y:S01]  /*197c0*/  @P3 LDG.E.U16 R2, desc[UR20][R14.64] ;  /* 0x000000140e023981 */ /* 0x000ea2000c1e1500 */
[----:B------:R-:W-:-:S03]  /*197d0*/  ISETP.GT.AND P4, PT, R28, 0x4c, PT ;  /* 0x0000004c1c00780c */ /* 0x000fc60003f84270 */
[----:B---3--:R-:W-:Y:S04]  /*197e0*/  @P1 STL [R1+0x964], R21 ;  /* 0x0009641501001387 */ /* 0x008fe80000100800 */
[----:B------:R-:W3:Y:S04]  /*197f0*/  LDL R4, [R1+0x940] ;  /* 0x0009400001047983 */ /* 0x000ee80000100800 */
[----:B------:R0:W-:Y:S04]  /*19800*/  STL.64 [R1+0x290], R14 ;  /* 0x0002900e01007387 */ /* 0x0001e80000100a00 */
[----:B------:R-:W-:Y:S01]  /*19810*/  STL.64 [R1+0x288], R18 ;  /* 0x0002881201007387 */ /* 0x000fe20000100a00 */
[----:B----4-:R-:W-:-:S03]  /*19820*/  IMAD.MOV.U32 R16, RZ, RZ, R9 ;  /* 0x000000ffff107224 */ /* 0x010fc600078e0009 */
[----:B0-----:R-:W4:Y:S01]  /*19830*/  LDL.LU R15, [R1+0xbd4] ;  /* 0x000bd400010f7983 */ /* 0x001f220000300800 */
[----:B------:R-:W-:-:S03]  /*19840*/  IMAD.MOV.U32 R9, RZ, RZ, R8 ;  /* 0x000000ffff097224 */ /* 0x000fc600078e0008 */
[----:B------:R-:W4:Y:S04]  /*19850*/  LDL.LU R14, [R1+0xbdc] ;  /* 0x000bdc00010e7983 */ /* 0x000f280000300800 */
[----:B------:R-:W3:Y:S01]  /*19860*/  LDL.LU R3, [R1+0xbd8] ;  /* 0x000bd80001037983 */ /* 0x000ee20000300800 */
[----:B------:R-:W-:-:S05]  /*19870*/  IMAD.MOV.U32 R8, RZ, RZ, R6 ;  /* 0x000000ffff087224 */ /* 0x000fca00078e0006 */
[----:B------:R-:W3:Y:S04]  /*19880*/  @P4 LDG.E.U16 R5, desc[UR20][R8.64] ;  /* 0x0000001408054981 */ /* 0x000ee8000c1e1500 */
[----:B--2---:R0:W-:Y:S04]  /*19890*/  @P3 STL [R1+0x95c], R2 ;  /* 0x00095c0201003387 */ /* 0x0041e80000100800 */
[----:B0-----:R-:W2:Y:S04]  /*198a0*/  LDL.LU R2, [R1+0xbe0] ;  /* 0x000be00001027983 */ /* 0x001ea80000300800 */
[----:B------:R0:W-:Y:S04]  /*198b0*/  @P3 STL [R1+0x958], R17 ;  /* 0x0009581101003387 */ /* 0x0001e80000100800 */
[----:B------:R1:W-:Y:S04]  /*198c0*/  STL.64 [R1+0x280], R8 ;  /* 0x0002800801007387 */ /* 0x0003e80000100a00 */
[----:B------:R-:W2:Y:S01]  /*198d0*/  LDL.LU R12, [R1+0xbe8] ;  /* 0x000be800010c7983 */ /* 0x000ea20000300800 */
[----:B0-----:R-:W-:-:S05]  /*198e0*/  IMAD.MOV.U32 R17, RZ, RZ, R11 ;  /* 0x000000ffff117224 */ /* 0x001fca00078e000b */
[----:B------:R3:W2:Y:S04]  /*198f0*/  @P4 LDG.E.U16 R53, desc[UR20][R16.64] ;  /* 0x0000001410354981 */ /* 0x0006a8000c1e1500 */
[----:B------:R3:W-:Y:S04]  /*19900*/  STL.64 [R1+0x278], R16 ;  /* 0x0002781001007387 */ /* 0x0007e80000100a00 */
[----:B------:R-:W2:Y:S04]  /*19910*/  LDL.LU R11, [R1+0xc0c] ;  /* 0x000c0c00010b7983 */ /* 0x000ea80000300800 */
[----:B-1----:R-:W2:Y:S04]  /*19920*/  LDL.LU R8, [R1+0xbec] ;  /* 0x000bec0001087983 */ /* 0x002ea80000300800 */
[----:B------:R-:W2:Y:S01]  /*19930*/  LDL.LU R6, [R1+0xbf0] ;  /* 0x000bf00001067983 */ /* 0x000ea20000300800 */
[----:B------:R-:W-:-:S02]  /*19940*/  ISETP.GT.AND P5, PT, R28, 0x4d, PT ;  /* 0x0000004d1c00780c */ /* 0x000fc40003fa4270 */
[----:B------:R-:W-:Y:S01]  /*19950*/  ISETP.GT.AND P6, PT, R28, 0x50, PT ;  /* 0x000000501c00780c */ /* 0x000fe20003fc4270 */
[----:B------:R-:W2:Y:S04]  /*19960*/  LDL R21, [R1+0x93c] ;  /* 0x00093c0001157983 */ /* 0x000ea80000100800 */
[----:B------:R-:W2:Y:S06]  /*19970*/  LDL R9, [R1+0x938] ;  /* 0x0009380001097983 */ /* 0x000eac0000100800 */
[----:B----4-:R0:W4:Y:S01]  /*19980*/  @P5 LDG.E.U16 R10, desc[UR20][R14.64] ;  /* 0x000000140e0a5981 */ /* 0x010122000c1e1500 */
[----:B---3--:R-:W-:-:S03]  /*19990*/  IMAD.MOV.U32 R17, RZ, RZ, R3 ;  /* 0x000000ffff117224 */ /* 0x008fc600078e0003 */
[----:B------:R1:W-:Y:S04]  /*199a0*/  @P4 STL [R1+0x954], R5 ;  /* 0x0009540501004387 */ /* 0x0003e80000100800 */
[----:B-1----:R-:W3:Y:S01]  /*199b0*/  LDL R5, [R1+0x934] ;  /* 0x0009340001057983 */ /* 0x002ee20000100800 */
[----:B--2---:R-:W-:-:S05]  /*199c0*/  IMAD.MOV.U32 R16, RZ, RZ, R2 ;  /* 0x000000ffff107224 */ /* 0x004fca00078e0002 */
[----:B------:R-:W2:Y:S04]  /*199d0*/  @P5 LDG.E.U16 R13, desc[UR20][R16.64] ;  /* 0x00000014100d5981 */ /* 0x000ea8000c1e1500 */
[----:B------:R1:W-:Y:S04]  /*199e0*/  @P4 STL [R1+0x950], R53 ;  /* 0x0009503501004387 */ /* 0x0003e80000100800 */
[----:B-1----:R-:W3:Y:S04]  /*199f0*/  LDL R53, [R1+0x930] ;  /* 0x0009300001357983 */ /* 0x002ee80000100800 */
[----:B------:R-:W3:Y:S04]  /*19a00*/  LDL.LU R3, [R1+0xbf4] ;  /* 0x000bf40001037983 */ /* 0x000ee80000300800 */
[----:B------:R-:W3:Y:S04]  /*19a10*/  LDL.LU R2, [R1+0xc04] ;  /* 0x000c040001027983 */ /* 0x000ee80000300800 */
[----:B------:R0:W-:Y:S02]  /*19a20*/  STL.64 [R1+0x268], R14 ;  /* 0x0002680e01007387 */ /* 0x0001e40000100a00 */
[----:B0-----:R-:W-:-:S02]  /*19a30*/  IMAD.MOV.U32 R14, RZ, RZ, R6 ;  /* 0x000000ffff0e7224 */ /* 0x001fc400078e0006 */
[----:B------:R-:W-:-:S05]  /*19a40*/  IMAD.MOV.U32 R15, RZ, RZ, R8 ;  /* 0x000000ffff0f7224 */ /* 0x000fca00078e0008 */
[----:B------:R-:W3:Y:S04]  /*19a50*/  @P6 LDG.E.U16 R7, desc[UR20][R14.64] ;  /* 0x000000140e076981 */ /* 0x000ee8000c1e1500 */
[----:B------:R0:W-:Y:S04]  /*19a60*/  STL.64 [R1+0x270], R16 ;  /* 0x0002701001007387 */ /* 0x0001e80000100a00 */
[----:B0-----:R-:W3:Y:S04]  /*19a70*/  LDL.LU R16, [R1+0xbf8] ;  /* 0x000bf80001107983 */ /* 0x001ee80000300800 */
[----:B----4-:R0:W-:Y:S04]  /*19a80*/  @P5 STL [R1+0x948], R10 ;  /* 0x0009480a01005387 */ /* 0x0101e80000100800 */
[----:B0-----:R-:W4:Y:S04]  /*19a90*/  LDL.LU R10, [R1+0xc08] ;  /* 0x000c0800010a7983 */ /* 0x001f280000300800 */
[----:B--2---:R0:W-:Y:S04]  /*19aa0*/  @P5 STL [R1+0x94c], R13 ;  /* 0x00094c0d01005387 */ /* 0x0041e80000100800 */
[----:B------:R1:W-:Y:S01]  /*19ab0*/  STL.64 [R1+0x240], R14 ;  /* 0x0002400e01007387 */ /* 0x0003e20000100a00 */
[----:B0-----:R-:W-:-:S02]  /*19ac0*/  IMAD.MOV.U32 R13, RZ, RZ, R12 ;  /* 0x000000ffff0d7224 */ /* 0x001fc400078e000c */
[----:B------:R-:W-:Y:S01]  /*19ad0*/  IMAD.MOV.U32 R12, RZ, RZ, R11 ;  /* 0x000000ffff0c7224 */ /* 0x000fe200078e000b */
[----:B-1----:R-:W2:Y:S04]  /*19ae0*/  LDL.LU R15, [R1+0xbfc] ;  /* 0x000bfc00010f7983 */ /* 0x002ea80000300800 */
[----:B------:R-:W-:Y:S04]  /*19af0*/  STL.64 [R1+0x238], R12 ;  /* 0x0002380c01007387 */ /* 0x000fe80000100a00 */
[----:B------:R-:W2:Y:S04]  /*19b00*/  LDL.LU R14, [R1+0xc24] ;  /* 0x000c2400010e7983 */ /* 0x000ea80000300800 */
[----:B------:R-:W2:Y:S04]  /*19b10*/  @P6 LDG.E.U16 R4, desc[UR20][R12.64] ;  /* 0x000000140c046981 */ /* 0x000ea8000c1e1500 */
[----:B---3--:R0:W-:Y:S04]  /*19b20*/  @P6 STL [R1+0x944], R7 ;  /* 0x0009440701006387 */ /* 0x0081e80000100800 */
[----:B0-----:R-:W3:Y:S04]  /*19b30*/  LDL.LU R7, [R1+0xc00] ;  /* 0x000c000001077983 */ /* 0x001ee80000300800 */
[----:B------:R-:W3:Y:S01]  /*19b40*/  LDL.LU R6, [R1+0xc10] ;  /* 0x000c100001067983 */ /* 0x000ee20000300800 */
[C---:B------:R-:W-:Y:S01]  /*19b50*/  ISETP.GT.AND P1, PT, R28.reuse, 0x51, PT ;  /* 0x000000511c00780c */ /* 0x040fe20003f24270 */
[----:B------:R-:W-:Y:S01]  /*19b60*/  IMAD.MOV.U32 R18, RZ, RZ, R2 ;  /* 0x000000ffff127224 */ /* 0x000fe200078e0002 */
[----:B------:R-:W-:Y:S01]  /*19b70*/  ISETP.GT.AND P3, PT, R28, 0x52, PT ;  /* 0x000000521c00780c */ /* 0x000fe20003f64270 */
[----:B------:R-:W-:Y:S01]  /*19b80*/  IMAD.MOV.U32 R19, RZ, RZ, R3 ;  /* 0x000000ffff137224 */ /* 0x000fe200078e0003 */
[----:B------:R-:W3:Y:S01]  /*19b90*/  LDL R11, [R1+0x92c] ;  /* 0x00092c00010b7983 */ /* 0x000ee20000100800 */
[----:B------:R-:W-:-:S03]  /*19ba0*/  IMAD.MOV.U32 R23, RZ, RZ, R16 ;  /* 0x000000ffff177224 */ /* 0x000fc600078e0010 */
[----:B------:R-:W3:Y:S05]  /*19bb0*/  LDL R17, [R1+0x928] ;  /* 0x0009280001117983 */ /* 0x000eea0000100800 */
[----:B------:R-:W3:Y:S01]  /*19bc0*/  @P1 LDG.E.U16 R9, desc[UR20][R18.64] ;  /* 0x0000001412091981 */ /* 0x000ee2000c1e1500 */
[----:B----4-:R-:W-:-:S05]  /*19bd0*/  IMAD.MOV.U32 R22, RZ, RZ, R10 ;  /* 0x000000ffff167224 */ /* 0x010fca00078e000a */
[----:B------:R-:W4:Y:S04]  /*19be0*/  @P1 LDG.E.U16 R21, desc[UR20][R22.64] ;  /* 0x0000001416151981 */ /* 0x000f28000c1e1500 */
[----:B--2---:R-:W2:Y:S04]  /*19bf0*/  @P3 LDG.E.U16 R53, desc[UR20][R14.64] ;  /* 0x000000140e353981 */ /* 0x004ea8000c1e1500 */
[----:B------:R0:W-:Y:S04]  /*19c00*/  @P6 STL [R1+0x940], R4 ;  /* 0x0009400401006387 */ /* 0x0001e80000100800 */
[----:B------:R-:W2:Y:S04]  /*19c10*/  LDL.LU R13, [R1+0xc14] ;  /* 0x000c1400010d7983 */ /* 0x000ea80000300800 */
[----:B------:R-:W2:Y:S04]  /*19c20*/  LDL.LU R12, [R1+0xc1c] ;  /* 0x000c1c00010c7983 */ /* 0x000ea80000300800 */
[----:B------:R-:W2:Y:S04]  /*19c30*/  LDL.LU R8, [R1+0xc18] ;  /* 0x000c180001087983 */ /* 0x000ea80000300800 */
[----:B------:R-:W-:Y:S04]  /*19c40*/  STL.64 [R1+0x228], R18 ;  /* 0x0002281201007387 */ /* 0x000fe80000100a00 */
[----:B0-----:R-:W2:Y:S04]  /*19c50*/  LDL.LU R4, [R1+0xc20] ;  /* 0x000c200001047983 */ /* 0x001ea80000300800 */
[----:B------:R-:W2:Y:S04]  /*19c60*/  LDL R3, [R1+0x914] ;  /* 0x0009140001037983 */ /* 0x000ea80000100800 */
[----:B------:R-:W2:Y:S04]  /*19c70*/  LDL R2, [R1+0x910] ;  /* 0x0009100001027983 */ /* 0x000ea80000100800 */
[----:B------:R-:W2:Y:S04]  /*19c80*/  LDL R10, [R1+0x8d4] ;  /* 0x0008d400010a7983 */ /* 0x000ea80000100800 */
[----:B---3--:R-:W3:Y:S04]  /*19c90*/  @P3 LDG.E.U16 R5, desc[UR20][R6.64] ;  /* 0x0000001406053981 */ /* 0x008ee8000c1e1500 */
[----:B------:R-:W-:Y:S04]  /*19ca0*/  STL.64 [R1+0x230], R22 ;  /* 0x0002301601007387 */ /* 0x000fe80000100a00 */
[----:B------:R0:W-:Y:S04]  /*19cb0*/  @P1 STL [R1+0x938], R9 ;  /* 0x0009380901001387 */ /* 0x0001e80000100800 */
[----:B0-----:R-:W3:Y:S04]  /*19cc0*/  LDL R9, [R1+0x8cc] ;  /* 0x0008cc0001097983 */ /* 0x001ee80000100800 */
[----:B----4-:R-:W-:Y:S04]  /*19cd0*/  @P1 STL [R1+0x93c], R21 ;  /* 0x00093c1501001387 */ /* 0x010fe80000100800 */
[----:B------:R0:W-:Y:S04]  /*19ce0*/  STL.64 [R1+0x220], R6 ;  /* 0x0002200601007387 */ /* 0x0001e80000100a00 */
[----:B0-----:R-:W4:Y:S04]  /*19cf0*/  LDL.LU R7, [R1+0xc28] ;  /* 0x000c280001077983 */ /* 0x001f280000300800 */
[----:B------:R0:W-:Y:S04]  /*19d00*/  STL.64 [R1+0x218], R14 ;  /* 0x0002180e01007387 */ /* 0x0001e80000100a00 */
[----:B------:R-:W4:Y:S04]  /*19d10*/  LDL.LU R6, [R1+0xc40] ;  /* 0x000c400001067983 */ /* 0x000f280000300800 */
[----:B0-----:R-:W4:Y:S01]  /*19d20*/  LDL.LU R15, [R1+0xc2c] ;  /* 0x000c2c00010f7983 */ /* 0x001f220000300800 */
[----:B------:R-:W-:Y:S01]  /*19d30*/  ISETP.GT.AND P4, PT, R28, 0x53, PT ;  /* 0x000000531c00780c */ /* 0x000fe20003f84270 */
[----:B--2---:R-:W-:-:S02]  /*19d40*/  IMAD.MOV.U32 R19, RZ, RZ, R13 ;  /* 0x000000ffff137224 */ /* 0x004fc400078e000d */
[----:B------:R-:W-:Y:S02]  /*19d50*/  IMAD.MOV.U32 R18, RZ, RZ, R12 ;  /* 0x000000ffff127224 */ /* 0x000fe400078e000c */
[----:B------:R-:W-:-:S08]  /*19d60*/  IMAD.MOV.U32 R21, RZ, RZ, R8 ;  /* 0x000000ffff157224 */ /* 0x000fd000078e0008 */
[----:B------:R4:W2:Y:S01]  /*19d70*/  @P4 LDG.E.U16 R17, desc[UR20][R18.64] ;  /* 0x0000001412114981 */ /* 0x0008a2000c1e1500 */
[----:B------:R-:W-:-:S05]  /*19d80*/  IMAD.MOV.U32 R20, RZ, RZ, R4 ;  /* 0x000000ffff147224 */ /* 0x000fca00078e0004 */
[----:B------:R0:W2:Y:S04]  /*19d90*/  @P4 LDG.E.U16 R11, desc[UR20][R20.64] ;  /* 0x00000014140b4981 */ /* 0x0000a8000c1e1500 */
[----:B---3--:R1:W-:Y:S04]  /*19da0*/  @P3 STL [R1+0x934], R5 ;  /* 0x0009340501003387 */ /* 0x0083e80000100800 */
[----:B-1----:R-:W3:Y:S04]  /*19db0*/  LDL.LU R5, [R1+0xc30] ;  /* 0x000c300001057983 */ /* 0x002ee80000300800 */
[----:B------:R-:W-:Y:S04]  /*19dc0*/  @P3 STL [R1+0x930], R53 ;  /* 0x0009303501003387 */ /* 0x000fe80000100800 */
[----:B------:R-:W3:Y:S04]  /*19dd0*/  LDL.LU R13, [R1+0xc60] ;  /* 0x000c6000010d7983 */ /* 0x000ee80000300800 */
[----:B------:R-:W3:Y:S04]  /*19de0*/  LDL.LU R12, [R1+0xc74] ;  /* 0x000c7400010c7983 */ /* 0x000ee80000300800 */
[----:B------:R4:W-:Y:S04]  /*19df0*/  STL.64 [R1+0x208], R18 ;  /* 0x0002081201007387 */ /* 0x0009e80000100a00 */
[----:B------:R0:W-:Y:S04]  /*19e00*/  STL.64 [R1+0x210], R20 ;  /* 0x0002101401007387 */ /* 0x0001e80000100a00 */
[----:B------:R-:W3:Y:S04]  /*19e10*/  LDL.LU R14, [R1+0xc64] ;  /* 0x000c6400010e7983 */ /* 0x000ee80000300800 */
[----:B------:R-:W3:Y:S01]  /*19e20*/  LDL.LU R8, [R1+0xc70] ;  /* 0x000c700001087983 */ /* 0x000ee20000300800 */
[----:B------:R-:W-:-:S02]  /*19e30*/  ISETP.GT.AND P1, PT, R28, 0x58, PT ;  /* 0x000000581c00780c */ /* 0x000fc40003f24270 */
[----:B------:R-:W-:Y:S01]  /*19e40*/  ISETP.GT.AND P3, PT, R28, 0x60, PT ;  /* 0x000000601c00780c */ /* 0x000fe20003f64270 */
[----:B------:R-:W3:Y:S01]  /*19e50*/  LDL R4, [R1+0x844] ;  /* 0x0008440001047983 */ /* 0x000ee20000100800 */
[----:B----4-:R-:W-:-:S03]  /*19e60*/  IMAD.MOV.U32 R19, RZ, RZ, R7 ;  /* 0x000000ffff137224 */ /* 0x010fc600078e0007 */
[----:B------:R-:W4:Y:S01]  /*19e70*/  LDL R53, [R1+0x840] ;  /* 0x0008400001357983 */ /* 0x000f220000100800 */
[----:B------:R-:W-:-:S05]  /*19e80*/  IMAD.MOV.U32 R18, RZ, RZ, R6 ;  /* 0x000000ffff127224 */ /* 0x000fca00078e0006 */
[----:B------:R-:W4:Y:S01]  /*19e90*/  @P1 LDG.E.U16 R2, desc[UR20][R18.64] ;  /* 0x0000001412021981 */ /* 0x000f22000c1e1500 */
[----:B0-----:R-:W-:-:S03]  /*19ea0*/  IMAD.MOV.U32 R21, RZ, RZ, R15 ;  /* 0x000000ffff157224 */ /* 0x001fc600078e000f */
[----:B--2---:R0:W-:Y:S04]  /*19eb0*/  @P4 STL [R1+0x92c], R11 ;  /* 0x00092c0b01004387 */ /* 0x0041e80000100800 */
[----:B0-----:R-:W2:Y:S01]  /*19ec0*/  LDL R11, [R1+0x824] ;  /* 0x00082400010b7983 */ /* 0x001ea20000100800 */
[----:B---3--:R-:W-:-:S05]  /*19ed0*/  IMAD.MOV.U32 R20, RZ, RZ, R5 ;  /* 0x000000ffff147224 */ /* 0x008fca00078e0005 */
[----:B------:R-:W3:Y:S04]  /*19ee0*/  @P1 LDG.E.U16 R3, desc[UR20][R20.64] ;  /* 0x0000001414031981 */ /* 0x000ee8000c1e1500 */
[----:B------:R-:W2:Y:S01]  /*19ef0*/  @P3 LDG.E.U16 R9, desc[UR20][R12.64] ;  /* 0x000000140c093981 */ /* 0x000ea2000c1e1500 */
[----:B------:R-:W-:Y:S02]  /*19f00*/  IMAD.MOV.U32 R15, RZ, RZ, R14 ;  /* 0x000000ffff0f7224 */ /* 0x000fe400078e000e */
[----:B------:R-:W-:-:S05]  /*19f10*/  IMAD.MOV.U32 R14, RZ, RZ, R8 ;  /* 0x000000ffff0e7224 */ /* 0x000fca00078e0008 */
[----:B------:R-:W2:Y:S04]  /*19f20*/  @P3 LDG.E.U16 R10, desc[UR20][R14.64] ;  /* 0x000000140e0a3981 */ /* 0x000ea8000c1e1500 */
[----:B------:R0:W-:Y:S04]  /*19f30*/  @P4 STL [R1+0x928], R17 ;  /* 0x0009281101004387 */ /* 0x0001e80000100800 */
[----:B0-----:R-:W2:Y:S04]  /*19f40*/  LDL R17, [R1+0x820] ;  /* 0x0008200001117983 */ /* 0x001ea80000100800 */
[----:B------:R-:W2:Y:S04]  /*19f50*/  LDL.LU R7, [R1+0xca8] ;  /* 0x000ca80001077983 */ /* 0x000ea80000300800 */
[----:B------:R-:W2:Y:S04]  /*19f60*/  LDL.LU R6, [R1+0xcd4] ;  /* 0x000cd40001067983 */ /* 0x000ea80000300800 */
[----:B------:R-:W-:Y:S04]  /*19f70*/  STL.64 [R1+0x1b8], R18 ;  /* 0x0001b81201007387 */ /* 0x000fe80000100a00 */
[----:B------:R-:W2:Y:S04]  /*19f80*/  LDL R5, [R1+0x804] ;  /* 0x0008040001057983 */ /* 0x000ea80000100800 */
[----:B------:R-:W-:Y:S04]  /*19f90*/  STL.64 [R1+0x1c0], R20 ;  /* 0x0001c01401007387 */ /* 0x000fe80000100a00 */
[----:B---3--:R0:W-:Y:S04]  /*19fa0*/  @P1 STL [R1+0x914], R3 ;  /* 0x0009140301001387 */ /* 0x0081e80000100800 */
[----:B0-----:R-:W3:Y:S04]  /*19fb0*/  LDL.LU R3, [R1+0xcac] ;  /* 0x000cac0001037983 */ /* 0x001ee80000300800 */
[----:B----4-:R0:W-:Y:S04]  /*19fc0*/  @P1 STL [R1+0x910], R2 ;  /* 0x0009100201001387 */ /* 0x0101e80000100800 */
[----:B0-----:R-:W4:Y:S04]  /*19fd0*/  LDL.LU R2, [R1+0xcc0] ;  /* 0x000cc00001027983 */ /* 0x001f280000300800 */
[----:B------:R0:W-:Y:S04]  /*19fe0*/  STL.64 [R1+0x140], R14 ;  /* 0x0001400e01007387 */ /* 0x0001e80000100a00 */
[----:B0-----:R-:W4:Y:S04]  /*19ff0*/  LDL.LU R15, [R1+0xd18] ;  /* 0x000d1800010f7983 */ /* 0x001f280000300800 */
[----:B------:R0:W-:Y:S04]  /*1a000*/  STL.64 [R1+0x138], R12 ;  /* 0x0001380c01007387 */ /* 0x0001e80000100a00 */
[----:B------:R-:W4:Y:S04]  /*1a010*/  LDL.LU R14, [R1+0xd44] ;  /* 0x000d4400010e7983 */ /* 0x000f280000300800 */
[----:B0-----:R-:W4:Y:S04]  /*1a020*/  LDL.LU R12, [R1+0xd1c] ;  /* 0x000d1c00010c7983 */ /* 0x001f280000300800 */
[----:B--2---:R0:W-:Y:S04]  /*1a030*/  @P3 STL [R1+0x8d4], R10 ;  /* 0x0008d40a01003387 */ /* 0x0041e80000100800 */
[----:B0-----:R-:W2:Y:S01]  /*1a040*/  LDL.LU R10, [R1+0xd24] ;  /* 0x000d2400010a7983 */ /* 0x001ea20000300800 */
[----:B------:R-:W-:-:S02]  /*1a050*/  IMAD.MOV.U32 R18, RZ, RZ, R6 ;  /* 0x000000ffff127224 */ /* 0x000fc400078e0006 */
[----:B------:R-:W-:Y:S01]  /*1a060*/  IMAD.MOV.U32 R19, RZ, RZ, R7 ;  /* 0x000000ffff137224 */ /* 0x000fe200078e0007 */
[----:B------:R0:W-:Y:S04]  /*1a070*/  @P3 STL [R1+0x8cc], R9 ;  /* 0x0008cc0901003387 */ /* 0x0001e80000100800 */
[----:B0-----:R-:W2:Y:S04]  /*1a080*/  LDL.LU R9, [R1+0xda8] ;  /* 0x000da80001097983 */ /* 0x001ea80000300800 */
[----:B------:R-:W2:Y:S04]  /*1a090*/  LDL.LU R8, [R1+0xdf0] ;  /* 0x000df00001087983 */ /* 0x000ea80000300800 */
[----:B------:R-:W2:Y:S04]  /*1a0a0*/  LDL.LU R7, [R1+0xdac] ;  /* 0x000dac0001077983 */ /* 0x000ea80000300800 */
[----:B------:R0:W-:Y:S04]  /*1a0b0*/  STL.64 [R1+0xc8], R18 ;  /* 0x0000c81201007387 */ /* 0x0001e80000100a00 */
[----:B------:R-:W2:Y:S01]  /*1a0c0*/  LDL.LU R6, [R1+0xdbc] ;  /* 0x000dbc0001067983 */ /* 0x000ea20000300800 */
[----:B------:R-:W-:-:S02]  /*1a0d0*/  ISETP.GT.AND P4, PT, R28, 0x68, PT ;  /* 0x000000681c00780c */ /* 0x000fc40003f84270 */
[C---:B------:R-:W-:Y:S01]  /*1a0e0*/  ISETP.GT.AND P1, PT, R28.reuse, 0x70, PT ;  /* 0x000000701c00780c */ /* 0x040fe20003f24270 */
[----:B------:R-:W2:Y:S10]  /*1a0f0*/  LDL R13, [R1+0x800] ;  /* 0x00080000010d7983 */ /* 0x000eb40000100800 */
[----:B------:R0:W2:Y:S01]  /*1a100*/  @P4 LDG.E.U16 R53, desc[UR20][R18.64] ;  /* 0x0000001412354981 */ /* 0x0000a2000c1e1500 */
[----:B------:R-:W-:Y:S01]  /*1a110*/  ISETP.GT.AND P3, PT, R28, 0x78, PT ;  /* 0x000000781c00780c */ /* 0x000fe20003f64270 */
[----:B---3--:R-:W-:-:S02]  /*1a120*/  IMAD.MOV.U32 R21, RZ, RZ, R3 ;  /* 0x000000ffff157224 */ /* 0x008fc400078e0003 */
[----:B------:R-:W3:Y:S01]  /*1a130*/  LDL.LU R3, [R1+0xc34] ;  /* 0x000c340001037983 */ /* 0x000ee20000300800 */
[----:B----4-:R-:W-:-:S03]  /*1a140*/  IMAD.MOV.U32 R20, RZ, RZ, R2 ;  /* 0x000000ffff147224 */ /* 0x010fc600078e0002 */
[----:B------:R-:W4:Y:S04]  /*1a150*/  LDL.LU R2, [R1+0xc44] ;  /* 0x000c440001027983 */ /* 0x000f280000300800 */
[----:B------:R1:W3:Y:S04]  /*1a160*/  @P4 LDG.E.U16 R4, desc[UR20][R20.64] ;  /* 0x0000001414044981 */ /* 0x0002e8000c1e1500 */
[----:B------:R-:W4:Y:S01]  /*1a170*/  @P1 LDG.E.U16 R17, desc[UR20][R14.64] ;  /* 0x000000140e111981 */ /* 0x000f22000c1e1500 */
[----:B0-----:R-:W-:Y:S02]  /*1a180*/  IMAD.MOV.U32 R19, RZ, RZ, R12 ;  /* 0x000000ffff137224 */ /* 0x001fe400078e000c */
[----:B--2---:R-:W-:-:S05]  /*1a190*/  IMAD.MOV.U32 R18, RZ, RZ, R10 ;  /* 0x000000ffff127224 */ /* 0x004fca00078e000a */
[----:B------:R-:W2:Y:S01]  /*1a1a0*/  @P1 LDG.E.U16 R11, desc[UR20][R18.64] ;  /* 0x00000014120b1981 */ /* 0x000ea2000c1e1500 */
[----:B------:R-:W-:Y:S02]  /*1a1b0*/  IMAD.MOV.U32 R23, RZ, RZ, R7 ;  /* 0x000000ffff177224 */ /* 0x000fe400078e0007 */
[----:B------:R-:W-:-:S05]  /*1a1c0*/  IMAD.MOV.U32 R22, RZ, RZ, R6 ;  /* 0x000000ffff167224 */ /* 0x000fca00078e0006 */
[----:B------:R-:W4:Y:S04]  /*1a1d0*/  @P3 LDG.E.U16 R5, desc[UR20][R22.64] ;  /* 0x0000001416053981 */ /* 0x000f28000c1e1500 */
[----:B------:R1:W-:Y:S02]  /*1a1e0*/  STL.64 [R1+0xd0], R20 ;  /* 0x0000d01401007387 */ /* 0x0003e40000100a00 */
[----:B-1----:R-:W-:Y:S02]  /*1a1f0*/  IMAD.MOV.U32 R20, RZ, RZ, R8 ;  /* 0x000000ffff147224 */ /* 0x002fe400078e0008 */
[----:B---3--:R0:W-:Y:S04]  /*1a200*/  @P4 STL [R1+0x844], R4 ;  /* 0x0008440401004387 */ /* 0x0081e80000100800 */
[----:B0-----:R-:W3:Y:S04]  /*1a210*/  LDL R4, [R1+0x924] ;  /* 0x0009240001047983 */ /* 0x001ee80000100800 */
[----:B------:R0:W-:Y:S04]  /*1a220*/  @P4 STL [R1+0x840], R53 ;  /* 0x0008403501004387 */ /* 0x0001e80000100800 */
[----:B0-----:R-:W3:Y:S04]  /*1a230*/  LDL R53, [R1+0x920] ;  /* 0x0009200001357983 */ /* 0x001ee80000100800 */
[----:B------:R-:W-:Y:S04]  /*1a240*/  STL.64 [R1+0x60], R18 ;  /* 0x0000601201007387 */ /* 0x000fe80000100a00 */
[----:B--2---:R0:W-:Y:S04]  /*1a250*/  @P1 STL [R1+0x824], R11 ;  /* 0x0008240b01001387 */ /* 0x0041e80000100800 */
[----:B0-----:R-:W2:Y:S04]  /*1a260*/  LDL.LU R11, [R1+0xc38] ;  /* 0x000c3800010b7983 */ /* 0x001ea80000300800 */
[----:B------:R0:W-:Y:S04]  /*1a270*/  STL.64 [R1+0x58], R14 ;  /* 0x0000580e01007387 */ /* 0x0001e80000100a00 */
[----:B------:R-:W2:Y:S04]  /*1a280*/  LDL.LU R10, [R1+0xc3c] ;  /* 0x000c3c00010a7983 */ /* 0x000ea80000300800 */
[----:B----4-:R-:W-:Y:S04]  /*1a290*/  @P1 STL [R1+0x820], R17 ;  /* 0x0008201101001387 */ /* 0x010fe80000100800 */
[----:B------:R-:W4:Y:S01]  /*1a2a0*/  LDL.LU R8, [R1+0xc48] ;  /* 0x000c480001087983 */ /* 0x000f220000300800 */
[----:B0-----:R-:W-:-:S02]  /*1a2b0*/  IMAD.MOV.U32 R15, RZ, RZ, R3 ;  /* 0x000000ffff0f7224 */ /* 0x001fc400078e0003 */
[----:B------:R-:W-:Y:S01]  /*1a2c0*/  IMAD.MOV.U32 R14, RZ, RZ, R2 ;  /* 0x000000ffff0e7224 */ /* 0x000fe200078e0002 */
[----:B------:R-:W4:Y:S04]  /*1a2d0*/  LDL.LU R7, [R1+0xc50] ;  /* 0x000c500001077983 */ /* 0x000f280000300800 */
[----:B------:R-:W4:Y:S04]  /*1a2e0*/  LDL.LU R3, [R1+0xc4c] ;  /* 0x000c4c0001037983 */ /* 0x000f280000300800 */
[----:B------:R-:W4:Y:S04]  /*1a2f0*/  LDL.LU R2, [R1+0xc54] ;  /* 0x000c540001027983 */ /* 0x000f280000300800 */
[----:B------:R-:W-:Y:S04]  /*1a300*/  STL.64 [R1+0x1f8], R14 ;  /* 0x0001f80e01007387 */ /* 0x000fe80000100a00 */
[----:B------:R-:W4:Y:S04]  /*1a310*/  LDL R6, [R1+0x90c] ;  /* 0x00090c0001067983 */ /* 0x000f280000100800 */
[----:B------:R0:W-:Y:S01]  /*1a320*/  @P3 STL [R1+0x804], R5 ;  /* 0x0008040501003387 */ /* 0x0001e20000100800 */
[C---:B------:R-:W-:Y:S01]  /*1a330*/  ISETP.GT.AND P5, PT, R28.reuse, 0x54, PT ;  /* 0x000000541c00780c */ /* 0x040fe20003fa4270 */
[----:B------:R-:W-:Y:S01]  /*1a340*/  IMAD.MOV.U32 R21, RZ, RZ, R9 ;  /* 0x000000ffff157224 */ /* 0x000fe200078e0009 */
[----:B------:R-:W-:Y:S01]  /*1a350*/  ISETP.GT.AND P4, PT, R28, 0x59, PT ;  /* 0x000000591c00780c */ /* 0x000fe20003f84270 */
[----:B------:R-:W4:Y:S04]  /*1a360*/  LDL R12, [R1+0x85c] ;  /* 0x00085c00010c7983 */ /* 0x000f280000100800 */
[----:B------:R-:W4:Y:S04]  /*1a370*/  @P3 LDG.E.U16 R13, desc[UR20][R20.64] ;  /* 0x00000014140d3981 */ /* 0x000f28000c1e1500 */
[----:B0-----:R-:W4:Y:S04]  /*1a380*/  LDL R5, [R1+0x908] ;  /* 0x0009080001057983 */ /* 0x001f280000100800 */
[----:B------:R-:W4:Y:S04]  /*1a390*/  LDL R9, [R1+0x858] ;  /* 0x0008580001097983 */ /* 0x000f280000100800 */
[----:B---3--:R-:W3:Y:S04]  /*1a3a0*/  @P5 LDG.E.U16 R53, desc[UR20][R14.64] ;  /* 0x000000140e355981 */ /* 0x008ee8000c1e1500 */
[----:B--2---:R-:W2:Y:S01]  /*1a3b0*/  @P5 LDG.E.U16 R4, desc[UR20][R10.64] ;  /* 0x000000140a045981 */ /* 0x004ea2000c1e1500 */
[----:B----4-:R-:W-:-:S02]  /*1a3c0*/  IMAD.MOV.U32 R19, RZ, RZ, R8 ;  /* 0x000000ffff137224 */ /* 0x010fc400078e0008 */
[----:B------:R-:W-:Y:S02]  /*1a3d0*/  IMAD.MOV.U32 R18, RZ, RZ, R7 ;  /* 0x000000ffff127224 */ /* 0x000fe400078e0007 */
[----:B------:R-:W-:Y:S02]  /*1a3e0*/  IMAD.MOV.U32 R31, RZ, RZ, R3 ;  /* 0x000000ffff1f7224 */ /* 0x000fe400078e0003 */
[----:B------:R-:W-:-:S05]  /*1a3f0*/  IMAD.MOV.U32 R30, RZ, RZ, R2 ;  /* 0x000000ffff1e7224 */ /* 0x000fca00078e0002 */
[----:B------:R-:W4:Y:S04]  /*1a400*/  @P4 LDG.E.U16 R6, desc[UR20][R30.64] ;  /* 0x000000141e064981 */ /* 0x000f28000c1e1500 */
[----:B------:R-:W4:Y:S04]  /*1a410*/  @P4 LDG.E.U16 R5, desc[UR20][R18.64] ;  /* 0x0000001412054981 */ /* 0x000f28000c1e1500 */
        /* <DEDUP_REMOVED lines=8> */
[----:B------:R0:W-:Y:S04]  /*1a4a0*/  STL.64 [R1+0x200], R10 ;  /* 0x0002000a01007387 */ /* 0x0001e80000100a00 */
[----:B0-----:R-:W4:Y:S04]  /*1a4b0*/  LDL.LU R10, [R1+0xca0] ;  /* 0x000ca000010a7983 */ /* 0x001f280000300800 */
[----:B--2---:R0:W-:Y:S04]  /*1a4c0*/  @P5 STL [R1+0x924], R4 ;  /* 0x0009240401005387 */ /* 0x0041e80000100800 */
[----:B0-----:R-:W2:Y:S04]  /*1a4d0*/  LDL R4, [R1+0x83c] ;  /* 0x00083c0001047983 */ /* 0x001ea80000100800 */
[----:B------:R-:W2:Y:S04]  /*1a4e0*/  LDL.LU R11, [R1+0xc8c] ;  /* 0x000c8c00010b7983 */ /* 0x000ea80000300800 */
[----:B------:R-:W2:Y:S04]  /*1a4f0*/  LDL.LU R15, [R1+0xc90] ;  /* 0x000c9000010f7983 */ /* 0x000ea80000300800 */
[----:B------:R-:W2:Y:S04]  /*1a500*/  LDL.LU R14, [R1+0xca4] ;  /* 0x000ca400010e7983 */ /* 0x000ea80000300800 */
[----:B---3--:R0:W-:Y:S04]  /*1a510*/  @P5 STL [R1+0x920], R53 ;  /* 0x0009203501005387 */ /* 0x0081e80000100800 */
[----:B------:R-:W3:Y:S04]  /*1a520*/  LDL R17, [R1+0x81c] ;  /* 0x00081c0001117983 */ /* 0x000ee80000100800 */
[----:B0-----:R-:W3:Y:S04]  /*1a530*/  LDL R53, [R1+0x838] ;  /* 0x0008380001357983 */ /* 0x001ee80000100800 */
[----:B------:R0:W-:Y:S04]  /*1a540*/  @P3 STL [R1+0x800], R13 ;  /* 0x0008000d01003387 */ /* 0x0001e80000100800 */
[----:B0-----:R-:W3:Y:S04]  /*1a550*/  LDL R13, [R1+0x818] ;  /* 0x00081800010d7983 */ /* 0x001ee80000100800 */
[----:B------:R-:W3:Y:S04]  /*1a560*/  LDL.LU R8, [R1+0xce8] ;  /* 0x000ce80001087983 */ /* 0x000ee80000300800 */
[----:B------:R-:W3:Y:S04]  /*1a570*/  LDL.LU R7, [R1+0xcf0] ;  /* 0x000cf00001077983 */ /* 0x000ee80000300800 */
[----:B------:R-:W-:Y:S04]  /*1a580*/  STL.64 [R1+0x1a8], R18 ;  /* 0x0001a81201007387 */ /* 0x000fe80000100a00 */
[----:B------:R-:W-:Y:S04]  /*1a590*/  STL.64 [R1+0x1b0], R30 ;  /* 0x0001b01e01007387 */ /* 0x000fe80000100a00 */
[----:B------:R-:W3:Y:S04]  /*1a5a0*/  LDL R3, [R1+0x91c] ;  /* 0x00091c0001037983 */ /* 0x000ee80000100800 */
[----:B------:R-:W3:Y:S04]  /*1a5b0*/  LDL R2, [R1+0x7fc] ;  /* 0x0007fc0001027983 */ /* 0x000ee80000100800 */
[----:B----4-:R0:W-:Y:S04]  /*1a5c0*/  @P4 STL [R1+0x90c], R6 ;  /* 0x00090c0601004387 */ /* 0x0101e80000100800 */
[----:B0-----:R-:W4:Y:S04]  /*1a5d0*/  LDL.LU R6, [R1+0xcec] ;  /* 0x000cec0001067983 */ /* 0x001f280000300800 */
[----:B------:R0:W-:Y:S04]  /*1a5e0*/  @P4 STL [R1+0x908], R5 ;  /* 0x0009080501004387 */ /* 0x0001e80000100800 */
[----:B0-----:R-:W3:Y:S01]  /*1a5f0*/  LDL.LU R5, [R1+0xcf4] ;  /* 0x000cf40001057983 */ /* 0x001ee20000300800 */
[----:B------:R-:W-:-:S02]  /*1a600*/  ISETP.GT.AND P1, PT, R28, 0x61, PT ;  /* 0x000000611c00780c */ /* 0x000fc40003f24270 */
[----:B------:R-:W-:-:S11]  /*1a610*/  ISETP.GT.AND P3, PT, R28, 0x69, PT ;  /* 0x000000691c00780c */ /* 0x000fd60003f64270 */
[----:B--2---:R-:W2:Y:S04]  /*1a620*/  @P1 LDG.E.U16 R9, desc[UR20][R10.64] ;  /* 0x000000140a091981 */ /* 0x004ea8000c1e1500 */
[----:B------:R-:W2:Y:S04]  /*1a630*/  @P1 LDG.E.U16 R12, desc[UR20][R14.64] ;  /* 0x000000140e0c1981 */ /* 0x000ea8000c1e1500 */
[----:B------:R0:W-:Y:S04]  /*1a640*/  STL.64 [R1+0x130], R14 ;  /* 0x0001300e01007387 */ /* 0x0001e80000100a00 */
[----:B------:R-:W-:Y:S04]  /*1a650*/  STL.64 [R1+0x128], R10 ;  /* 0x0001280a01007387 */ /* 0x000fe80000100a00 */
[----:B0-----:R-:W2:Y:S04]  /*1a660*/  LDL.LU R15, [R1+0xd3c] ;  /* 0x000d3c00010f7983 */ /* 0x001ea80000300800 */
[----:B------:R-:W2:Y:S01]  /*1a670*/  LDL.LU R14, [R1+0xd54] ;  /* 0x000d5400010e7983 */ /* 0x000ea20000300800 */
[----:B----4-:R-:W-:Y:S01]  /*1a680*/  IMAD.MOV.U32 R31, RZ, RZ, R6 ;  /* 0x000000ffff1f7224 */ /* 0x010fe200078e0006 */
[----:B------:R-:W-:-:S02]  /*1a690*/  ISETP.GT.AND P4, PT, R28, 0x71, PT ;  /* 0x000000711c00780c */ /* 0x000fc40003f84270 */
[----:B------:R-:W4:Y:S01]  /*1a6a0*/  LDL.LU R16, [R1+0xd40] ;  /* 0x000d400001107983 */ /* 0x000f220000300800 */
[----:B---3--:R-:W-:-:S05]  /*1a6b0*/  IMAD.MOV.U32 R30, RZ, RZ, R5 ;  /* 0x000000ffff1e7224 */ /* 0x008fca00078e0005 */
[----:B------:R-:W3:Y:S01]  /*1a6c0*/  @P3 LDG.E.U16 R4, desc[UR20][R30.64] ;  /* 0x000000141e043981 */ /* 0x000ee2000c1e1500 */
[----:B------:R-:W-:Y:S02]  /*1a6d0*/  IMAD.MOV.U32 R18, RZ, RZ, R7 ;  /* 0x000000ffff127224 */ /* 0x000fe400078e0007 */
[----:B------:R-:W-:-:S05]  /*1a6e0*/  IMAD.MOV.U32 R19, RZ, RZ, R8 ;  /* 0x000000ffff137224 */ /* 0x000fca00078e0008 */
[----:B------:R4:W4:Y:S04]  /*1a6f0*/  @P3 LDG.E.U16 R53, desc[UR20][R18.64] ;  /* 0x0000001412353981 */ /* 0x000928000c1e1500 */
[----:B--2---:R0:W-:Y:S04]  /*1a700*/  @P1 STL [R1+0x85c], R12 ;  /* 0x00085c0c01001387 */ /* 0x0041e80000100800 */
[----:B0-----:R-:W2:Y:S04]  /*1a710*/  LDL.LU R12, [R1+0xd58] ;  /* 0x000d5800010c7983 */ /* 0x001ea80000300800 */
[----:B------:R0:W-:Y:S04]  /*1a720*/  @P1 STL [R1+0x858], R9 ;  /* 0x0008580901001387 */ /* 0x0001e80000100800 */
[----:B------:R-:W2:Y:S04]  /*1a730*/  LDL.LU R11, [R1+0xdc8] ;  /* 0x000dc800010b7983 */ /* 0x000ea80000300800 */
[----:B------:R-:W2:Y:S04]  /*1a740*/  LDL.LU R10, [R1+0xde8] ;  /* 0x000de800010a7983 */ /* 0x000ea80000300800 */
[----:B0-----:R-:W2:Y:S04]  /*1a750*/  LDL.LU R9, [R1+0xdcc] ;  /* 0x000dcc0001097983 */ /* 0x001ea80000300800 */
[----:B------:R-:W-:Y:S04]  /*1a760*/  STL.64 [R1+0xb8], R18 ;  /* 0x0000b81201007387 */ /* 0x000fe80000100a00 */
[----:B------:R-:W2:Y:S04]  /*1a770*/  LDL.LU R8, [R1+0xdec] ;  /* 0x000dec0001087983 */ /* 0x000ea80000300800 */
[----:B------:R-:W2:Y:S04]  /*1a780*/  LDL.LU R7, [R1+0xc58] ;  /* 0x000c580001077983 */ /* 0x000ea80000300800 */
[----:B------:R-:W2:Y:S04]  /*1a790*/  LDL.LU R5, [R1+0xc68] ;  /* 0x000c680001057983 */ /* 0x000ea80000300800 */
[----:B------:R-:W-:Y:S04]  /*1a7a0*/  STL.64 [R1+0xc0], R30 ;  /* 0x0000c01e01007387 */ /* 0x000fe80000100a00 */
[----:B------:R-:W2:Y:S04]  /*1a7b0*/  @P4 LDG.E.U16 R13, desc[UR20][R14.64] ;  /* 0x000000140e0d4981 */ /* 0x000ea8000c1e1500 */
[----:B------:R-:W2:Y:S04]  /*1a7c0*/  LDL.LU R6, [R1+0xc5c] ;  /* 0x000c5c0001067983 */ /* 0x000ea80000300800 */
[----:B---3--:R0:W-:Y:S04]  /*1a7d0*/  @P3 STL [R1+0x83c], R4 ;  /* 0x00083c0401003387 */ /* 0x0081e80000100800 */
[----:B0-----:R-:W3:Y:S01]  /*1a7e0*/  LDL.LU R4, [R1+0xc6c] ;  /* 0x000c6c0001047983 */ /* 0x001ee20000300800 */
[----:B----4-:R-:W-:Y:S01]  /*1a7f0*/  IMAD.MOV.U32 R19, RZ, RZ, R16 ;  /* 0x000000ffff137224 */ /* 0x010fe200078e0010 */
[----:B------:R-:W-:-:S02]  /*1a800*/  ISETP.GT.AND P6, PT, R28, 0x55, PT ;  /* 0x000000551c00780c */ /* 0x000fc40003fc4270 */
[----:B------:R0:W-:Y:S01]  /*1a810*/  @P3 STL [R1+0x838], R53 ;  /* 0x0008383501003387 */ /* 0x0001e20000100800 */
[----:B------:R-:W-:-:S03]  /*1a820*/  ISETP.GT.AND P1, PT, R28, 0x79, PT ;  /* 0x000000791c00780c */ /* 0x000fc60003f24270 */
[----:B0-----:R-:W4:Y:S01]  /*1a830*/  LDL R53, [R1+0x7f8] ;  /* 0x0007f80001357983 */ /* 0x001f220000100800 */
[----:B--2---:R-:W-:-:S05]  /*1a840*/  IMAD.MOV.U32 R18, RZ, RZ, R12 ;  /* 0x000000ffff127224 */ /* 0x004fca00078e000c */
[----:B------:R0:W2:Y:S04]  /*1a850*/  @P4 LDG.E.U16 R17, desc[UR20][R18.64] ;  /* 0x0000001412114981 */ /* 0x0000a8000c1e1500 */
[----:B------:R0:W-:Y:S04]  /*1a860*/  STL.64 [R1+0x50], R18 ;  /* 0x0000501201007387 */ /* 0x0001e80000100a00 */
[----:B------:R-:W-:Y:S01]  /*1a870*/  STL.64 [R1+0x48], R14 ;  /* 0x0000480e01007387 */ /* 0x000fe20000100a00 */
[----:B0-----:R-:W-:Y:S02]  /*1a880*/  IMAD.MOV.U32 R19, RZ, RZ, R9 ;  /* 0x000000ffff137224 */ /* 0x001fe400078e0009 */
[----:B------:R-:W-:-:S05]  /*1a890*/  IMAD.MOV.U32 R18, RZ, RZ, R8 ;  /* 0x000000ffff127224 */ /* 0x000fca00078e0008 */
[----:B------:R-:W4:Y:S04]  /*1a8a0*/  @P1 LDG.E.U16 R2, desc[UR20][R18.64] ;  /* 0x0000001412021981 */ /* 0x000f28000c1e1500 */
[----:B------:R0:W-:Y:S02]  /*1a8b0*/  @P4 STL [R1+0x818], R13 ;  /* 0x0008180d01004387 */ /* 0x0001e40000100800 */
[----:B0-----:R-:W-:Y:S02]  /*1a8c0*/  IMAD.MOV.U32 R13, RZ, RZ, R7 ;  /* 0x000000ffff0d7224 */ /* 0x001fe400078e0007 */
[----:B------:R-:W-:Y:S02]  /*1a8d0*/  IMAD.MOV.U32 R7, RZ, RZ, R6 ;  /* 0x000000ffff077224 */ /* 0x000fe400078e0006 */
[----:B---3--:R-:W-:-:S05]  /*1a8e0*/  IMAD.MOV.U32 R6, RZ, RZ, R4 ;  /* 0x000000ffff067224 */ /* 0x008fca00078e0004 */
[----:B------:R-:W3:Y:S01]  /*1a8f0*/  @P6 LDG.E.U16 R3, desc[UR20][R6.64] ;  /* 0x0000001406036981 */ /* 0x000ee2000c1e1500 */
[----:B------:R-:W-:Y:S02]  /*1a900*/  IMAD.MOV.U32 R16, RZ, RZ, R10 ;  /* 0x000000ffff107224 */ /* 0x000fe400078e000a */
[----:B------:R-:W-:Y:S01]  /*1a910*/  IMAD.MOV.U32 R12, RZ, RZ, R5 ;  /* 0x000000ffff0c7224 */ /* 0x000fe200078e0005 */
[----:B--2---:R0:W-:Y:S04]  /*1a920*/  @P4 STL [R1+0x81c], R17 ;  /* 0x00081c1101004387 */ /* 0x0041e80000100800 */
[----:B------:R-:W2:Y:S04]  /*1a930*/  LDL.LU R10, [R1+0xc78] ;  /* 0x000c7800010a7983 */ /* 0x000ea80000300800 */
[----:B------:R-:W2:Y:S04]  /*1a940*/  LDL.LU R9, [R1+0xc9c] ;  /* 0x000c9c0001097983 */ /* 0x000ea80000300800 */
[----:B------:R-:W2:Y:S01]  /*1a950*/  LDL.LU R8, [R1+0xc7c] ;  /* 0x000c7c0001087983 */ /* 0x000ea20000300800 */
[----:B0-----:R-:W-:-:S03]  /*1a960*/  IMAD.MOV.U32 R17, RZ, RZ, R11 ;  /* 0x000000ffff117224 */ /* 0x001fc600078e000b */
[----:B------:R-:W2:Y:S04]  /*1a970*/  LDL.LU R5, [R1+0xc80] ;  /* 0x000c800001057983 */ /* 0x000ea80000300800 */
[----:B------:R-:W-:Y:S04]  /*1a980*/  STL.64 [R1+0x1e8], R12 ;  /* 0x0001e80c01007387 */ /* 0x000fe80000100a00 */
[----:B------:R0:W-:Y:S04]  /*1a990*/  STL.64 [R1+0x1f0], R6 ;  /* 0x0001f00601007387 */ /* 0x0001e80000100a00 */
[----:B------:R-:W2:Y:S04]  /*1a9a0*/  LDL R11, [R1+0x904] ;  /* 0x00090400010b7983 */ /* 0x000ea80000100800 */
[----:B----4-:R-:W4:Y:S04]  /*1a9b0*/  @P1 LDG.E.U16 R53, desc[UR20][R16.64] ;  /* 0x0000001410351981 */ /* 0x010f28000c1e1500 */
[----:B0-----:R-:W2:Y:S04]  /*1a9c0*/  LDL R7, [R1+0x900] ;  /* 0x0009000001077983 */ /* 0x001ea80000100800 */
[----:B------:R-:W2:Y:S04]  /*1a9d0*/  LDL.LU R21, [R1+0xc84] ;  /* 0x000c840001157983 */ /* 0x000ea80000300800 */
[----:B------:R-:W2:Y:S04]  /*1a9e0*/  LDL.LU R6, [R1+0xc94] ;  /* 0x000c940001067983 */ /* 0x000ea80000300800 */
[----:B------:R-:W2:Y:S04]  /*1a9f0*/  LDL.LU R4, [R1+0xc88] ;  /* 0x000c880001047983 */ /* 0x000ea80000300800 */
[----:B---3--:R0:W-:Y:S04]  /*1aa00*/  @P6 STL [R1+0x91c], R3 ;  /* 0x00091c0301006387 */ /* 0x0081e80000100800 */
[----:B0-----:R-:W3:Y:S04]  /*1aa10*/  LDL.LU R3, [R1+0xc98] ;  /* 0x000c980001037983 */ /* 0x001ee80000300800 */
[----:B------:R0:W-:Y:S04]  /*1aa20*/  @P1 STL [R1+0x7fc], R2 ;  /* 0x0007fc0201001387 */ /* 0x0001e80000100800 */
[----:B------:R-:W2:Y:S04]  /*1aa30*/  LDL R14, [R1+0x8f8] ;  /* 0x0008f800010e7983 */ /* 0x000ea80000100800 */
[----:B0-----:R-:W2:Y:S04]  /*1aa40*/  LDL R2, [R1+0x8fc] ;  /* 0x0008fc0001027983 */ /* 0x001ea80000100800 */
[----:B------:R-:W-:Y:S04]  /*1aa50*/  STL [R1+0xf50], R18 ;  /* 0x000f501201007387 */ /* 0x000fe80000100800 */
[----:B------:R-:W-:Y:S04]  /*1aa60*/  STL [R1+0x104c], R18 ;  /* 0x00104c1201007387 */ /* 0x000fe80000100800 */
[----:B------:R-:W-:Y:S04]  /*1aa70*/  STL [R1+0xf4c], R19 ;  /* 0x000f4c1301007387 */ /* 0x000fe80000100800 */
[----:B------:R0:W-:Y:S04]  /*1aa80*/  STL [R1+0x1050], R19 ;  /* 0x0010501301007387 */ /* 0x0001e80000100800 */
[----:B0-----:R-:W2:Y:S01]  /*1aa90*/  LDL.LU R19, [R1+0x918] ;  /* 0x0009180001137983 */ /* 0x001ea20000300800 */
[----:B------:R-:W-:-:S03]  /*1aaa0*/  ISETP.GT.AND P5, PT, R28, 0x5a, PT ;  /* 0x0000005a1c00780c */ /* 0x000fc60003fa4270 */
[----:B------:R-:W-:Y:S04]  /*1aab0*/  STL [R1+0xf58], R16 ;  /* 0x000f581001007387 */ /* 0x000fe80000100800 */
[----:B--2---:R-:W2:Y:S01]  /*1aac0*/  @P6 LDG.E.U16 R19, desc[UR20][R12.64] ;  /* 0x000000140c136981 */ /* 0x004ea2000c1e1500 */
[----:B------:R-:W-:Y:S01]  /*1aad0*/  IMAD.MOV.U32 R34, RZ, RZ, R5 ;  /* 0x000000ffff227224 */ /* 0x000fe200078e0005 */
[----:B------:R-:W-:Y:S01]  /*1aae0*/  ISETP.GT.AND P4, PT, R28, 0x5b, PT ;  /* 0x0000005b1c00780c */ /* 0x000fe20003f84270 */
[----:B------:R-:W-:Y:S01]  /*1aaf0*/  IMAD.MOV.U32 R35, RZ, RZ, R8 ;  /* 0x000000ffff237224 */ /* 0x000fe200078e0008 */
[----:B------:R-:W-:Y:S01]  /*1ab00*/  STL [R1+0x1054], R16 ;  /* 0x0010541001007387 */ /* 0x000fe20000100800 */
[----:B------:R-:W-:-:S03]  /*1ab10*/  IMAD.MOV.U32 R30, RZ, RZ, R9 ;  /* 0x000000ffff1e7224 */ /* 0x000fc600078e0009 */
[----:B------:R-:W-:Y:S01]  /*1ab20*/  STL [R1+0xf54], R17 ;  /* 0x000f541101007387 */ /* 0x000fe20000100800 */
[----:B------:R-:W-:-:S03]  /*1ab30*/  IMAD.MOV.U32 R31, RZ, RZ, R10 ;  /* 0x000000ffff1f7224 */ /* 0x000fc600078e000a */
[----:B------:R-:W-:Y:S04]  /*1ab40*/  STL [R1+0x1058], R17 ;  /* 0x0010581101007387 */ /* 0x000fe80000100800 */
[----:B----4-:R0:W-:Y:S04]  /*1ab50*/  @P1 STL [R1+0x7f8], R53 ;  /* 0x0007f83501001387 */ /* 0x0101e80000100800 */
[----:B------:R-:W4:Y:S04]  /*1ab60*/  LDL R15, [R1+0x850] ;  /* 0x00085000010f7983 */ /* 0x000f280000100800 */
[----:B------:R3:W3:Y:S04]  /*1ab70*/  @P5 LDG.E.U16 R11, desc[UR20][R34.64] ;  /* 0x00000014220b5981 */ /* 0x0006e8000c1e1500 */
[----:B0-----:R-:W3:Y:S04]  /*1ab80*/  LDL R53, [R1+0x854] ;  /* 0x0008540001357983 */ /* 0x001ee80000100800 */
[----:B------:R0:W4:Y:S04]  /*1ab90*/  @P5 LDG.E.U16 R7, desc[UR20][R30.64] ;  /* 0x000000141e075981 */ /* 0x000128000c1e1500 */
[----:B--2---:R-:W-:Y:S04]  /*1aba0*/  STL [R1+0x105c], R19 ;  /* 0x00105c1301007387 */ /* 0x004fe80000100800 */
[----:B------:R-:W2:Y:S04]  /*1abb0*/  LDL.LU R13, [R1+0xcb0] ;  /* 0x000cb000010d7983 */ /* 0x000ea80000300800 */
[----:B------:R-:W2:Y:S04]  /*1abc0*/  LDL.LU R5, [R1+0xcd8] ;  /* 0x000cd80001057983 */ /* 0x000ea80000300800 */
[----:B------:R-:W-:Y:S04]  /*1abd0*/  STL.64 [R1+0x198], R30 ;  /* 0x0001981e01007387 */ /* 0x000fe80000100a00 */
[----:B------:R3:W-:Y:S04]  /*1abe0*/  STL.64 [R1+0x1a0], R34 ;  /* 0x0001a02201007387 */ /* 0x0007e80000100a00 */
[----:B------:R-:W2:Y:S04]  /*1abf0*/  LDL.LU R12, [R1+0xcb4] ;  /* 0x000cb400010c7983 */ /* 0x000ea80000300800 */
[----:B------:R-:W2:Y:S01]  /*1ac00*/  LDL.LU R8, [R1+0xcc4] ;  /* 0x000cc40001087983 */ /* 0x000ea20000300800 */
[----:B---3--:R-:W-:-:S03]  /*1ac10*/  IMAD.MOV.U32 R34, RZ, RZ, R3 ;  /* 0x000000ffff227224 */ /* 0x008fc600078e0003 */
[----:B------:R-:W3:Y:S01]  /*1ac20*/  LDL R10, [R1+0x834] ;  /* 0x00083400010a7983 */ /* 0x000ee20000100800 */
[----:B------:R-:W-:Y:S02]  /*1ac30*/  IMAD.MOV.U32 R35, RZ, RZ, R4 ;  /* 0x000000ffff237224 */ /* 0x000fe400078e0004 */
[----:B0-----:R-:W-:Y:S01]  /*1ac40*/  IMAD.MOV.U32 R30, RZ, RZ, R6 ;  /* 0x000000ffff1e7224 */ /* 0x001fe200078e0006 */
[----:B------:R-:W2:Y:S04]  /*1ac50*/  LDL R9, [R1+0x830] ;  /* 0x0008300001097983 */ /* 0x000ea80000100800 */
[----:B------:R-:W2:Y:S01]  /*1ac60*/  @P4 LDG.E.U16 R2, desc[UR20][R34.64] ;  /* 0x0000001422024981 */ /* 0x000ea2000c1e1500 */
[----:B------:R-:W-:-:S03]  /*1ac70*/  IMAD.MOV.U32 R31, RZ, RZ, R21 ;  /* 0x000000ffff1f7224 */ /* 0x000fc600078e0015 */
[----:B------:R0:W-:Y:S04]  /*1ac80*/  @P5 STL [R1+0x904], R11 ;  /* 0x0009040b01005387 */ /* 0x0001e80000100800 */
[----:B------:R1:W3:Y:S04]  /*1ac90*/  @P4 LDG.E.U16 R14, desc[UR20][R30.64] ;  /* 0x000000141e0e4981 */ /* 0x0002e8000c1e1500 */
[----:B0-----:R-:W3:Y:S04]  /*1aca0*/  LDL R11, [R1+0x814] ;  /* 0x00081400010b7983 */ /* 0x001ee80000100800 */
[----:B----4-:R0:W-:Y:S04]  /*1acb0*/  @P5 STL [R1+0x900], R7 ;  /* 0x0009000701005387 */ /* 0x0101e80000100800 */
[----:B0-----:R-:W4:Y:S04]  /*1acc0*/  LDL R7, [R1+0x810] ;  /* 0x0008100001077983 */ /* 0x001f280000100800 */
[----:B------:R-:W-:Y:S04]  /*1acd0*/  STL.64 [R1+0x190], R34 ;  /* 0x0001902201007387 */ /* 0x000fe80000100a00 */
[----:B------:R-:W4:Y:S04]  /*1ace0*/  LDL.LU R6, [R1+0xd08] ;  /* 0x000d080001067983 */ /* 0x000f280000300800 */
[----:B------:R-:W-:Y:S04]  /*1acf0*/  STL.64 [R1+0x188], R30 ;  /* 0x0001881e01007387 */ /* 0x000fe80000100a00 */
[----:B------:R-:W4:Y:S04]  /*1ad00*/  LDL.LU R4, [R1+0xd20] ;  /* 0x000d200001047983 */ /* 0x000f280000300800 */
[----:B------:R-:W4:Y:S04]  /*1ad10*/  LDL.LU R3, [R1+0xd0c] ;  /* 0x000d0c0001037983 */ /* 0x000f280000300800 */
[----:B--2---:R0:W-:Y:S04]  /*1ad20*/  @P4 STL [R1+0x8fc], R2 ;  /* 0x0008fc0201004387 */ /* 0x0041e80000100800 */
[----:B0-----:R-:W2:Y:S01]  /*1ad30*/  LDL.LU R2, [R1+0xd14] ;  /* 0x000d140001027983 */ /* 0x001ea20000300800 */
[----:B------:R-:W-:Y:S01]  /*1ad40*/  ISETP.GT.AND P1, PT, R28, 0x62, PT ;  /* 0x000000621c00780c */ /* 0x000fe20003f24270 */
[----:B------:R-:W-:-:S02]  /*1ad50*/  IMAD.MOV.U32 R34, RZ, RZ, R8 ;  /* 0x000000ffff227224 */ /* 0x000fc400078e0008 */
[----:B------:R-:W-:Y:S02]  /*1ad60*/  IMAD.MOV.U32 R35, RZ, RZ, R12 ;  /* 0x000000ffff237224 */ /* 0x000fe400078e000c */
[----:B-1----:R-:W-:Y:S02]  /*1ad70*/  IMAD.MOV.U32 R30, RZ, RZ, R5 ;  /* 0x000000ffff1e7224 */ /* 0x002fe400078e0005 */
[----:B------:R-:W-:-:S06]  /*1ad80*/  IMAD.MOV.U32 R31, RZ, RZ, R13 ;  /* 0x000000ffff1f7224 */ /* 0x000fcc00078e000d */
[----:B------:R-:W2:Y:S04]  /*1ad90*/  @P1 LDG.E.U16 R53, desc[UR20][R34.64] ;  /* 0x0000001422351981 */ /* 0x000ea8000c1e1500 */
[----:B------:R4:W2:Y:S01]  /*1ada0*/  @P1 LDG.E.U16 R15, desc[UR20][R30.64] ;  /* 0x000000141e0f1981 */ /* 0x0008a2000c1e1500 */
[----:B------:R-:W-:-:S03]  /*1adb0*/  ISETP.GT.AND P5, PT, R28, 0x6a, PT ;  /* 0x0000006a1c00780c */ /* 0x000fc60003fa4270 */
[----:B---3--:R-:W-:Y:S04]  /*1adc0*/  @P4 STL [R1+0x8f8], R14 ;  /* 0x0008f80e01004387 */ /* 0x008fe80000100800 */
[----:B------:R-:W3:Y:S04]  /*1add0*/  LDL R5, [R1+0x7f4] ;  /* 0x0007f40001057983 */ /* 0x000ee80000100800 */
[----:B------:R-:W3:Y:S04]  /*1ade0*/  LDL.LU R13, [R1+0xd5c] ;  /* 0x000d5c00010d7983 */ /* 0x000ee80000300800 */
[----:B------:R4:W-:Y:S04]  /*1adf0*/  STL.64 [R1+0x118], R30 ;  /* 0x0001181e01007387 */ /* 0x0009e80000100a00 */
[----:B------:R-:W3:Y:S04]  /*1ae00*/  LDL.LU R12, [R1+0xd7c] ;  /* 0x000d7c00010c7983 */ /* 0x000ee80000300800 */
[----:B------:R0:W-:Y:S01]  /*1ae10*/  STL.64 [R1+0x120], R34 ;  /* 0x0001202201007387 */ /* 0x0001e20000100a00 */
[----:B----4-:R-:W-:-:S03]  /*1ae20*/  IMAD.MOV.U32 R30, RZ, RZ, R4 ;  /* 0x000000ffff1e7224 */ /* 0x010fc600078e0004 */
[----:B------:R-:W4:Y:S01]  /*1ae30*/  LDL.LU R14, [R1+0xd60] ;  /* 0x000d6000010e7983 */ /* 0x000f220000300800 */
[----:B------:R-:W-:-:S03]  /*1ae40*/  IMAD.MOV.U32 R31, RZ, RZ, R6 ;  /* 0x000000ffff1f7224 */ /* 0x000fc600078e0006 */
[----:B------:R-:W3:Y:S01]  /*1ae50*/  LDL.LU R8, [R1+0xd64] ;  /* 0x000d640001087983 */ /* 0x000ee20000300800 */
[----:B0-----:R-:W-:-:S03]  /*1ae60*/  IMAD.MOV.U32 R35, RZ, RZ, R3 ;  /* 0x000000ffff237224 */ /* 0x001fc600078e0003 */
[----:B------:R-:W3:Y:S04]  /*1ae70*/  @P5 LDG.E.U16 R9, desc[UR20][R30.64] ;  /* 0x000000141e095981 */ /* 0x000ee8000c1e1500 */
[----:B------:R-:W3:Y:S04]  /*1ae80*/  LDL.LU R18, [R1+0x8e4] ;  /* 0x0008e40001127983 */ /* 0x000ee80000300800 */
[----:B------:R-:W3:Y:S01]  /*1ae90*/  LDL.LU R21, [R1+0x8dc] ;  /* 0x0008dc0001157983 */ /* 0x000ee20000300800 */
[----:B--2---:R-:W-:-:S05]  /*1aea0*/  IMAD.MOV.U32 R34, RZ, RZ, R2 ;  /* 0x000000ffff227224 */ /* 0x004fca00078e0002 */
[----:B------:R-:W2:Y:S04]  /*1aeb0*/  @P5 LDG.E.U16 R10, desc[UR20][R34.64] ;  /* 0x00000014220a5981 */ /* 0x000ea8000c1e1500 */
[----:B------:R0:W-:Y:S01]  /*1aec0*/  @P1 STL [R1+0x854], R53 ;  /* 0x0008543501001387 */ /* 0x0001e20000100800 */
[----:B------:R-:W-:-:S03]  /*1aed0*/  ISETP.GT.AND P4, PT, R28, 0x72, PT ;  /* 0x000000721c00780c */ /* 0x000fc60003f84270 */
[----:B0-----:R-:W2:Y:S04]  /*1aee0*/  LDL R53, [R1+0x7f0] ;  /* 0x0007f00001357983 */ /* 0x001ea80000100800 */
[----:B------:R4:W-:Y:S04]  /*1aef0*/  @P1 STL [R1+0x850], R15 ;  /* 0x0008500f01001387 */ /* 0x0009e80000100800 */
[----:B------:R-:W2:Y:S04]  /*1af00*/  LDL.LU R6, [R1+0xde0] ;  /* 0x000de00001067983 */ /* 0x000ea80000300800 */
[----:B------:R-:W2:Y:S04]  /*1af10*/  LDL.LU R4, [R1+0xe30] ;  /* 0x000e300001047983 */ /* 0x000ea80000300800 */
[----:B------:R-:W-:Y:S04]  /*1af20*/  STL.64 [R1+0xa8], R30 ;  /* 0x0000a81e01007387 */ /* 0x000fe80000100a00 */
[----:B------:R-:W-:Y:S04]  /*1af30*/  STL.64 [R1+0xb0], R34 ;  /* 0x0000b02201007387 */ /* 0x000fe80000100a00 */
[----:B------:R-:W2:Y:S04]  /*1af40*/  LDL.LU R3, [R1+0xde4] ;  /* 0x000de40001037983 */ /* 0x000ea80000300800 */
[----:B------:R-:W2:Y:S01]  /*1af50*/  LDL.LU R2, [R1+0xe04] ;  /* 0x000e040001027983 */ /* 0x000ea20000300800 */
[----:B----4-:R-:W-:-:S02]  /*1af60*/  IMAD.MOV.U32 R15, RZ, RZ, R14 ;  /* 0x000000ffff0f7224 */ /* 0x010fc400078e000e */
[----:B---3--:R-:W-:Y:S01]  /*1af70*/  IMAD.MOV.U32 R14, RZ, RZ, R8 ;  /* 0x000000ffff0e7224 */ /* 0x008fe200078e0008 */
[----:B------:R-:W3:Y:S04]  /*1af80*/  @P4 LDG.E.U16 R7, desc[UR20][R12.64] ;  /* 0x000000140c074981 */ /* 0x000ee8000c1e1500 */
[----:B------:R0:W4:Y:S04]  /*1af90*/  @P4 LDG.E.U16 R11, desc[UR20][R14.64] ;  /* 0x000000140e0b4981 */ /* 0x000128000c1e1500 */
[----:B--2---:R1:W-:Y:S04]  /*1afa0*/  @P5 STL [R1+0x834], R10 ;  /* 0x0008340a01005387 */ /* 0x0043e80000100800 */
[----:B-1----:R-:W2:Y:S04]  /*1afb0*/  LDL R10, [R1+0x8f4] ;  /* 0x0008f400010a7983 */ /* 0x002ea80000100800 */
[----:B------:R1:W-:Y:S04]  /*1afc0*/  @P5 STL [R1+0x830], R9 ;  /* 0x0008300901005387 */ /* 0x0003e80000100800 */
[----:B-1----:R-:W2:Y:S04]  /*1afd0*/  LDL R9, [R1+0x8ec] ;  /* 0x0008ec0001097983 */ /* 0x002ea80000100800 */
[----:B------:R0:W-:Y:S04]  /*1afe0*/  STL.64 [R1+0x40], R14 ;  /* 0x0000400e01007387 */ /* 0x0001e80000100a00 */
[----:B------:R-:W2:Y:S04]  /*1aff0*/  LDL.LU R30, [R1+0xce4] ;  /* 0x000ce400011e7983 */ /* 0x000ea80000300800 */
[----:B------:R1:W-:Y:S04]  /*1b000*/  STL.64 [R1+0x38], R12 ;  /* 0x0000380c01007387 */ /* 0x0003e80000100a00 */
[----:B------:R-:W2:Y:S01]  /*1b010*/  LDL.LU R31, [R1+0xcb8] ;  /* 0x000cb800011f7983 */ /* 0x000ea20000300800 */
[C---:B------:R-:W-:Y:S01]  /*1b020*/  ISETP.GT.AND P1, PT, R28.reuse, 0x7a, PT ;  /* 0x0000007a1c00780c */ /* 0x040fe20003f24270 */
[----:B0-----:R-:W-:Y:S01]  /*1b030*/  IMAD.MOV.U32 R15, RZ, RZ, R3 ;  /* 0x000000ffff0f7224 */ /* 0x001fe200078e0003 */
[----:B------:R-:W-:Y:S01]  /*1b040*/  ISETP.GT.AND P5, PT, R28, 0x5c, PT ;  /* 0x0000005c1c00780c */ /* 0x000fe20003fa4270 */
[----:B------:R-:W2:Y:S01]  /*1b050*/  LDL.LU R35, [R1+0xcbc] ;  /* 0x000cbc0001237983 */ /* 0x000ea20000300800 */
[----:B------:R-:W-:-:S02]  /*1b060*/  IMAD.MOV.U32 R14, RZ, RZ, R2 ;  /* 0x000000ffff0e7224 */ /* 0x000fc400078e0002 */
[----:B-1----:R-:W-:Y:S01]  /*1b070*/  IMAD.MOV.U32 R12, RZ, RZ, R4 ;  /* 0x000000ffff0c7224 */ /* 0x002fe200078e0004 */
[----:B------:R-:W2:Y:S01]  /*1b080*/  LDL.LU R33, [R1+0xcc8] ;  /* 0x000cc80001217983 */ /* 0x000ea20000300800 */
[----:B------:R-:W-:-:S05]  /*1b090*/  IMAD.MOV.U32 R13, RZ, RZ, R6 ;  /* 0x000000ffff0d7224 */ /* 0x000fca00078e0006 */
[----:B------:R-:W2:Y:S04]  /*1b0a0*/  @P1 LDG.E.U16 R5, desc[UR20][R14.64] ;  /* 0x000000140e051981 */ /* 0x000ea8000c1e1500 */
[----:B------:R-:W2:Y:S04]  /*1b0b0*/  @P1 LDG.E.U16 R53, desc[UR20][R12.64] ;  /* 0x000000140c351981 */ /* 0x000ea8000c1e1500 */
[----:B---3--:R-:W-:Y:S04]  /*1b0c0*/  @P4 STL [R1+0x810], R7 ;  /* 0x0008100701004387 */ /* 0x008fe80000100800 */
[----:B----4-:R0:W-:Y:S04]  /*1b0d0*/  @P4 STL [R1+0x814], R11 ;  /* 0x0008140b01004387 */ /* 0x0101e80000100800 */
[----:B------:R-:W3:Y:S04]  /*1b0e0*/  LDL.LU R8, [R1+0xccc] ;  /* 0x000ccc0001087983 */ /* 0x000ee80000300800 */
[----:B------:R-:W4:Y:S04]  /*1b0f0*/  LDL.LU R6, [R1+0xcdc] ;  /* 0x000cdc0001067983 */ /* 0x000f280000300800 */
[----:B------:R-:W3:Y:S04]  /*1b100*/  LDL.LU R3, [R1+0xcd0] ;  /* 0x000cd00001037983 */ /* 0x000ee80000300800 */
[----:B------:R-:W3:Y:S04]  /*1b110*/  LDL.LU R2, [R1+0xce0] ;  /* 0x000ce00001027983 */ /* 0x000ee80000300800 */
[----:B--2---:R-:W2:Y:S04]  /*1b120*/  @P5 LDG.E.U16 R9, desc[UR20][R30.64] ;  /* 0x000000141e095981 */ /* 0x004ea8000c1e1500 */
[----:B------:R-:W-:Y:S04]  /*1b130*/  STL [R1+0xf60], R14 ;  /* 0x000f600e01007387 */ /* 0x000fe80000100800 */
[----:B------:R-:W-:Y:S04]  /*1b140*/  STL [R1+0x1060], R14 ;  /* 0x0010600e01007387 */ /* 0x000fe80000100800 */
[----:B------:R-:W-:Y:S04]  /*1b150*/  STL [R1+0xf5c], R15 ;  /* 0x000f5c0f01007387 */ /* 0x000fe80000100800 */
[----:B------:R-:W-:Y:S01]  /*1b160*/  STL [R1+0x1064], R15 ;  /* 0x0010640f01007387 */ /* 0x000fe20000100800 */
[----:B------:R-:W-:-:S03]  /*1b170*/  IMAD.MOV.U32 R36, RZ, RZ, R33 ;  /* 0x000000ffff247224 */ /* 0x000fc600078e0021 */
[----:B------:R-:W2:Y:S01]  /*1b180*/  LDL R4, [R1+0x84c] ;  /* 0x00084c0001047983 */ /* 0x000ea20000100800 */
[----:B------:R-:W-:-:S03]  /*1b190*/  IMAD.MOV.U32 R37, RZ, RZ, R35 ;  /* 0x000000ffff257224 */ /* 0x000fc600078e0023 */
[----:B------:R1:W-:Y:S04]  /*1b1a0*/  @P1 STL [R1+0x7f4], R5 ;  /* 0x0007f40501001387 */ /* 0x0003e80000100800 */
[----:B------:R-:W2:Y:S04]  /*1b1b0*/  LDL R34, [R1+0x82c] ;  /* 0x00082c0001227983 */ /* 0x000ea80000100800 */
[----:B0-----:R-:W2:Y:S04]  /*1b1c0*/  LDL R11, [R1+0x828] ;  /* 0x00082800010b7983 */ /* 0x001ea80000100800 */
[----:B-1----:R-:W2:Y:S04]  /*1b1d0*/  LDL R5, [R1+0x848] ;  /* 0x0008480001057983 */ /* 0x002ea80000100800 */
[----:B------:R-:W2:Y:S04]  /*1b1e0*/  LDL R7, [R1+0x80c] ;  /* 0x00080c0001077983 */ /* 0x000ea80000100800 */
[----:B------:R-:W-:Y:S01]  /*1b1f0*/  STL [R1+0xf68], R12 ;  /* 0x000f680c01007387 */ /* 0x000fe20000100800 */
[----:B------:R-:W-:-:S03]  /*1b200*/  ISETP.GT.AND P6, PT, R28, 0x5d, PT ;  /* 0x0000005d1c00780c */ /* 0x000fc60003fc4270 */
[----:B------:R-:W-:Y:S04]  /*1b210*/  STL [R1+0x1068], R12 ;  /* 0x0010680c01007387 */ /* 0x000fe80000100800 */
[----:B------:R-:W-:Y:S04]  /*1b220*/  STL [R1+0xf64], R13 ;  /* 0x000f640d01007387 */ /* 0x000fe80000100800 */
[----:B------:R0:W-:Y:S01]  /*1b230*/  @P1 STL [R1+0x7f0], R53 ;  /* 0x0007f03501001387 */ /* 0x0001e20000100800 */
[----:B---3--:R-:W-:-:S03]  /*1b240*/  IMAD.MOV.U32 R39, RZ, RZ, R8 ;  /* 0x000000ffff277224 */ /* 0x008fc600078e0008 */
[----:B------:R-:W3:Y:S04]  /*1b250*/  @P5 LDG.E.U16 R10, desc[UR20][R36.64] ;  /* 0x00000014240a5981 */ /* 0x000ee8000c1e1500 */
[----:B0-----:R-:W3:Y:S04]  /*1b260*/  LDL R53, [R1+0x808] ;  /* 0x0008080001357983 */ /* 0x001ee80000100800 */
[----:B------:R-:W-:Y:S04]  /*1b270*/  STL.64 [R1+0x180], R36 ;  /* 0x0001802401007387 */ /* 0x000fe80000100a00 */
[----:B------:R0:W-:Y:S01]  /*1b280*/  STL.64 [R1+0x178], R30 ;  /* 0x0001781e01007387 */ /* 0x0001e20000100a00 */
[----:B------:R-:W-:-:S02]  /*1b290*/  IMAD.MOV.U32 R8, RZ, RZ, R2 ;  /* 0x000000ffff087224 */ /* 0x000fc400078e0002 */
[----:B----4-:R-:W-:-:S05]  /*1b2a0*/  IMAD.MOV.U32 R38, RZ, RZ, R6 ;  /* 0x000000ffff267224 */ /* 0x010fca00078e0006 */
[----:B------:R-:W4:Y:S04]  /*1b2b0*/  @P6 LDG.E.U16 R21, desc[UR20][R38.64] ;  /* 0x0000001426156981 */ /* 0x000f28000c1e1500 */
[----:B0-----:R-:W3:Y:S04]  /*1b2c0*/  LDL.LU R31, [R1+0xcf8] ;  /* 0x000cf800011f7983 */ /* 0x001ee80000300800 */
[----:B------:R-:W3:Y:S04]  /*1b2d0*/  LDL.LU R30, [R1+0xd00] ;  /* 0x000d0000011e7983 */ /* 0x000ee80000300800 */
[----:B------:R-:W4:Y:S04]  /*1b2e0*/  LDL.LU R37, [R1+0xcfc] ;  /* 0x000cfc0001257983 */ /* 0x000f280000300800 */
[----:B------:R-:W4:Y:S04]  /*1b2f0*/  LDL.LU R36, [R1+0xd04] ;  /* 0x000d040001247983 */ /* 0x000f280000300800 */
[----:B--2---:R0:W-:Y:S02]  /*1b300*/  @P5 STL [R1+0x8ec], R9 ;  /* 0x0008ec0901005387 */ /* 0x0041e40000100800 */
[----:B0-----:R-:W-:-:S02]  /*1b310*/  IMAD.MOV.U32 R9, RZ, RZ, R3 ;  /* 0x000000ffff097224 */ /* 0x001fc400078e0003 */
[----:B------:R-:W2:Y:S04]  /*1b320*/  LDL.LU R3, [R1+0xd30] ;  /* 0x000d300001037983 */ /* 0x000ea80000300800 */
[----:B------:R-:W2:Y:S04]  /*1b330*/  @P6 LDG.E.U16 R18, desc[UR20][R8.64] ;  /* 0x0000001408126981 */ /* 0x000ea8000c1e1500 */
[----:B------:R-:W2:Y:S01]  /*1b340*/  LDL.LU R2, [R1+0xd48] ;  /* 0x000d480001027983 */ /* 0x000ea20000300800 */
[----:B------:R-:W-:-:S03]  /*1b350*/  ISETP.GT.AND P4, PT, R28, 0x63, PT ;  /* 0x000000631c00780c */ /* 0x000fc60003f84270 */
[----:B------:R-:W-:Y:S04]  /*1b360*/  STL.64 [R1+0x168], R38 ;  /* 0x0001682601007387 */ /* 0x000fe80000100a00 */
[----:B------:R0:W-:Y:S01]  /*1b370*/  STL.64 [R1+0x170], R8 ;  /* 0x0001700801007387 */ /* 0x0001e20000100a00 */
[----:B------:R-:W-:-:S03]  /*1b380*/  ISETP.GT.AND P1, PT, R28, 0x6b, PT ;  /* 0x0000006b1c00780c */ /* 0x000fc60003f24270 */
[----:B------:R-:W2:Y:S04]  /*1b390*/  LDL.LU R35, [R1+0xd34] ;  /* 0x000d340001237983 */ /* 0x000ea80000300800 */
[----:B------:R-:W2:Y:S04]  /*1b3a0*/  LDL.LU R33, [R1+0xd4c] ;  /* 0x000d4c0001217983 */ /* 0x000ea80000300800 */
[----:B0-----:R-:W2:Y:S04]  /*1b3b0*/  LDL.LU R9, [R1+0xd74] ;  /* 0x000d740001097983 */ /* 0x001ea80000300800 */
[----:B------:R-:W2:Y:S04]  /*1b3c0*/  LDL.LU R8, [R1+0xd90] ;  /* 0x000d900001087983 */ /* 0x000ea80000300800 */
[----:B---3--:R0:W3:Y:S04]  /*1b3d0*/  @P4 LDG.E.U16 R5, desc[UR20][R30.64] ;  /* 0x000000141e054981 */ /* 0x0080e8000c1e1500 */
[----:B----4-:R1:W4:Y:S04]  /*1b3e0*/  @P4 LDG.E.U16 R4, desc[UR20][R36.64] ;  /* 0x0000001424044981 */ /* 0x010328000c1e1500 */
[----:B--2---:R-:W-:Y:S04]  /*1b3f0*/  STL [R1+0x106c], R18 ;  /* 0x00106c1201007387 */ /* 0x004fe80000100800 */
[----:B------:R2:W-:Y:S04]  /*1b400*/  @P5 STL [R1+0x8f4], R10 ;  /* 0x0008f40a01005387 */ /* 0x0005e80000100800 */
[----:B--2---:R-:W2:Y:S04]  /*1b410*/  LDL.LU R10, [R1+0xd78] ;  /* 0x000d7800010a7983 */ /* 0x004ea80000300800 */
[----:B------:R-:W2:Y:S04]  /*1b420*/  LDL.LU R6, [R1+0xd94] ;  /* 0x000d940001067983 */ /* 0x000ea80000300800 */
[----:B------:R-:W-:Y:S04]  /*1b430*/  STL [R1+0x1070], R21 ;  /* 0x0010701501007387 */ /* 0x000fe80000100800 */
[----:B------:R-:W-:Y:S04]  /*1b440*/  STL.64 [R1+0x110], R36 ;  /* 0x0001102401007387 */ /* 0x000fe80000100a00 */
[----:B------:R0:W-:Y:S02]  /*1b450*/  STL.64 [R1+0x108], R30 ;  /* 0x0001081e01007387 */ /* 0x0001e40000100a00 */
[----:B0-----:R-:W-:-:S02]  /*1b460*/  IMAD.MOV.U32 R30, RZ, RZ, R2 ;  /* 0x000000ffff1e7224 */ /* 0x001fc400078e0002 */
[----:B------:R-:W-:-:S05]  /*1b470*/  IMAD.MOV.U32 R31, RZ, RZ, R3 ;  /* 0x000000ffff1f7224 */ /* 0x000fca00078e0003 */
[----:B------:R-:W2:Y:S01]  /*1b480*/  @P1 LDG.E.U16 R11, desc[UR20][R30.64] ;  /* 0x000000141e0b1981 */ /* 0x000ea2000c1e1500 */
[----:B-1----:R-:W-:Y:S02]  /*1b490*/  IMAD.MOV.U32 R36, RZ, RZ, R33 ;  /* 0x000000ffff247224 */ /* 0x002fe400078e0021 */
[----:B------:R-:W-:Y:S01]  /*1b4a0*/  IMAD.MOV.U32 R37, RZ, RZ, R35 ;  /* 0x000000ffff257224 */ /* 0x000fe200078e0023 */
[----:B------:R-:W-:-:S04]  /*1b4b0*/  ISETP.GT.AND P5, PT, R28, 0x73, PT ;  /* 0x000000731c00780c */ /* 0x000fc80003fa4270 */
[----:B------:R-:W2:Y:S09]  /*1b4c0*/  @P1 LDG.E.U16 R34, desc[UR20][R36.64] ;  /* 0x0000001424221981 */ /* 0x000eb2000c1e1500 */
[----:B------:R-:W2:Y:S04]  /*1b4d0*/  @P5 LDG.E.U16 R53, desc[UR20][R8.64] ;  /* 0x0000001408355981 */ /* 0x000ea8000c1e1500 */
[----:B---3--:R0:W-:Y:S04]  /*1b4e0*/  @P4 STL [R1+0x848], R5 ;  /* 0x0008480501004387 */ /* 0x0081e80000100800 */
[----:B----4-:R1:W-:Y:S04]  /*1b4f0*/  @P4 STL [R1+0x84c], R4 ;  /* 0x00084c0401004387 */ /* 0x0103e80000100800 */
[----:B0-----:R-:W3:Y:S04]  /*1b500*/  LDL.LU R5, [R1+0xe08] ;  /* 0x000e080001057983 */ /* 0x001ee80000300800 */
[----:B-1----:R-:W4:Y:S04]  /*1b510*/  LDL.LU R4, [R1+0xe34] ;  /* 0x000e340001047983 */ /* 0x002f280000300800 */
[----:B------:R-:W3:Y:S04]  /*1b520*/  LDL.LU R3, [R1+0xe0c] ;  /* 0x000e0c0001037983 */ /* 0x000ee80000300800 */
[----:B------:R-:W-:Y:S04]  /*1b530*/  STL.64 [R1+0x98], R30 ;  /* 0x0000981e01007387 */ /* 0x000fe80000100a00 */
[----:B------:R-:W4:Y:S04]  /*1b540*/  LDL.LU R2, [R1+0xe38] ;  /* 0x000e380001027983 */ /* 0x000f280000300800 */
[----:B------:R-:W-:Y:S04]  /*1b550*/  STL.64 [R1+0xa0], R36 ;  /* 0x0000a02401007387 */ /* 0x000fe80000100a00 */
[----:B--2---:R0:W-:Y:S02]  /*1b560*/  @P1 STL [R1+0x828], R11 ;  /* 0x0008280b01001387 */ /* 0x0041e40000100800 */
[----:B0-----:R-:W-:-:S02]  /*1b570*/  IMAD.MOV.U32 R11, RZ, RZ, R10 ;  /* 0x000000ffff0b7224 */ /* 0x001fc400078e000a */
[----:B------:R-:W-:-:S05]  /*1b580*/  IMAD.MOV.U32 R10, RZ, RZ, R6 ;  /* 0x000000ffff0a7224 */ /* 0x000fca00078e0006 */
[----:B------:R3:W2:Y:S01]  /*1b590*/  @P5 LDG.E.U16 R7, desc[UR20][R10.64] ;  /* 0x000000140a075981 */ /* 0x0006a2000c1e1500 */
[----:B------:R-:W-:Y:S02]  /*1b5a0*/  ISETP.GT.AND P4, PT, R28, 0x7b, PT ;  /* 0x0000007b1c00780c */ /* 0x000fe40003f84270 */
[----:B------:R-:W-:Y:S01]  /*1b5b0*/  PRMT R0, RZ, 0x7610, R0 ;  /* 0x00007610ff007816 */ /* 0x000fe20000000000 */
[----:B------:R-:W-:Y:S04]  /*1b5c0*/  @P1 STL [R1+0x82c], R34 ;  /* 0x00082c2201001387 */ /* 0x000fe80000100800 */
[----:B------:R3:W-:Y:S01]  /*1b5d0*/  STL.64 [R1+0x30], R10 ;  /* 0x0000300a01007387 */ /* 0x0007e20000100a00 */
[----:B------:R-:W-:-:S03]  /*1b5e0*/  PRMT R32, RZ, 0x7610, R32 ;  /* 0x00007610ff207816 */ /* 0x000fc60000000020 */
[----:B------:R-:W2:Y:S04]  /*1b5f0*/  LDL.LU R31, [R1+0xd28] ;  /* 0x000d2800011f7983 */ /* 0x000ea80000300800 */
[----:B------:R0:W-:Y:S04]  /*1b600*/  STL.64 [R1+0x8], R8 ;  /* 0x0000080801007387 */ /* 0x0001e80000100a00 */
[----:B------:R-:W2:Y:S04]  /*1b610*/  LDL.LU R30, [R1+0xd50] ;  /* 0x000d5000011e7983 */ /* 0x000ea80000300800 */
[----:B------:R-:W2:Y:S01]  /*1b620*/  LDL.LU R6, [R1+0xd38] ;  /* 0x000d380001067983 */ /* 0x000ea20000300800 */
[----:B---3--:R-:W-:-:S02]  /*1b630*/  IMAD.MOV.U32 R11, RZ, RZ, R3 ;  /* 0x000000ffff0b7224 */ /* 0x008fc400078e0003 */
[----:B----4-:R-:W-:Y:S02]  /*1b640*/  IMAD.MOV.U32 R10, RZ, RZ, R2 ;  /* 0x000000ffff0a7224 */ /* 0x010fe400078e0002 */
[----:B0-----:R-:W-:-:S03]  /*1b650*/  IMAD.MOV.U32 R8, RZ, RZ, R4 ;  /* 0x000000ffff087224 */ /* 0x001fc600078e0004 */
[----:B------:R-:W3:Y:S01]  /*1b660*/  @P4 LDG.E.U16 R0, desc[UR20][R10.64] ;  /* 0x000000140a004981 */ /* 0x000ee2000c1e1500 */
[----:B------:R-:W-:-:S05]  /*1b670*/  IMAD.MOV.U32 R9, RZ, RZ, R5 ;  /* 0x000000ffff097224 */ /* 0x000fca00078e0005 */
[----:B------:R-:W4:Y:S04]  /*1b680*/  @P4 LDG.E.U16 R32, desc[UR20][R8.64] ;  /* 0x0000001408204981 */ /* 0x000f28000c1e1500 */
[----:B--2---:R0:W-:Y:S04]  /*1b690*/  @P5 STL [R1+0x80c], R7 ;  /* 0x00080c0701005387 */ /* 0x0041e80000100800 */
[----:B0-----:R-:W2:Y:S04]  /*1b6a0*/  LDL.LU R7, [R1+0xd2c] ;  /* 0x000d2c0001077983 */ /* 0x001ea80000300800 */
[----:B------:R-:W-:Y:S04]  /*1b6b0*/  @P5 STL [R1+0x808], R53 ;  /* 0x0008083501005387 */ /* 0x000fe80000100800 */
[----:B------:R-:W2:Y:S04]  /*1b6c0*/  LDL.LU R5, [R1+0xd68] ;  /* 0x000d680001057983 */ /* 0x000ea80000300800 */
[----:B------:R-:W2:Y:S04]  /*1b6d0*/  LDL.LU R4, [R1+0xd98] ;  /* 0x000d980001047983 */ /* 0x000ea80000300800 */
[----:B------:R-:W2:Y:S04]  /*1b6e0*/  LDL.LU R3, [R1+0xd6c] ;  /* 0x000d6c0001037983 */ /* 0x000ea80000300800 */
[----:B------:R-:W2:Y:S01]  /*1b6f0*/  LDL.LU R2, [R1+0xd70] ;  /* 0x000d700001027983 */ /* 0x000ea20000300800 */
[C---:B------:R-:W-:Y:S01]  /*1b700*/  ISETP.GT.AND P1, PT, R28.reuse, 0x64, PT ;  /* 0x000000641c00780c */ /* 0x040fe20003f24270 */
[----:B------:R-:W-:Y:S01]  /*1b710*/  IMAD.MOV.U32 R34, RZ, RZ, R6 ;  /* 0x000000ffff227224 */ /* 0x000fe200078e0006 */
[----:B------:R-:W-:Y:S01]  /*1b720*/  PRMT R21, RZ, 0x7610, R21 ;  /* 0x00007610ff157816 */ /* 0x000fe20000000015 */
[----:B------:R-:W-:Y:S01]  /*1b730*/  IMAD.MOV.U32 R33, RZ, RZ, R31 ;  /* 0x000000ffff217224 */ /* 0x000fe200078e001f */
[----:B------:R-:W-:Y:S01]  /*1b740*/  PRMT R18, RZ, 0x7610, R18 ;  /* 0x00007610ff127816 */ /* 0x000fe20000000012 */
[----:B---3--:R0:W-:Y:S01]  /*1b750*/  STL [R1+0x7ec], R0 ;  /* 0x0007ec0001007387 */ /* 0x0081e20000100800 */
[----:B------:R-:W-:-:S03]  /*1b760*/  ISETP.GT.AND P6, PT, R28, 0x6c, PT ;  /* 0x0000006c1c00780c */ /* 0x000fc60003fc4270 */
[----:B0-----:R-:W3:Y:S04]  /*1b770*/  LDL.LU R0, [R1+0x1084] ;  /* 0x0010840001007983 */ /* 0x001ee80000300800 */
[----:B------:R-:W-:Y:S04]  /*1b780*/  STL [R1+0xf70], R10 ;  /* 0x000f700a01007387 */ /* 0x000fe80000100800 */
[----:B------:R-:W-:Y:S04]  /*1b790*/  STL [R1+0xf6c], R11 ;  /* 0x000f6c0b01007387 */ /* 0x000fe80000100800 */
[----:B------:R-:W-:Y:S04]  /*1b7a0*/  STL [R1+0x1074], R11 ;  /* 0x0010740b01007387 */ /* 0x000fe80000100800 */
[----:B------:R-:W-:Y:S04]  /*1b7b0*/  STL [R1+0xf78], R8 ;  /* 0x000f780801007387 */ /* 0x000fe80000100800 */
[----:B------:R-:W-:Y:S04]  /*1b7c0*/  STL [R1+0xf74], R9 ;  /* 0x000f740901007387 */ /* 0x000fe80000100800 */
[----:B----4-:R0:W-:Y:S01]  /*1b7d0*/  STL [R1+0x744], R32 ;  /* 0x0007442001007387 */ /* 0x0101e20000100800 */
[----:B------:R-:W-:Y:S01]  /*1b7e0*/  PRMT R12, RZ, 0x7610, R12 ;  /* 0x00007610ff0c7816 */ /* 0x000fe2000000000c */
[----:B0-----:R-:W-:-:S05]  /*1b7f0*/  IMAD.MOV.U32 R32, RZ, RZ, R30 ;  /* 0x000000ffff207224 */ /* 0x001fca00078e001e */
[----:B------:R0:W4:Y:S01]  /*1b800*/  @P1 LDG.E.U16 R18, desc[UR20][R32.64] ;  /* 0x0000001420121981 */ /* 0x000122000c1e1500 */
[----:B--2---:R-:W-:-:S03]  /*1b810*/  IMAD.MOV.U32 R35, RZ, RZ, R7 ;  /* 0x000000ffff237224 */ /* 0x004fc600078e0007 */
[----:B------:R-:W2:Y:S04]  /*1b820*/  LDL.LU R7, [R1+0xdd0] ;  /* 0x000dd00001077983 */ /* 0x000ea80000300800 */
[----:B------:R1:W2:Y:S04]  /*1b830*/  @P1 LDG.E.U16 R21, desc[UR20][R34.64] ;  /* 0x0000001422151981 */ /* 0x0002a8000c1e1500 */
[----:B------:R-:W3:Y:S04]  /*1b840*/  LDL.LU R6, [R1+0xe24] ;  /* 0x000e240001067983 */ /* 0x000ee80000300800 */
[----:B------:R0:W-:Y:S04]  /*1b850*/  STL.64 [R1+0xf8], R32 ;  /* 0x0000f82001007387 */ /* 0x0001e80000100a00 */
[----:B------:R1:W-:Y:S04]  /*1b860*/  STL.64 [R1+0x100], R34 ;  /* 0x0001002201007387 */ /* 0x0003e80000100a00 */
[----:B------:R-:W3:Y:S01]  /*1b870*/  LDL.LU R31, [R1+0xdd4] ;  /* 0x000dd400011f7983 */ /* 0x000ee20000300800 */
[----:B0-----:R-:W-:-:S03]  /*1b880*/  IMAD.MOV.U32 R32, RZ, RZ, R2 ;  /* 0x000000ffff207224 */ /* 0x001fc600078e0002 */
[----:B------:R-:W3:Y:S01]  /*1b890*/  LDL.LU R11, [R1+0xdf4] ;  /* 0x000df400010b7983 */ /* 0x000ee20000300800 */
[----:B------:R-:W-:-:S05]  /*1b8a0*/  IMAD.MOV.U32 R33, RZ, RZ, R3 ;  /* 0x000000ffff217224 */ /* 0x000fca00078e0003 */
[----:B------:R-:W3:Y:S01]  /*1b8b0*/  @P6 LDG.E.U16 R12, desc[UR20][R32.64] ;  /* 0x00000014200c6981 */ /* 0x000ee2000c1e1500 */
[----:B-1----:R-:W-:Y:S02]  /*1b8c0*/  IMAD.MOV.U32 R34, RZ, RZ, R4 ;  /* 0x000000ffff227224 */ /* 0x002fe400078e0004 */
[----:B------:R-:W-:Y:S01]  /*1b8d0*/  IMAD.MOV.U32 R35, RZ, RZ, R5 ;  /* 0x000000ffff237224 */ /* 0x000fe200078e0005 */
[----:B------:R-:W-:-:S06]  /*1b8e0*/  PRMT R15, RZ, 0x7610, R15 ;  /* 0x00007610ff0f7816 */ /* 0x000fcc000000000f */
[----:B------:R3:W3:Y:S04]  /*1b8f0*/  @P6 LDG.E.U16 R15, desc[UR20][R34.64] ;  /* 0x00000014220f6981 */ /* 0x0006e8000c1e1500 */
[----:B--2---:R-:W-:Y:S04]  /*1b900*/  STL [R1+0x1078], R21 ;  /* 0x0010781501007387 */ /* 0x004fe80000100800 */
[----:B----4-:R-:W-:Y:S04]  /*1b910*/  STL [R1+0x107c], R18 ;  /* 0x00107c1201007387 */ /* 0x010fe80000100800 */
[----:B------:R-:W2:Y:S04]  /*1b920*/  LDL.LU R3, [R1+0xe50] ;  /* 0x000e500001037983 */ /* 0x000ea80000300800 */
[----:B------:R-:W4:Y:S04]  /*1b930*/  LDL.LU R2, [R1+0xe80] ;  /* 0x000e800001027983 */ /* 0x000f280000300800 */
[----:B------:R3:W-:Y:S04]  /*1b940*/  STL.64 [R1+0x88], R34 ;  /* 0x0000882201007387 */ /* 0x0007e80000100a00 */
[----:B------:R0:W-:Y:S04]  /*1b950*/  STL.64 [R1+0x90], R32 ;  /* 0x0000902001007387 */ /* 0x0001e80000100a00 */
[----:B------:R-:W2:Y:S04]  /*1b960*/  LDL.LU R5, [R1+0xe54] ;  /* 0x000e540001057983 */ /* 0x000ea80000300800 */
[----:B------:R-:W2:Y:S01]  /*1b970*/  LDL.LU R4, [R1+0xe64] ;  /* 0x000e640001047983 */ /* 0x000ea20000300800 */
[----:B---3--:R-:W-:-:S02]  /*1b980*/  IMAD.MOV.U32 R34, RZ, RZ, R11 ;  /* 0x000000ffff227224 */ /* 0x008fc400078e000b */
[----:B------:R-:W-:Y:S01]  /*1b990*/  IMAD.MOV.U32 R35, RZ, RZ, R31 ;  /* 0x000000ffff237224 */ /* 0x000fe200078e001f */
[----:B0-----:R-:W3:Y:S04]  /*1b9a0*/  LDL.LU R32, [R1+0xda0] ;  /* 0x000da00001207983 */ /* 0x001ee80000300800 */
[----:B------:R0:W-:Y:S04]  /*1b9b0*/  STL [R1+0x1080], R12 ;  /* 0x0010800c01007387 */ /* 0x0001e80000100800 */
[----:B------:R-:W4:Y:S04]  /*1b9c0*/  LDL.LU R33, [R1+0xd80] ;  /* 0x000d800001217983 */ /* 0x000f280000300800 */
[----:B------:R-:W4:Y:S04]  /*1b9d0*/  LDL.LU R30, [R1+0xda4] ;  /* 0x000da400011e7983 */ /* 0x000f280000300800 */
[----:B------:R-:W4:Y:S04]  /*1b9e0*/  LDL.LU R31, [R1+0xd84] ;  /* 0x000d8400011f7983 */ /* 0x000f280000300800 */
[----:B------:R3:W-:Y:S04]  /*1b9f0*/  STL.64 [R1], R34 ;  /* 0x0000002201007387 */ /* 0x0007e80000100a00 */
[----:B------:R-:W-:Y:S04]  /*1ba00*/  STL [R1+0xf80], R6 ;  /* 0x000f800601007387 */ /* 0x000fe80000100800 */
[----:B------:R-:W-:Y:S04]  /*1ba10*/  STL [R1+0xf7c], R7 ;  /* 0x000f7c0701007387 */ /* 0x000fe80000100800 */
[----:B------:R-:W4:Y:S04]  /*1ba20*/  LDL.LU R18, [R1+0xe10] ;  /* 0x000e100001127983 */ /* 0x000f280000300800 */
[----:B------:R-:W4:Y:S04]  /*1ba30*/  LDL.LU R21, [R1+0xdf8] ;  /* 0x000df80001157983 */ /* 0x000f280000300800 */
[----:B0-----:R-:W4:Y:S04]  /*1ba40*/  LDL.LU R12, [R1+0xdfc] ;  /* 0x000dfc00010c7983 */ /* 0x001f280000300800 */
[----:B------:R-:W4:Y:S01]  /*1ba50*/  LDL.LU R11, [R1+0xe14] ;  /* 0x000e1400010b7983 */ /* 0x000f220000300800 */
[----:B------:R-:W-:-:S02]  /*1ba60*/  ISETP.GT.AND P4, PT, R28, 0x74, PT ;  /* 0x000000741c00780c */ /* 0x000fc40003f84270 */
[----:B------:R-:W-:Y:S02]  /*1ba70*/  ISETP.GT.AND P6, PT, R28, 0x65, PT ;  /* 0x000000651c00780c */ /* 0x000fe40003fc4270 */
[----:B------:R-:W-:Y:S02]  /*1ba80*/  PRMT R14, RZ, 0x7610, R14 ;  /* 0x00007610ff0e7816 */ /* 0x000fe4000000000e */
[----:B------:R-:W-:Y:S02]  /*1ba90*/  PRMT R23, RZ, 0x7610, R23 ;  /* 0x00007610ff177816 */ /* 0x000fe40000000017 */
[----:B------:R-:W-:-:S05]  /*1baa0*/  PRMT R20, RZ, 0x7610, R20 ;  /* 0x00007610ff147816 */ /* 0x000fca0000000014 */
[----:B------:R3:W4:Y:S04]  /*1bab0*/  @P4 LDG.E.U16 R14, desc[UR20][R34.64] ;  /* 0x00000014220e4981 */ /* 0x000728000c1e1500 */
[----:B--2---:R-:W-:Y:S04]  /*1bac0*/  STL [R1+0xf88], R4 ;  /* 0x000f880401007387 */ /* 0x004fe80000100800 */
[----:B------:R-:W-:Y:S01]  /*1bad0*/  STL [R1+0xf84], R5 ;  /* 0x000f840501007387 */ /* 0x000fe20000100800 */
[----:B---3--:R-:W-:-:S03]  /*1bae0*/  IMAD.MOV.U32 R34, RZ, RZ, R32 ;  /* 0x000000ffff227224 */ /* 0x008fc600078e0020 */
[----:B----4-:R-:W-:Y:S01]  /*1baf0*/  STL [R1+0xf90], R2 ;  /* 0x000f900201007387 */ /* 0x010fe20000100800 */
[----:B------:R-:W-:-:S03]  /*1bb00*/  IMAD.MOV.U32 R35, RZ, RZ, R33 ;  /* 0x000000ffff237224 */ /* 0x000fc600078e0021 */
[----:B------:R-:W-:Y:S01]  /*1bb10*/  STL [R1+0xf8c], R3 ;  /* 0x000f8c0301007387 */ /* 0x000fe20000100800 */
[----:B------:R-:W-:-:S03]  /*1bb20*/  IMAD.MOV.U32 R36, RZ, RZ, R30 ;  /* 0x000000ffff247224 */ /* 0x000fc600078e001e */
[----:B------:R-:W2:Y:S01]  /*1bb30*/  LDL.LU R33, [R1+0xe48] ;  /* 0x000e480001217983 */ /* 0x000ea20000300800 */
[----:B------:R-:W-:-:S03]  /*1bb40*/  IMAD.MOV.U32 R37, RZ, RZ, R31 ;  /* 0x000000ffff257224 */ /* 0x000fc600078e001f */
[----:B------:R-:W3:Y:S04]  /*1bb50*/  LDL.LU R32, [R1+0xe68] ;  /* 0x000e680001207983 */ /* 0x000ee80000300800 */
[----:B------:R0:W-:Y:S04]  /*1bb60*/  STL.64 [R1+0xe8], R34 ;  /* 0x0000e82201007387 */ /* 0x0001e80000100a00 */
[----:B------:R0:W4:Y:S04]  /*1bb70*/  @P6 LDG.E.U16 R23, desc[UR20][R34.64] ;  /* 0x0000001422176981 */ /* 0x000128000c1e1500 */
[----:B------:R1:W-:Y:S04]  /*1bb80*/  STL.64 [R1+0xf0], R36 ;  /* 0x0000f02401007387 */ /* 0x0003e80000100a00 */
[----:B------:R1:W2:Y:S01]  /*1bb90*/  @P6 LDG.E.U16 R20, desc[UR20][R36.64] ;  /* 0x0000001424146981 */ /* 0x0002a2000c1e1500 */
[----:B0-----:R-:W-:-:S02]  /*1bba0*/  IMAD.MOV.U32 R34, RZ, RZ, R18 ;  /* 0x000000ffff227224 */ /* 0x001fc400078e0012 */
[----:B------:R-:W-:Y:S01]  /*1bbb0*/  IMAD.MOV.U32 R35, RZ, RZ, R21 ;  /* 0x000000ffff237224 */ /* 0x000fe200078e0015 */
[----:B------:R-:W2:Y:S04]  /*1bbc0*/  LDL.LU R31, [R1+0xe4c] ;  /* 0x000e4c00011f7983 */ /* 0x000ea80000300800 */
[----:B------:R-:W2:Y:S01]  /*1bbd0*/  LDL.LU R30, [R1+0xe6c] ;  /* 0x000e6c00011e7983 */ /* 0x000ea20000300800 */
[----:B-1----:R-:W-:Y:S02]  /*1bbe0*/  IMAD.MOV.U32 R37, RZ, RZ, R12 ;  /* 0x000000ffff257224 */ /* 0x002fe400078e000c */
[----:B------:R-:W-:Y:S01]  /*1bbf0*/  IMAD.MOV.U32 R36, RZ, RZ, R11 ;  /* 0x000000ffff247224 */ /* 0x000fe200078e000b */
[----:B------:R-:W3:Y:S04]  /*1bc00*/  LDL.LU R21, [R1+0xe88] ;  /* 0x000e880001157983 */ /* 0x000ee80000300800 */
[----:B------:R-:W4:Y:S04]  /*1bc10*/  LDL.LU R18, [R1+0xea4] ;  /* 0x000ea40001127983 */ /* 0x000f280000300800 */
[----:B------:R-:W-:Y:S04]  /*1bc20*/  STL.64 [R1+0x78], R34 ;  /* 0x0000782201007387 */ /* 0x000fe80000100a00 */
[----:B------:R3:W-:Y:S04]  /*1bc30*/  STL.64 [R1+0x80], R36 ;  /* 0x0000802401007387 */ /* 0x0007e80000100a00 */
[----:B------:R-:W4:Y:S04]  /*1bc40*/  LDL.LU R12, [R1+0xe8c] ;  /* 0x000e8c00010c7983 */ /* 0x000f280000300800 */
[----:B------:R-:W4:Y:S01]  /*1bc50*/  LDL.LU R11, [R1+0xea8] ;  /* 0x000ea800010b7983 */ /* 0x000f220000300800 */
[----:B------:R-:W-:-:S02]  /*1bc60*/  PRMT R19, RZ, 0x7610, R19 ;  /* 0x00007610ff137816 */ /* 0x000fc40000000013 */
[----:B------:R-:W-:Y:S01]  /*1bc70*/  PRMT R22, RZ, 0x7610, R22 ;  /* 0x00007610ff167816 */ /* 0x000fe20000000016 */
[----:B------:R-:W4:Y:S04]  /*1bc80*/  LDL.LU R41, [R1+0xdb8] ;  /* 0x000db80001297983 */ /* 0x000f280000300800 */
[----:B------:R-:W4:Y:S01]  /*1bc90*/  @P4 LDG.E.U16 R19, desc[UR20][R6.64] ;  /* 0x0000001406134981 */ /* 0x000f22000c1e1500 */
[----:B------:R-:W-:Y:S02]  /*1bca0*/  ISETP.GT.AND P4, PT, R28, 0x6d, PT ;  /* 0x0000006d1c00780c */ /* 0x000fe40003f84270 */
[----:B------:R-:W-:Y:S01]  /*1bcb0*/  PRMT R26, RZ, 0x7610, R26 ;  /* 0x00007610ff1a7816 */ /* 0x000fe2000000001a */
[----:B------:R-:W4:Y:S04]  /*1bcc0*/  LDL.LU R42, [R1+0xd88] ;  /* 0x000d8800012a7983 */ /* 0x000f280000300800 */
[----:B------:R-:W4:Y:S04]  /*1bcd0*/  LDL.LU R39, [R1+0xd8c] ;  /* 0x000d8c0001277983 */ /* 0x000f280000300800 */
[----:B------:R-:W4:Y:S04]  /*1bce0*/  LDL.LU R38, [R1+0xd9c] ;  /* 0x000d9c0001267983 */ /* 0x000f280000300800 */
[----:B------:R3:W4:Y:S04]  /*1bcf0*/  @P4 LDG.E.U16 R22, desc[UR20][R36.64] ;  /* 0x0000001424164981 */ /* 0x000728000c1e1500 */
[----:B------:R0:W4:Y:S04]  /*1bd00*/  @P4 LDG.E.U16 R26, desc[UR20][R34.64] ;  /* 0x00000014221a4981 */ /* 0x000128000c1e1500 */
[----:B--2---:R-:W-:Y:S04]  /*1bd10*/  STL [R1+0xf98], R30 ;  /* 0x000f981e01007387 */ /* 0x004fe80000100800 */
[----:B------:R-:W-:Y:S01]  /*1bd20*/  STL [R1+0xf94], R31 ;  /* 0x000f941f01007387 */ /* 0x000fe20000100800 */
[----:B---3--:R-:W-:-:S03]  /*1bd30*/  IMAD.MOV.U32 R37, RZ, RZ, R21 ;  /* 0x000000ffff257224 */ /* 0x008fc600078e0015 */
[----:B------:R-:W-:Y:S01]  /*1bd40*/  STL [R1+0xfa0], R32 ;  /* 0x000fa02001007387 */ /* 0x000fe20000100800 */
[----:B----4-:R-:W-:-:S03]  /*1bd50*/  IMAD.MOV.U32 R36, RZ, RZ, R18 ;  /* 0x000000ffff247224 */ /* 0x010fc600078e0012 */
[----:B------:R-:W-:Y:S04]  /*1bd60*/  STL [R1+0xf9c], R33 ;  /* 0x000f9c2101007387 */ /* 0x000fe80000100800 */
[----:B------:R-:W2:Y:S01]  /*1bd70*/  LDL.LU R21, [R1+0xdb0] ;  /* 0x000db00001157983 */ /* 0x000ea20000300800 */
[----:B0-----:R-:W-:-:S03]  /*1bd80*/  IMAD.MOV.U32 R35, RZ, RZ, R12 ;  /* 0x000000ffff237224 */ /* 0x001fc600078e000c */
[----:B------:R-:W3:Y:S01]  /*1bd90*/  LDL.LU R18, [R1+0xdc0] ;  /* 0x000dc00001127983 */ /* 0x000ee20000300800 */
[----:B------:R-:W-:-:S03]  /*1bda0*/  IMAD.MOV.U32 R34, RZ, RZ, R11 ;  /* 0x000000ffff227224 */ /* 0x000fc600078e000b */
[----:B------:R-:W4:Y:S04]  /*1bdb0*/  LDL.LU R12, [R1+0xdb4] ;  /* 0x000db400010c7983 */ /* 0x000f280000300800 */
[----:B------:R-:W2:Y:S01]  /*1bdc0*/  LDL.LU R11, [R1+0xdc4] ;  /* 0x000dc400010b7983 */ /* 0x000ea20000300800 */
[C---:B------:R-:W-:Y:S02]  /*1bdd0*/  ISETP.GT.AND P6, PT, R28.reuse, 0x7d, PT ;  /* 0x0000007d1c00780c */ /* 0x040fe40003fc4270 */
[C---:B------:R-:W-:Y:S02]  /*1bde0*/  ISETP.GT.AND P3, PT, R28.reuse, 0x4e, PT ;  /* 0x0000004e1c00780c */ /* 0x040fe40003f64270 */
[----:B------:R-:W-:Y:S02]  /*1bdf0*/  PRMT R27, RZ, 0x7610, R27 ;  /* 0x00007610ff1b7816 */ /* 0x000fe4000000001b */
[----:B------:R-:W-:Y:S01]  /*1be00*/  ISETP.GT.AND P5, PT, R28, 0x4f, PT ;  /* 0x0000004f1c00780c */ /* 0x000fe20003fa4270 */
[----:B------:R0:W-:Y:S01]  /*1be10*/  STL [R1+0xfa8], R34 ;  /* 0x000fa82201007387 */ /* 0x0001e20000100800 */
[----:B------:R-:W-:-:S02]  /*1be20*/  IMAD.MOV.U32 R43, RZ, RZ, R42 ;  /* 0x000000ffff2b7224 */ /* 0x000fc400078e002a */
[----:B------:R-:W-:Y:S01]  /*1be30*/  IMAD.MOV.U32 R45, RZ, RZ, R39 ;  /* 0x000000ffff2d7224 */ /* 0x000fe200078e0027 */
[----:B------:R1:W-:Y:S01]  /*1be40*/  STL [R1+0xfa4], R35 ;  /* 0x000fa42301007387 */ /* 0x0003e20000100800 */
[----:B------:R-:W-:Y:S02]  /*1be50*/  IMAD.MOV.U32 R42, RZ, RZ, R41 ;  /* 0x000000ffff2a7224 */ /* 0x000fe400078e0029 */
[----:B------:R-:W-:Y:S01]  /*1be60*/  IMAD.MOV.U32 R44, RZ, RZ, R38 ;  /* 0x000000ffff2c7224 */ /* 0x000fe200078e0026 */
[----:B------:R0:W3:Y:S04]  /*1be70*/  @P6 LDG.E.U16 R27, desc[UR20][R34.64] ;  /* 0x00000014221b6981 */ /* 0x0000e8000c1e1500 */
[----:B------:R-:W-:Y:S04]  /*1be80*/  STL [R1+0xfb0], R36 ;  /* 0x000fb02401007387 */ /* 0x000fe80000100800 */
[----:B------:R-:W-:Y:S01]  /*1be90*/  STL [R1+0xfac], R37 ;  /* 0x000fac2501007387 */ /* 0x000fe20000100800 */
[----:B0-----:R-:W-:-:S03]  /*1bea0*/  PRMT R34, RZ, 0x7610, R34 ;  /* 0x00007610ff227816 */ /* 0x001fc60000000022 */
[----:B------:R-:W3:Y:S01]  /*1beb0*/  LDL.LU R38, [R1+0xe20] ;  /* 0x000e200001267983 */ /* 0x000ee20000300800 */
[----:B-1----:R-:W-:-:S03]  /*1bec0*/  PRMT R35, RZ, 0x7610, R35 ;  /* 0x00007610ff237816 */ /* 0x002fc60000000023 */
[----:B------:R-:W-:Y:S04]  /*1bed0*/  STL.64 [R1+0x260], R44 ;  /* 0x0002602c01007387 */ /* 0x000fe80000100a00 */
[----:B------:R0:W-:Y:S04]  /*1bee0*/  STL.64 [R1+0x258], R42 ;  /* 0x0002582a01007387 */ /* 0x0001e80000100a00 */
[----:B------:R-:W3:Y:S04]  /*1bef0*/  LDL.LU R39, [R1+0xdd8] ;  /* 0x000dd80001277983 */ /* 0x000ee80000300800 */
[----:B------:R-:W3:Y:S04]  /*1bf00*/  LDL.LU R41, [R1+0xe00] ;  /* 0x000e000001297983 */ /* 0x000ee80000300800 */
[----:B------:R-:W3:Y:S04]  /*1bf10*/  @P3 LDG.E.U16 R34, desc[UR20][R42.64] ;  /* 0x000000142a223981 */ /* 0x000ee8000c1e1500 */
[----:B0-----:R-:W3:Y:S01]  /*1bf20*/  LDL.LU R42, [R1+0xddc] ;  /* 0x000ddc00012a7983 */ /* 0x001ee20000300800 */
[----:B----4-:R-:W-:-:S02]  /*1bf30*/  IMAD.MOV.U32 R47, RZ, RZ, R12 ;  /* 0x000000ffff2f7224 */ /* 0x010fc400078e000c */
[----:B--2---:R-:W-:-:S05]  /*1bf40*/  IMAD.MOV.U32 R46, RZ, RZ, R11 ;  /* 0x000000ffff2e7224 */ /* 0x004fca00078e000b */
[----:B------:R-:W2:Y:S01]  /*1bf50*/  @P5 LDG.E.U16 R35, desc[UR20][R46.64] ;  /* 0x000000142e235981 */ /* 0x000ea2000c1e1500 */
[----:B------:R-:W-:Y:S02]  /*1bf60*/  ISETP.GT.AND P1, PT, R28, 0x7c, PT ;  /* 0x0000007c1c00780c */ /* 0x000fe40003f24270 */
[----:B------:R-:W-:Y:S02]  /*1bf70*/  PRMT R17, RZ, 0x7610, R17 ;  /* 0x00007610ff117816 */ /* 0x000fe40000000011 */
[----:B------:R-:W-:Y:S02]  /*1bf80*/  PRMT R16, RZ, 0x7610, R16 ;  /* 0x00007610ff107816 */ /* 0x000fe40000000010 */
[----:B------:R-:W-:Y:S02]  /*1bf90*/  PRMT R29, RZ, 0x7610, R29 ;  /* 0x00007610ff1d7816 */ /* 0x000fe4000000001d */
[----:B------:R-:W-:-:S04]  /*1bfa0*/  PRMT R25, RZ, 0x7610, R25 ;  /* 0x00007610ff197816 */ /* 0x000fc80000000019 */
[----:B------:R0:W4:Y:S04]  /*1bfb0*/  @P6 LDG.E.U16 R29, desc[UR20][R36.64] ;  /* 0x00000014241d6981 */ /* 0x000128000c1e1500 */
[----:B------:R-:W4:Y:S04]  /*1bfc0*/  @P1 LDG.E.U16 R17, desc[UR20][R4.64] ;  /* 0x0000001404111981 */ /* 0x000f28000c1e1500 */
[----:B------:R-:W4:Y:S01]  /*1bfd0*/  @P1 LDG.E.U16 R16, desc[UR20][R2.64] ;  /* 0x0000001402101981 */ /* 0x000f22000c1e1500 */
[----:B------:R-:W-:Y:S02]  /*1bfe0*/  ISETP.GT.AND P1, PT, R28, 0x75, PT ;  /* 0x000000751c00780c */ /* 0x000fe40003f24270 */
[----:B0-----:R-:W-:-:S02]  /*1bff0*/  PRMT R36, RZ, 0x7610, R36 ;  /* 0x00007610ff247816 */ /* 0x001fc40000000024 */
[----:B------:R-:W-:-:S04]  /*1c000*/  ISETP.GT.AND P4, PT, R28, 0x56, PT ;  /* 0x000000561c00780c */ /* 0x000fc80003f84270 */
[----:B------:R3:W4:Y:S05]  /*1c010*/  @P3 LDG.E.U16 R36, desc[UR20][R44.64] ;  /* 0x000000142c243981 */ /* 0x00072a000c1e1500 */
[----:B------:R0:W4:Y:S01]  /*1c020*/  @P1 LDG.E.U16 R25, desc[UR20][R32.64] ;  /* 0x0000001420191981 */ /* 0x000122000c1e1500 */
[----:B---3--:R-:W-:Y:S02]  /*1c030*/  IMAD.MOV.U32 R44, RZ, RZ, R18 ;  /* 0x000000ffff2c7224 */ /* 0x008fe400078e0012 */
[----:B------:R-:W-:Y:S01]  /*1c040*/  IMAD.MOV.U32 R45, RZ, RZ, R21 ;  /* 0x000000ffff2d7224 */ /* 0x000fe200078e0015 */
[----:B------:R-:W3:Y:S01]  /*1c050*/  LDL.LU R18, [R1+0xe28] ;  /* 0x000e280001127983 */ /* 0x000ee20000300800 */
[----:B0-----:R-:W-:-:S03]  /*1c060*/  PRMT R32, RZ, 0x7610, R32 ;  /* 0x00007610ff207816 */ /* 0x001fc60000000020 */
[----:B------:R-:W-:Y:S01]  /*1c070*/  STL.64 [R1+0x250], R46 ;  /* 0x0002502e01007387 */ /* 0x000fe20000100a00 */
[----:B------:R-:W-:-:S03]  /*1c080*/  PRMT R40, RZ, 0x7610, R40 ;  /* 0x00007610ff287816 */ /* 0x000fc60000000028 */
[----:B------:R0:W-:Y:S01]  /*1c090*/  STL.64 [R1+0x248], R44 ;  /* 0x0002482c01007387 */ /* 0x0001e20000100a00 */
[----:B------:R-:W-:-:S03]  /*1c0a0*/  IMAD.MOV.U32 R43, RZ, RZ, R42 ;  /* 0x000000ffff2b7224 */ /* 0x000fc600078e002a */
[----:B------:R-:W3:Y:S01]  /*1c0b0*/  LDL.LU R21, [R1+0xe18] ;  /* 0x000e180001157983 */ /* 0x000ee20000300800 */
[----:B------:R-:W-:Y:S01]  /*1c0c0*/  IMAD.MOV.U32 R42, RZ, RZ, R41 ;  /* 0x000000ffff2a7224 */ /* 0x000fe200078e0029 */
[----:B------:R-:W-:Y:S02]  /*1c0d0*/  PRMT R37, RZ, 0x7610, R37 ;  /* 0x00007610ff257816 */ /* 0x000fe40000000025 */
[----:B------:R-:W0:Y:S04]  /*1c0e0*/  LDL.LU R11, [R1+0xe2c] ;  /* 0x000e2c00010b7983 */ /* 0x000e280000300800 */
[----:B------:R0:W3:Y:S04]  /*1c0f0*/  @P5 LDG.E.U16 R32, desc[UR20][R44.64] ;  /* 0x000000142c205981 */ /* 0x0000e8000c1e1500 */
[----:B------:R-:W4:Y:S04]  /*1c100*/  @P4 LDG.E.U16 R40, desc[UR20][R42.64] ;  /* 0x000000142a284981 */ /* 0x000f28000c1e1500 */
[----:B------:R-:W4:Y:S04]  /*1c110*/  @P4 LDG.E.U16 R37, desc[UR20][R38.64] ;  /* 0x0000001426254981 */ /* 0x000f28000c1e1500 */
[----:B--2---:R-:W-:Y:S04]  /*1c120*/  STL [R1+0xfb4], R35 ;  /* 0x000fb42301007387 */ /* 0x004fe80000100800 */
[----:B------:R-:W2:Y:S01]  /*1c130*/  LDL.LU R12, [R1+0xe1c] ;  /* 0x000e1c00010c7983 */ /* 0x000ea20000300800 */
[----:B------:R-:W-:-:S06]  /*1c140*/  PRMT R24, RZ, 0x7610, R24 ;  /* 0x00007610ff187816 */ /* 0x000fcc0000000018 */
[----:B------:R1:W2:Y:S01]  /*1c150*/  @P1 LDG.E.U16 R24, desc[UR20][R30.64] ;  /* 0x000000141e181981 */ /* 0x0002a2000c1e1500 */
[----:B------:R-:W-:Y:S02]  /*1c160*/  ISETP.GT.AND P1, PT, R28, 0x57, PT ;  /* 0x000000571c00780c */ /* 0x000fe40003f24270 */
[----:B------:R-:W-:Y:S01]  /*1c170*/  PRMT R33, RZ, 0x7610, R33 ;  /* 0x00007610ff217816 */ /* 0x000fe20000000021 */
[----:B0-----:R-:W-:Y:S01]  /*1c180*/  IMAD.MOV.U32 R44, RZ, RZ, R11 ;  /* 0x000000ffff2c7224 */ /* 0x001fe200078e000b */
[----:B---3--:R-:W-:Y:S04]  /*1c190*/  STL [R1+0xfb8], R32 ;  /* 0x000fb82001007387 */ /* 0x008fe80000100800 */
[----:B------:R-:W-:Y:S04]  /*1c1a0*/  STL.64 [R1+0x1e0], R42 ;  /* 0x0001e02a01007387 */ /* 0x000fe80000100a00 */
[----:B------:R0:W-:Y:S04]  /*1c1b0*/  STL.64 [R1+0x1d8], R38 ;  /* 0x0001d82601007387 */ /* 0x0001e80000100a00 */
[----:B0-----:R-:W3:Y:S04]  /*1c1c0*/  LDL.LU R39, [R1+0xe3c] ;  /* 0x000e3c0001277983 */ /* 0x001ee80000300800 */
[----:B------:R-:W3:Y:S04]  /*1c1d0*/  LDL.LU R38, [R1+0xe60] ;  /* 0x000e600001267983 */ /* 0x000ee80000300800 */
[----:B----4-:R0:W-:Y:S04]  /*1c1e0*/  STL [R1+0x7d8], R40 ;  /* 0x0007d82801007387 */ /* 0x0101e80000100800 */
[----:B0-----:R-:W4:Y:S04]  /*1c1f0*/  LDL.LU R40, [R1+0xe40] ;  /* 0x000e400001287983 */ /* 0x001f280000300800 */
[----:B------:R0:W-:Y:S04]  /*1c200*/  STL [R1+0x7d4], R37 ;  /* 0x0007d42501007387 */ /* 0x0001e80000100800 */
[----:B0-----:R-:W4:Y:S01]  /*1c210*/  LDL.LU R37, [R1+0xe44] ;  /* 0x000e440001257983 */ /* 0x001f220000300800 */
[----:B--2---:R-:W-:-:S05]  /*1c220*/  IMAD.MOV.U32 R45, RZ, RZ, R12 ;  /* 0x000000ffff2d7224 */ /* 0x004fca00078e000c */
[----:B------:R-:W2:Y:S01]  /*1c230*/  @P1 LDG.E.U16 R33, desc[UR20][R44.64] ;  /* 0x000000142c211981 */ /* 0x000ea2000c1e1500 */
[----:B------:R-:W-:Y:S02]  /*1c240*/  IMAD.MOV.U32 R42, RZ, RZ, R18 ;  /* 0x000000ffff2a7224 */ /* 0x000fe400078e0012 */
[----:B------:R-:W-:Y:S01]  /*1c250*/  IMAD.MOV.U32 R43, RZ, RZ, R21 ;  /* 0x000000ffff2b7224 */ /* 0x000fe200078e0015 */
[----:B------:R-:W-:Y:S01]  /*1c260*/  ISETP.GT.AND P3, PT, R28, 0x5e, PT ;  /* 0x0000005e1c00780c */ /* 0x000fe20003f64270 */
[----:B------:R-:W2:Y:S01]  /*1c270*/  LDL.LU R21, [R1+0xe58] ;  /* 0x000e580001157983 */ /* 0x000ea20000300800 */
[----:B-1----:R-:W-:-:S03]  /*1c280*/  PRMT R30, RZ, 0x7610, R30 ;  /* 0x00007610ff1e7816 */ /* 0x002fc6000000001e */
[----:B------:R-:W2:Y:S04]  /*1c290*/  LDL.LU R18, [R1+0xe70] ;  /* 0x000e700001127983 */ /* 0x000ea80000300800 */
[----:B------:R-:W-:Y:S04]  /*1c2a0*/  STL.64 [R1+0x1c8], R42 ;  /* 0x0001c82a01007387 */ /* 0x000fe80000100a00 */
[----:B------:R-:W-:Y:S04]  /*1c2b0*/  STL.64 [R1+0x1d0], R44 ;  /* 0x0001d02c01007387 */ /* 0x000fe80000100a00 */
[----:B------:R-:W2:Y:S04]  /*1c2c0*/  LDL.LU R11, [R1+0xe74] ;  /* 0x000e7400010b7983 */ /* 0x000ea80000300800 */
[----:B------:R-:W2:Y:S01]  /*1c2d0*/  LDL.LU R12, [R1+0xe5c] ;  /* 0x000e5c00010c7983 */ /* 0x000ea20000300800 */
[----:B------:R-:W-:-:S03]  /*1c2e0*/  PRMT R32, RZ, 0x7610, R32 ;  /* 0x00007610ff207816 */ /* 0x000fc60000000020 */
[----:B------:R0:W2:Y:S04]  /*1c2f0*/  @P1 LDG.E.U16 R30, desc[UR20][R42.64] ;  /* 0x000000142a1e1981 */ /* 0x0000a8000c1e1500 */
[----:B---3--:R-:W3:Y:S01]  /*1c300*/  @P3 LDG.E.U16 R32, desc[UR20][R38.64] ;  /* 0x0000001426203981 */ /* 0x008ee2000c1e1500 */
[----:B----4-:R-:W-:Y:S02]  /*1c310*/  IMAD.MOV.U32 R41, RZ, RZ, R40 ;  /* 0x000000ffff297224 */ /* 0x010fe400078e0028 */
[----:B------:R-:W-:Y:S01]  /*1c320*/  IMAD.MOV.U32 R40, RZ, RZ, R37 ;  /* 0x000000ffff287224 */ /* 0x000fe200078e0025 */
[----:B--2---:R1:W-:Y:S02]  /*1c330*/  STL [R1+0xfbc], R33 ;  /* 0x000fbc2101007387 */ /* 0x0043e40000100800 */
[----:B-1----:R-:W-:-:S06]  /*1c340*/  PRMT R33, RZ, 0x7610, R33 ;  /* 0x00007610ff217816 */ /* 0x002fcc0000000021 */
[----:B------:R-:W2:Y:S01]  /*1c350*/  @P3 LDG.E.U16 R33, desc[UR20][R40.64] ;  /* 0x0000001428213981 */ /* 0x000ea2000c1e1500 */
[----:B------:R-:W-:Y:S02]  /*1c360*/  ISETP.GT.AND P5, PT, R28, 0x5f, PT ;  /* 0x0000005f1c00780c */ /* 0x000fe40003fa4270 */
[----:B------:R-:W-:Y:S01]  /*1c370*/  PRMT R31, RZ, 0x7610, R31 ;  /* 0x00007610ff1f7816 */ /* 0x000fe2000000001f */
[----:B0-----:R-:W-:Y:S02]  /*1c380*/  IMAD.MOV.U32 R42, RZ, RZ, R11 ;  /* 0x000000ffff2a7224 */ /* 0x001fe400078e000b */
[----:B------:R-:W-:Y:S01]  /*1c390*/  IMAD.MOV.U32 R43, RZ, RZ, R12 ;  /* 0x000000ffff2b7224 */ /* 0x000fe200078e000c */
[----:B------:R-:W-:Y:S04]  /*1c3a0*/  STL [R1+0xfc0], R30 ;  /* 0x000fc01e01007387 */ /* 0x000fe80000100800 */
[----:B------:R-:W-:Y:S04]  /*1c3b0*/  STL.64 [R1+0x160], R40 ;  /* 0x0001602801007387 */ /* 0x000fe80000100a00 */
[----:B------:R-:W-:Y:S04]  /*1c3c0*/  STL.64 [R1+0x158], R38 ;  /* 0x0001582601007387 */ /* 0x000fe80000100a00 */
[----:B------:R-:W4:Y:S04]  /*1c3d0*/  @P5 LDG.E.U16 R31, desc[UR20][R42.64] ;  /* 0x000000142a1f5981 */ /* 0x000f28000c1e1500 */
[----:B--2---:R0:W-:Y:S04]  /*1c3e0*/  STL [R1+0x7c8], R33 ;  /* 0x0007c82101007387 */ /* 0x0041e80000100800 */
[----:B0-----:R-:W2:Y:S04]  /*1c3f0*/  LDL.LU R33, [R1+0xe78] ;  /* 0x000e780001217983 */ /* 0x001ea80000300800 */
[----:B---3--:R0:W-:Y:S04]  /*1c400*/  STL [R1+0x7c4], R32 ;  /* 0x0007c42001007387 */ /* 0x0081e80000100800 */
[----:B0-----:R-:W2:Y:S04]  /*1c410*/  LDL.LU R32, [R1+0xe98] ;  /* 0x000e980001207983 */ /* 0x001ea80000300800 */
[----:B------:R-:W3:Y:S04]  /*1c420*/  LDL.LU R38, [R1+0xe7c] ;  /* 0x000e7c0001267983 */ /* 0x000ee80000300800 */
[----:B------:R-:W3:Y:S01]  /*1c430*/  LDL.LU R37, [R1+0xe84] ;  /* 0x000e840001257983 */ /* 0x000ee20000300800 */
[----:B------:R-:W-:-:S02]  /*1c440*/  IMAD.MOV.U32 R40, RZ, RZ, R18 ;  /* 0x000000ffff287224 */ /* 0x000fc400078e0012 */
[----:B------:R-:W-:Y:S01]  /*1c450*/  IMAD.MOV.U32 R41, RZ, RZ, R21 ;  /* 0x000000ffff297224 */ /* 0x000fe200078e0015 */
[----:B------:R-:W-:Y:S01]  /*1c460*/  ISETP.GT.AND P4, PT, R28, 0x66, PT ;  /* 0x000000661c00780c */ /* 0x000fe20003f84270 */
[----:B------:R-:W3:Y:S01]  /*1c470*/  LDL.LU R21, [R1+0xe90] ;  /* 0x000e900001157983 */ /* 0x000ee20000300800 */
[----:B------:R-:W-:-:S03]  /*1c480*/  PRMT R2, RZ, 0x7610, R2 ;  /* 0x00007610ff027816 */ /* 0x000fc60000000002 */
[----:B------:R-:W3:Y:S04]  /*1c490*/  LDL.LU R18, [R1+0xe9c] ;  /* 0x000e9c0001127983 */ /* 0x000ee80000300800 */
[----:B------:R-:W-:Y:S04]  /*1c4a0*/  STL.64 [R1+0x148], R40 ;  /* 0x0001482801007387 */ /* 0x000fe80000100a00 */
[----:B------:R-:W-:Y:S04]  /*1c4b0*/  STL.64 [R1+0x150], R42 ;  /* 0x0001502a01007387 */ /* 0x000fe80000100a00 */
[----:B------:R-:W3:Y:S04]  /*1c4c0*/  LDL.LU R12, [R1+0xe94] ;  /* 0x000e9400010c7983 */ /* 0x000ee80000300800 */
[----:B------:R-:W3:Y:S01]  /*1c4d0*/  LDL.LU R11, [R1+0xea0] ;  /* 0x000ea000010b7983 */ /* 0x000ee20000300800 */
[----:B------:R-:W-:-:S03]  /*1c4e0*/  PRMT R30, RZ, 0x7610, R30 ;  /* 0x00007610ff1e7816 */ /* 0x000fc6000000001e */
[----:B----4-:R0:W-:Y:S04]  /*1c4f0*/  STL [R1+0xfc4], R31 ;  /* 0x000fc41f01007387 */ /* 0x0101e80000100800 */
[----:B------:R1:W4:Y:S01]  /*1c500*/  @P5 LDG.E.U16 R2, desc[UR20][R40.64] ;  /* 0x0000001428025981 */ /* 0x000322000c1e1500 */
[----:B0-----:R-:W-:-:S03]  /*1c510*/  PRMT R31, RZ, 0x7610, R31 ;  /* 0x00007610ff1f7816 */ /* 0x001fc6000000001f */
[----:B--2---:R-:W2:Y:S01]  /*1c520*/  @P4 LDG.E.U16 R30, desc[UR20][R32.64] ;  /* 0x00000014201e4981 */ /* 0x004ea2000c1e1500 */
[----:B---3--:R-:W-:Y:S02]  /*1c530*/  IMAD.MOV.U32 R39, RZ, RZ, R38 ;  /* 0x000000ffff277224 */ /* 0x008fe400078e0026 */
[----:B------:R-:W-:-:S05]  /*1c540*/  IMAD.MOV.U32 R38, RZ, RZ, R37 ;  /* 0x000000ffff267224 */ /* 0x000fca00078e0025 */
[----:B------:R-:W3:Y:S01]  /*1c550*/  @P4 LDG.E.U16 R31, desc[UR20][R38.64] ;  /* 0x00000014261f4981 */ /* 0x000ee2000c1e1500 */
[----:B------:R-:W-:Y:S02]  /*1c560*/  ISETP.GT.AND P1, PT, R28, 0x67, PT ;  /* 0x000000671c00780c */ /* 0x000fe40003f24270 */
[----:B------:R-:W-:Y:S01]  /*1c570*/  PRMT R3, RZ, 0x7610, R3 ;  /* 0x00007610ff037816 */ /* 0x000fe20000000003 */
[----:B-1----:R-:W-:Y:S02]  /*1c580*/  IMAD.MOV.U32 R41, RZ, RZ, R12 ;  /* 0x000000ffff297224 */ /* 0x002fe400078e000c */
[----:B------:R-:W-:-:S08]  /*1c590*/  IMAD.MOV.U32 R40, RZ, RZ, R11 ;  /* 0x000000ffff287224 */ /* 0x000fd000078e000b */
[----:B------:R-:W2:Y:S04]  /*1c5a0*/  @P1 LDG.E.U16 R3, desc[UR20][R40.64] ;  /* 0x0000001428031981 */ /* 0x000ea8000c1e1500 */
[----:B----4-:R-:W-:Y:S04]  /*1c5b0*/  STL [R1+0xfc8], R2 ;  /* 0x000fc80201007387 */ /* 0x010fe80000100800 */
[----:B------:R-:W-:Y:S04]  /*1c5c0*/  STL.64 [R1+0xe0], R38 ;  /* 0x0000e02601007387 */ /* 0x000fe80000100a00 */
[----:B------:R-:W-:Y:S04]  /*1c5d0*/  STL.64 [R1+0xd8], R32 ;  /* 0x0000d82001007387 */ /* 0x000fe80000100a00 */
[----:B---3--:R0:W-:Y:S04]  /*1c5e0*/  STL [R1+0x7b8], R31 ;  /* 0x0007b81f01007387 */ /* 0x0081e80000100800 */
[----:B0-----:R-:W3:Y:S04]  /*1c5f0*/  LDL.LU R31, [R1+0xeac] ;  /* 0x000eac00011f7983 */ /* 0x001ee80000300800 */
[----:B--2---:R0:W-:Y:S04]  /*1c600*/  STL [R1+0x7b4], R30 ;  /* 0x0007b41e01007387 */ /* 0x0041e80000100800 */
[----:B0-----:R-:W3:Y:S04]  /*1c610*/  LDL.LU R30, [R1+0xec0] ;  /* 0x000ec000011e7983 */ /* 0x001ee80000300800 */
[----:B------:R-:W2:Y:S04]  /*1c620*/  LDL.LU R33, [R1+0xeb0] ;  /* 0x000eb00001217983 */ /* 0x000ea80000300800 */
[----:B------:R-:W2:Y:S01]  /*1c630*/  LDL.LU R32, [R1+0xeb4] ;  /* 0x000eb40001207983 */ /* 0x000ea20000300800 */
[----:B------:R-:W-:-:S02]  /*1c640*/  IMAD.MOV.U32 R38, RZ, RZ, R18 ;  /* 0x000000ffff267224 */ /* 0x000fc400078e0012 */
[----:B------:R-:W-:Y:S01]  /*1c650*/  IMAD.MOV.U32 R39, RZ, RZ, R21 ;  /* 0x000000ffff277224 */ /* 0x000fe200078e0015 */
[----:B------:R-:W-:Y:S01]  /*1c660*/  ISETP.GT.AND P3, PT, R28, 0x6e, PT ;  /* 0x0000006e1c00780c */ /* 0x000fe20003f64270 */
[----:B------:R-:W4:Y:S04]  /*1c670*/  LDL.LU R21, [R1+0xeb8] ;  /* 0x000eb80001157983 */ /* 0x000f280000300800 */
[----:B------:R-:W4:Y:S04]  /*1c680*/  LDL.LU R18, [R1+0xec4] ;  /* 0x000ec40001127983 */ /* 0x000f280000300800 */
[----:B------:R-:W-:Y:S01]  /*1c690*/  STL.64 [R1+0x20], R38 ;  /* 0x0000202601007387 */ /* 0x000fe20000100a00 */
[----:B------:R-:W-:-:S03]  /*1c6a0*/  PRMT R4, RZ, 0x7610, R4 ;  /* 0x00007610ff047816 */ /* 0x000fc60000000004 */
[----:B------:R-:W-:Y:S04]  /*1c6b0*/  STL.64 [R1+0x28], R40 ;  /* 0x0000282801007387 */ /* 0x000fe80000100a00 */
[----:B------:R-:W4:Y:S01]  /*1c6c0*/  LDL.LU R12, [R1+0xebc] ;  /* 0x000ebc00010c7983 */ /* 0x000f220000300800 */
[----:B------:R-:W-:-:S03]  /*1c6d0*/  PRMT R2, RZ, 0x7610, R2 ;  /* 0x00007610ff027816 */ /* 0x000fc60000000002 */
[----:B------:R-:W4:Y:S04]  /*1c6e0*/  LDL.LU R11, [R1+0xec8] ;  /* 0x000ec800010b7983 */ /* 0x000f280000300800 */
[----:B------:R0:W-:Y:S04]  /*1c6f0*/  STL [R1+0xfcc], R3 ;  /* 0x000fcc0301007387 */ /* 0x0001e80000100800 */
[----:B------:R4:W4:Y:S01]  /*1c700*/  @P1 LDG.E.U16 R4, desc[UR20][R38.64] ;  /* 0x0000001426041981 */ /* 0x000922000c1e1500 */
[----:B0-----:R-:W-:-:S06]  /*1c710*/  PRMT R3, RZ, 0x7610, R3 ;  /* 0x00007610ff037816 */ /* 0x001fcc0000000003 */
[----:B---3--:R-:W3:Y:S04]  /*1c720*/  @P3 LDG.E.U16 R3, desc[UR20][R30.64] ;  /* 0x000000141e033981 */ /* 0x008ee8000c1e1500 */
[----:B--2---:R-:W2:Y:S01]  /*1c730*/  @P3 LDG.E.U16 R2, desc[UR20][R32.64] ;  /* 0x0000001420023981 */ /* 0x004ea2000c1e1500 */
[----:B------:R-:W-:Y:S02]  /*1c740*/  ISETP.GT.AND P5, PT, R28, 0x6f, PT ;  /* 0x0000006f1c00780c */ /* 0x000fe40003fa4270 */
[----:B------:R-:W-:Y:S02]  /*1c750*/  PRMT R5, RZ, 0x7610, R5 ;  /* 0x00007610ff057816 */ /* 0x000fe40000000005 */
[----:B------:R-:W-:Y:S01]  /*1c760*/  PRMT R6, RZ, 0x7610, R6 ;  /* 0x00007610ff067816 */ /* 0x000fe20000000006 */
[----:B----4-:R-:W-:-:S02]  /*1c770*/  IMAD.MOV.U32 R39, RZ, RZ, R21 ;  /* 0x000000ffff277224 */ /* 0x010fc400078e0015 */
[----:B------:R-:W-:-:S06]  /*1c780*/  IMAD.MOV.U32 R38, RZ, RZ, R18 ;  /* 0x000000ffff267224 */ /* 0x000fcc00078e0012 */
[----:B------:R-:W4:Y:S01]  /*1c790*/  @P5 LDG.E.U16 R6, desc[UR20][R38.64] ;  /* 0x0000001426065981 */ /* 0x000f22000c1e1500 */
[----:B------:R-:W-:Y:S02]  /*1c7a0*/  IMAD.MOV.U32 R41, RZ, RZ, R12 ;  /* 0x000000ffff297224 */ /* 0x000fe400078e000c */
[----:B------:R-:W-:-:S05]  /*1c7b0*/  IMAD.MOV.U32 R40, RZ, RZ, R11 ;  /* 0x000000ffff287224 */ /* 0x000fca00078e000b */
[----:B------:R-:W4:Y:S04]  /*1c7c0*/  @P5 LDG.E.U16 R5, desc[UR20][R40.64] ;  /* 0x0000001428055981 */ /* 0x000f28000c1e1500 */
[----:B------:R-:W-:Y:S04]  /*1c7d0*/  STL [R1+0xfd0], R4 ;  /* 0x000fd00401007387 */ /* 0x000fe80000100800 */
[----:B------:R-:W-:Y:S04]  /*1c7e0*/  STL.64 [R1+0x70], R32 ;  /* 0x0000702001007387 */ /* 0x000fe80000100a00 */
[----:B--2---:R0:W-:Y:S04]  /*1c7f0*/  STL [R1+0x7a8], R2 ;  /* 0x0007a80201007387 */ /* 0x0041e80000100800 */
[----:B0-----:R-:W2:Y:S04]  /*1c800*/  LDL.LU R2, [R1+0xed8] ;  /* 0x000ed80001027983 */ /* 0x001ea80000300800 */
[----:B------:R-:W-:Y:S04]  /*1c810*/  STL.64 [R1+0x68], R30 ;  /* 0x0000681e01007387 */ /* 0x000fe80000100a00 */
[----:B---3--:R0:W-:Y:S04]  /*1c820*/  STL [R1+0x7a4], R3 ;  /* 0x0007a40301007387 */ /* 0x0081e80000100800 */
[----:B0-----:R-:W3:Y:S04]  /*1c830*/  LDL.LU R3, [R1+0xecc] ;  /* 0x000ecc0001037983 */ /* 0x001ee80000300800 */
[----:B------:R-:W3:Y:S04]  /*1c840*/  LDL.LU R37, [R1+0xed0] ;  /* 0x000ed00001257983 */ /* 0x000ee80000300800 */
[----:B------:R-:W3:Y:S04]  /*1c850*/  LDL.LU R33, [R1+0xed4] ;  /* 0x000ed40001217983 */ /* 0x000ee80000300800 */
[----:B------:R-:W-:Y:S04]  /*1c860*/  STL.64 [R1+0x10], R38 ;  /* 0x0000102601007387 */ /* 0x000fe80000100a00 */
[----:B------:R-:W-:Y:S04]  /*1c870*/  STL.64 [R1+0x18], R40 ;  /* 0x0000182801007387 */ /* 0x000fe80000100a00 */
[----:B------:R-:W3:Y:S04]  /*1c880*/  LDL.LU R32, [R1+0xedc] ;  /* 0x000edc0001207983 */ /* 0x000ee80000300800 */
[----:B------:R-:W3:Y:S04]  /*1c890*/  LDL.LU R31, [R1+0xeec] ;  /* 0x000eec00011f7983 */ /* 0x000ee80000300800 */
[----:B------:R-:W3:Y:S04]  /*1c8a0*/  LDL.LU R21, [R1+0xef0] ;  /* 0x000ef00001157983 */ /* 0x000ee80000300800 */
[----:B----4-:R-:W-:Y:S04]  /*1c8b0*/  STL [R1+0xfd4], R5 ;  /* 0x000fd40501007387 */ /* 0x010fe80000100800 */
[----:B------:R0:W-:Y:S04]  /*1c8c0*/  STL [R1+0xfd8], R6 ;  /* 0x000fd80601007387 */ /* 0x0001e80000100800 */
[----:B------:R-:W4:Y:S04]  /*1c8d0*/  LDL.LU R30, [R1+0xee0] ;  /* 0x000ee000011e7983 */ /* 0x000f280000300800 */
[----:B------:R-:W4:Y:S04]  /*1c8e0*/  LDL.LU R18, [R1+0xee4] ;  /* 0x000ee40001127983 */ /* 0x000f280000300800 */
[----:B------:R-:W4:Y:S04]  /*1c8f0*/  LDL.LU R12, [R1+0xef4] ;  /* 0x000ef400010c7983 */ /* 0x000f280000300800 */
[----:B------:R-:W4:Y:S04]  /*1c900*/  LDL.LU R11, [R1+0xee8] ;  /* 0x000ee800010b7983 */ /* 0x000f280000300800 */
[----:B0-----:R-:W4:Y:S04]  /*1c910*/  LDL.LU R6, [R1+0xef8] ;  /* 0x000ef80001067983 */ /* 0x001f280000300800 */
[----:B------:R-:W4:Y:S04]  /*1c920*/  LDL.LU R5, [R1+0xefc] ;  /* 0x000efc0001057983 */ /* 0x000f280000300800 */
[----:B------:R-:W4:Y:S01]  /*1c930*/  LDL.LU R4, [R1+0xf04] ;  /* 0x000f040001047983 */ /* 0x000f220000300800 */
[----:B--2---:R-:W-:-:S02]  /*1c940*/  IMAD.MOV.U32 R40, RZ, RZ, R2 ;  /* 0x000000ffff287224 */ /* 0x004fc400078e0002 */
[----:B---3--:R-:W-:Y:S02]  /*1c950*/  IMAD.MOV.U32 R41, RZ, RZ, R3 ;  /* 0x000000ffff297224 */ /* 0x008fe400078e0003 */
[----:B------:R-:W2:Y:S04]  /*1c960*/  LDL.LU R3, [R1+0xf00] ;  /* 0x000f000001037983 */ /* 0x000ea80000300800 */
[----:B------:R-:W3:Y:S01]  /*1c970*/  LDL.LU R2, [R1+0xf08] ;  /* 0x000f080001027983 */ /* 0x000ee20000300800 */
[----:B------:R-:W-:Y:S01]  /*1c980*/  ISETP.GT.AND P4, PT, R28, 0x76, PT ;  /* 0x000000761c00780c */ /* 0x000fe20003f84270 */
[----:B------:R-:W-:Y:S01]  /*1c990*/  IMAD.MOV.U32 R38, RZ, RZ, R33 ;  /* 0x000000ffff267224 */ /* 0x000fe200078e0021 */
[----:B------:R-:W-:Y:S01]  /*1c9a0*/  PRMT R9, RZ, 0x7610, R9 ;  /* 0x00007610ff097816 */ /* 0x000fe20000000009 */
[----:B------:R-:W-:-:S10]  /*1c9b0*/  IMAD.MOV.U32 R39, RZ, RZ, R37 ;  /* 0x000000ffff277224 */ /* 0x000fd400078e0025 */
[----:B------:R-:W4:Y:S01]  /*1c9c0*/  @P4 LDG.E.U16 R9, desc[UR20][R38.64] ;  /* 0x0000001426094981 */ /* 0x000f22000c1e1500 */
[----:B------:R-:W-:Y:S02]  /*1c9d0*/  ISETP.GT.AND P1, PT, R28, 0x77, PT ;  /* 0x000000771c00780c */ /* 0x000fe40003f24270 */
[----:B------:R-:W-:Y:S02]  /*1c9e0*/  PRMT R35, RZ, 0x7610, R35 ;  /* 0x00007610ff237816 */ /* 0x000fe40000000023 */
[----:B------:R-:W-:-:S04]  /*1c9f0*/  PRMT R7, RZ, 0x7610, R7 ;  /* 0x00007610ff077816 */ /* 0x000fc80000000007 */
[----:B------:R-:W4:Y:S01]  /*1ca00*/  @P4 LDG.E.U16 R35, desc[UR20][R40.64] ;  /* 0x0000001428234981 */ /* 0x000f22000c1e1500 */
[----:B------:R-:W0:Y:S01]  /*1ca10*/  S2R R53, SR_TID.X ;  /* 0x0000000000357919 */ /* 0x000e220000002100 */
[----:B--2---:R-:W-:Y:S02]  /*1ca20*/  IMAD.MOV.U32 R47, RZ, RZ, R3 ;  /* 0x000000ffff2f7224 */ /* 0x004fe400078e0003 */
[----:B---3--:R-:W-:-:S05]  /*1ca30*/  IMAD.MOV.U32 R46, RZ, RZ, R2 ;  /* 0x000000ffff2e7224 */ /* 0x008fca00078e0002 */
[----:B------:R-:W2:Y:S01]  /*1ca40*/  @P1 LDG.E.U16 R7, desc[UR20][R46.64] ;  /* 0x000000142e071981 */ /* 0x000ea2000c1e1500 */
[----:B0-----:R-:W-:Y:S01]  /*1ca50*/  LOP3.LUT R33, R53, 0x7f, RZ, 0xc0, !PT ;  /* 0x0000007f35217812 */ /* 0x001fe200078ec0ff */
[----:B----4-:R-:W-:Y:S01]  /*1ca60*/  IMAD.MOV.U32 R43, RZ, RZ, R11 ;  /* 0x000000ffff2b7224 */ /* 0x010fe200078e000b */
[C---:B------:R-:W-:Y:S01]  /*1ca70*/  ISETP.GT.AND P3, PT, R28.reuse, 0x7e, PT ;  /* 0x0000007e1c00780c */ /* 0x040fe20003f64270 */
[----:B------:R-:W-:Y:S04]  /*1ca80*/  STL [R1+0xffc], R9 ;  /* 0x000ffc0901007387 */ /* 0x000fe80000100800 */
[----:B------:R-:W-:Y:S01]  /*1ca90*/  STL [R1+0xfe0], R38 ;  /* 0x000fe02601007387 */ /* 0x000fe20000100800 */
[----:B------:R-:W-:-:S03]  /*1caa0*/  ISETP.GT.AND P5, PT, R28, 0x7f, PT ;  /* 0x0000007f1c00780c */ /* 0x000fc60003fa4270 */
[----:B------:R-:W-:Y:S01]  /*1cab0*/  STL [R1+0xfdc], R39 ;  /* 0x000fdc2701007387 */ /* 0x000fe20000100800 */
[----:B------:R-:W-:-:S03]  /*1cac0*/  ISETP.GE.AND P4, PT, R33, R28, PT ;  /* 0x0000001c2100720c */ /* 0x000fc60003f86270 */
[----:B------:R-:W-:Y:S04]  /*1cad0*/  STL [R1+0xfe8], R40 ;  /* 0x000fe82801007387 */ /* 0x000fe80000100800 */
[----:B------:R0:W-:Y:S04]  /*1cae0*/  STL [R1+0xfe4], R41 ;  /* 0x000fe42901007387 */ /* 0x0001e80000100800 */
[----:B------:R-:W3:Y:S04]  /*1caf0*/  LDL.LU R11, [R1+0xb38] ;  /* 0x000b3800010b7983 */ /* 0x000ee80000300800 */
[----:B------:R-:W4:Y:S04]  /*1cb00*/  LDL.LU R28, [R1+0xa60] ;  /* 0x000a6000011c7983 */ /* 0x000f280000300800 */
[----:B0-----:R-:W3:Y:S01]  /*1cb10*/  LDL.LU R41, [R1+0xa34] ;  /* 0x000a340001297983 */ /* 0x001ee20000300800 */
[----:B------:R-:W-:-:S03]  /*1cb20*/  IMAD.MOV.U32 R42, RZ, RZ, R6 ;  /* 0x000000ffff2a7224 */ /* 0x000fc600078e0006 */
[----:B------:R-:W3:Y:S01]  /*1cb30*/  LDL.LU R40, [R1+0xa30] ;  /* 0x000a300001287983 */ /* 0x000ee20000300800 */
[----:B------:R-:W-:-:S03]  /*1cb40*/  IMAD.MOV.U32 R49, RZ, RZ, R5 ;  /* 0x000000ffff317224 */ /* 0x000fc600078e0005 */
[----:B------:R-:W3:Y:S01]  /*1cb50*/  LDL.LU R39, [R1+0xa04] ;  /* 0x000a040001277983 */ /* 0x000ee20000300800 */
[----:B------:R-:W-:-:S03]  /*1cb60*/  IMAD.MOV.U32 R48, RZ, RZ, R4 ;  /* 0x000000ffff307224 */ /* 0x000fc600078e0004 */
[----:B------:R-:W3:Y:S04]  /*1cb70*/  LDL.LU R38, [R1+0xa00] ;  /* 0x000a000001267983 */ /* 0x000ee80000300800 */
[----:B------:R-:W3:Y:S04]  /*1cb80*/  LDL.LU R9, [R1+0x9d4] ;  /* 0x0009d40001097983 */ /* 0x000ee80000300800 */
[----:B------:R-:W3:Y:S01]  /*1cb90*/  LDL.LU R6, [R1+0x9d0] ;  /* 0x0009d00001067983 */ /* 0x000ee20000300800 */
[----:B------:R-:W-:-:S03]  /*1cba0*/  IMAD.MOV.U32 R52, RZ, RZ, R31 ;  /* 0x000000ffff347224 */ /* 0x000fc600078e001f */
[----:B------:R-:W3:Y:S01]  /*1cbb0*/  LDL.LU R5, [R1+0x9a4] ;  /* 0x0009a40001057983 */ /* 0x000ee20000300800 */
[----:B------:R-:W-:-:S03]  /*1cbc0*/  IMAD.MOV.U32 R51, RZ, RZ, R30 ;  /* 0x000000ffff337224 */ /* 0x000fc600078e001e */
[----:B------:R-:W3:Y:S04]  /*1cbd0*/  LDL.LU R4, [R1+0x9a0] ;  /* 0x0009a00001047983 */ /* 0x000ee80000300800 */
[----:B------:R-:W3:Y:S01]  /*1cbe0*/  LDL.LU R3, [R1+0x974] ;  /* 0x0009740001037983 */ /* 0x000ee20000300800 */
[----:B------:R-:W-:-:S03]  /*1cbf0*/  IMAD.MOV.U32 R53, RZ, RZ, R32 ;  /* 0x000000ffff357224 */ /* 0x000fc600078e0020 */
[----:B------:R-:W3:Y:S04]  /*1cc00*/  LDL.LU R2, [R1+0x970] ;  /* 0x0009700001027983 */ /* 0x000ee80000300800 */
[----:B------:R-:W3:Y:S04]  /*1cc10*/  LDL.LU R31, [R1+0x944] ;  /* 0x00094400011f7983 */ /* 0x000ee80000300800 */
[----:B------:R-:W3:Y:S01]  /*1cc20*/  LDL.LU R30, [R1+0x940] ;  /* 0x00094000011e7983 */ /* 0x000ee20000300800 */
[----:B------:R-:W-:-:S03]  /*1cc30*/  PRMT R8, RZ, 0x7610, R8 ;  /* 0x00007610ff087816 */ /* 0x000fc60000000008 */
[----:B------:R-:W3:Y:S01]  /*1cc40*/  LDL.LU R33, [R1+0x914] ;  /* 0x0009140001217983 */ /* 0x000ee20000300800 */
[----:B------:R-:W-:-:S03]  /*1cc50*/  IMAD.MOV.U32 R44, RZ, RZ, R12 ;  /* 0x000000ffff2c7224 */ /* 0x000fc600078e000c */
[----:B------:R-:W3:Y:S01]  /*1cc60*/  LDL.LU R32, [R1+0x910] ;  /* 0x0009100001207983 */ /* 0x000ee20000300800 */
[----:B------:R-:W-:-:S03]  /*1cc70*/  IMAD.MOV.U32 R45, RZ, RZ, R18 ;  /* 0x000000ffff2d7224 */ /* 0x000fc600078e0012 */
[----:B------:R0:W-:Y:S01]  /*1cc80*/  STL [R1+0x794], R35 ;  /* 0x0007942301007387 */ /* 0x0001e20000100800 */
[----:B------:R-:W-:-:S03]  /*1cc90*/  IMAD.MOV.U32 R50, RZ, RZ, R21 ;  /* 0x000000ffff327224 */ /* 0x000fc600078e0015 */
[----:B------:R-:W3:Y:S04]  /*1cca0*/  @P1 LDG.E.U16 R8, desc[UR20][R48.64] ;  /* 0x0000001430081981 */ /* 0x000ee8000c1e1500 */
[----:B0-----:R-:W4:Y:S04]  /*1ccb0*/  LDL.LU R35, [R1+0x8d4] ;  /* 0x0008d40001237983 */ /* 0x001f280000300800 */
[----:B------:R-:W4:Y:S04]  /*1ccc0*/  LDL.LU R37, [R1+0x8cc] ;  /* 0x0008cc0001257983 */ /* 0x000f280000300800 */
[----:B------:R-:W4:Y:S04]  /*1ccd0*/  LDL.LU R12, [R1+0x844] ;  /* 0x00084400010c7983 */ /* 0x000f280000300800 */
[----:B------:R-:W4:Y:S04]  /*1cce0*/  LDL.LU R18, [R1+0x840] ;  /* 0x0008400001127983 */ /* 0x000f280000300800 */
[----:B------:R-:W4:Y:S04]  /*1ccf0*/  LDL.LU R21, [R1+0x824] ;  /* 0x0008240001157983 */ /* 0x000f280000300800 */
[----:B--2---:R0:W-:Y:S02]  /*1cd00*/  STL [R1+0xff4], R7 ;  /* 0x000ff40701007387 */ /* 0x0041e40000100800 */
[----:B0-----:R-:W-:-:S06]  /*1cd10*/  PRMT R7, RZ, 0x7610, R7 ;  /* 0x00007610ff077816 */ /* 0x001fcc0000000007 */
[----:B------:R-:W2:Y:S04]  /*1cd20*/  @P3 LDG.E.U16 R7, desc[UR20][R42.64] ;  /* 0x000000142a073981 */ /* 0x000ea8000c1e1500 */
[----:B------:R0:W-:Y:S01]  /*1cd30*/  STL [R1+0xff0], R46 ;  /* 0x000ff02e01007387 */ /* 0x0001e20000100800 */
[----:B------:R-:W-:Y:S02]  /*1cd40*/  PRMT R13, RZ, 0x7610, R13 ;  /* 0x00007610ff0d7816 */ /* 0x000fe4000000000d */
[----:B------:R-:W-:-:S04]  /*1cd50*/  PRMT R10, RZ, 0x7610, R10 ;  /* 0x00007610ff0a7816 */ /* 0x000fc8000000000a */
[----:B------:R-:W4:Y:S04]  /*1cd60*/  @P5 LDG.E.U16 R13, desc[UR20][R50.64] ;  /* 0x00000014320d5981 */ /* 0x000f28000c1e1500 */
[----:B0-----:R-:W4:Y:S04]  /*1cd70*/  LDL.LU R46, [R1+0xa64] ;  /* 0x000a6400012e7983 */ /* 0x001f280000300800 */
[----:B------:R0:W-:Y:S04]  /*1cd80*/  STL [R1+0xfec], R47 ;  /* 0x000fec2f01007387 */ /* 0x0001e80000100800 */
[----:B------:R-:W4:Y:S01]  /*1cd90*/  @P5 LDG.E.U16 R10, desc[UR20][R52.64] ;  /* 0x00000014340a5981 */ /* 0x000f22000c1e1500 */
[----:B0-----:R-:W-:-:S06]  /*1cda0*/  PRMT R47, RZ, 0x7610, R47 ;  /* 0x00007610ff2f7816 */ /* 0x001fcc000000002f */
[----:B------:R0:W4:Y:S01]  /*1cdb0*/  @P3 LDG.E.U16 R47, desc[UR20][R44.64] ;  /* 0x000000142c2f3981 */ /* 0x000122000c1e1500 */
[----:B------:R-:W-:Y:S06]  /*1cdc0*/  BAR.SYNC.DEFER_BLOCKING 0x0 ;  /* 0x0000000000007b1d */ /* 0x000fec0000010000 */
[----:B---3--:R1:W-:Y:S04]  /*1cdd0*/  STL [R1+0x1004], R8 ;  /* 0x0010040801007387 */ /* 0x0083e80000100800 */
[----:B-1----:R-:W3:Y:S04]  /*1cde0*/  LDL.LU R8, [R1+0xa90] ;  /* 0x000a900001087983 */ /* 0x002ee80000300800 */
[----:B------:R1:W-:Y:S04]  /*1cdf0*/  STL [R1+0x1000], R48 ;  /* 0x0010003001007387 */ /* 0x0003e80000100800 */
[----:B-1----:R-:W3:Y:S04]  /*1ce00*/  LDL.LU R48, [R1+0xa94] ;  /* 0x000a940001307983 */ /* 0x002ee80000300800 */
[----:B------:R1:W-:Y:S04]  /*1ce10*/  STL [R1+0xff8], R49 ;  /* 0x000ff83101007387 */ /* 0x0003e80000100800 */
[----:B-1----:R-:W3:Y:S04]  /*1ce20*/  LDL.LU R49, [R1+0xac8] ;  /* 0x000ac80001317983 */ /* 0x002ee80000300800 */
[----:B------:R-:W-:Y:S04]  /*1ce30*/  STS.U16 [R0+UR4+0x18000], R11 ;  /* 0x0180000b00007988 */ /* 0x000fe80008000404 */
[----:B--2---:R1:W-:Y:S04]  /*1ce40*/  STL [R1+0x1010], R7 ;  /* 0x0010100701007387 */ /* 0x0043e80000100800 */
[----:B-1----:R-:W2:Y:S04]  /*1ce50*/  LDL.LU R7, [R1+0xacc] ;  /* 0x000acc0001077983 */ /* 0x002ea80000300800 */
[----:B------:R1:W-:Y:S04]  /*1ce60*/  STL [R1+0x100c], R42 ;  /* 0x00100c2a01007387 */ /* 0x0003e80000100800 */
[----:B-1----:R-:W2:Y:S04]  /*1ce70*/  LDL.LU R42, [R1+0xb00] ;  /* 0x000b0000012a7983 */ /* 0x002ea80000300800 */
[----:B------:R1:W-:Y:S04]  /*1ce80*/  STL [R1+0x1008], R43 ;  /* 0x0010082b01007387 */ /* 0x0003e80000100800 */
[----:B-1----:R-:W2:Y:S04]  /*1ce90*/  LDL.LU R43, [R1+0xb04] ;  /* 0x000b0400012b7983 */ /* 0x002ea80000300800 */
[----:B------:R1:W-:Y:S04]  /*1cea0*/  STL [R1+0x1018], R44 ;  /* 0x0010182c01007387 */ /* 0x0003e80000100800 */
[----:B-1----:R-:W2:Y:S04]  /*1ceb0*/  LDL.LU R44, [R1+0xb3c] ;  /* 0x000b3c00012c7983 */ /* 0x002ea80000300800 */
[----:B------:R-:W-:Y:S04]  /*1cec0*/  STL [R1+0x1014], R45 ;  /* 0x0010142d01007387 */ /* 0x000fe80000100800 */
[----:B------:R-:W2:Y:S04]  /*1ced0*/  LDL.LU R11, [R1+0x820] ;  /* 0x00082000010b7983 */ /* 0x000ea80000300800 */
[----:B----4-:R1:W-:Y:S04]  /*1cee0*/  STS.U16 [R0+UR4+0x1b400], R18 ;  /* 0x01b4001200007988 */ /* 0x0103e80008000404 */
[----:B------:R4:W-:Y:S04]  /*1cef0*/  STS.U16 [R0+UR4+0x13800], R21 ;  /* 0x0138001500007988 */ /* 0x0009e80008000404 */
[----:B-1----:R-:W2:Y:S04]  /*1cf00*/  LDL.LU R18, [R1+0x804] ;  /* 0x0008040001127983 */ /* 0x002ea80000300800 */
[----:B----4-:R-:W4:Y:S04]  /*1cf10*/  LDL.LU R21, [R1+0x800] ;  /* 0x0008000001157983 */ /* 0x010f280000300800 */
[----:B------:R-:W-:Y:S04]  /*1cf20*/  STS.U16 [R0+UR4+0x11000], R46 ;  /* 0x0110002e00007988 */ /* 0x000fe80008000404 */
[----:B------:R-:W-:Y:S04]  /*1cf30*/  STS.U16 [R0+UR4+0x19000], R28 ;  /* 0x0190001c00007988 */ /* 0x000fe80008000404 */
[----:B---3--:R-:W-:Y:S04]  /*1cf40*/  STS.U16 [R0+UR4+0x18c00], R8 ;  /* 0x018c000800007988 */ /* 0x008fe80008000404 */
        /* <DEDUP_REMOVED lines=19> */
[----:B--2---:R-:W-:Y:S04]  /*1d080*/  STS.U16 [R0+UR4+0x10800], R7 ;  /* 0x0108000700007988 */ /* 0x004fe80008000404 */
[----:B------:R-:W-:Y:S04]  /*1d090*/  STS.U16 [R0+UR4+0x18400], R42 ;  /* 0x0184002a00007988 */ /* 0x000fe80008000404 */
[----:B------:R-:W-:Y:S04]  /*1d0a0*/  STS.U16 [R0+UR4+0x10400], R43 ;  /* 0x0104002b00007988 */ /* 0x000fe80008000404 */
[----:B------:R1:W-:Y:S04]  /*1d0b0*/  STS.U16 [R0+UR4+0x10000], R44 ;  /* 0x0100002c00007988 */ /* 0x0003e80008000404 */
[----:B-1----:R-:W2:Y:S04]  /*1d0c0*/  LDL.LU R44, [R1+0xb34] ;  /* 0x000b3400012c7983 */ /* 0x002ea80000300800 */
        /* <DEDUP_REMOVED lines=24> */
[----:B------:R1:W-:Y:S04]  /*1d250*/  STS.U16 [R0+UR4+0x1b800], R11 ;  /* 0x01b8000b00007988 */ /* 0x0003e80008000404 */
[----:B------:R-:W3:Y:S04]  /*1d260*/  LDL.LU R12, [R1+0x858] ;  /* 0x00085800010c7983 */ /* 0x000ee80000300800 */
[----:B-1----:R-:W3:Y:S01]  /*1d270*/  LDL.LU R11, [R1+0x83c] ;  /* 0x00083c00010b7983 */ /* 0x002ee20000300800 */
[----:B0-----:R-:W-:-:S03]  /*1d280*/  LOP3.LUT R45, R0, 0x10, RZ, 0x3c, !PT ;  /* 0x00000010002d7812 */ /* 0x001fc600078e3cff */
[----:B------:R0:W-:Y:S04]  /*1d290*/  STS.U16 [R0+UR4+0x13c00], R18 ;  /* 0x013c001200007988 */ /* 0x0001e80008000404 */
[----:B----4-:R1:W-:Y:S04]  /*1d2a0*/  STS.U16 [R0+UR4+0x1bc00], R21 ;  /* 0x01bc001500007988 */ /* 0x0103e80008000404 */
[----:B0-----:R-:W4:Y:S04]  /*1d2b0*/  LDL.LU R18, [R1+0x838] ;  /* 0x0008380001127983 */ /* 0x001f280000300800 */
[----:B-1----:R-:W4:Y:S04]  /*1d2c0*/  LDL.LU R21, [R1+0x81c] ;  /* 0x00081c0001157983 */ /* 0x002f280000300800 */
[----:B--2---:R-:W-:Y:S04]  /*1d2d0*/  STS.U16 [R45+UR4+0x10080], R44 ;  /* 0x0100802c2d007988 */ /* 0x004fe80008000404 */
        /* <DEDUP_REMOVED lines=25> */
[----:B------:R0:W-:Y:S04]  /*1d470*/  STS.U16 [R45+UR4+0x13480], R11 ;  /* 0x0134800b2d007988 */ /* 0x0001e80008000404 */
[----:B0-----:R-:W2:Y:S04]  /*1d480*/  LDL.LU R11, [R1+0x818] ;  /* 0x00081800010b7983 */ /* 0x001ea80000300800 */
[----:B----4-:R0:W-:Y:S04]  /*1d490*/  STS.U16 [R45+UR4+0x1b480], R18 ;  /* 0x01b480122d007988 */ /* 0x0101e80008000404 */
[----:B0-----:R-:W3:Y:S04]  /*1d4a0*/  LDL.LU R18, [R1+0x7fc] ;  /* 0x0007fc0001127983 */ /* 0x001ee80000300800 */
[----:B------:R-:W4:Y:S04]  /*1d4b0*/  LDL.LU R44, [R1+0x7f8] ;  /* 0x0007f800012c7983 */ /* 0x000f280000300800 */
[----:B------:R-:W4:Y:S04]  /*1d4c0*/  LDL.LU R43, [R1+0xb2c] ;  /* 0x000b2c00012b7983 */ /* 0x000f280000300800 */
[----:B------:R-:W4:Y:S04]  /*1d4d0*/  LDL.LU R7, [R1+0xb28] ;  /* 0x000b280001077983 */ /* 0x000f280000300800 */
[----:B------:R-:W4:Y:S04]  /*1d4e0*/  LDL.LU R49, [R1+0xaf4] ;  /* 0x000af40001317983 */ /* 0x000f280000300800 */
[----:B------:R-:W4:Y:S04]  /*1d4f0*/  LDL.LU R48, [R1+0xaf0] ;  /* 0x000af00001307983 */ /* 0x000f280000300800 */
[----:B------:R-:W4:Y:S04]  /*1d500*/  LDL.LU R8, [R1+0xabc] ;  /* 0x000abc0001087983 */ /* 0x000f280000300800 */
[----:B------:R0:W-:Y:S04]  /*1d510*/  STS.U16 [R45+UR4+0x13880], R21 ;  /* 0x013880152d007988 */ /* 0x0001e80008000404 */
[----:B------:R-:W4:Y:S04]  /*1d520*/  LDL.LU R46, [R1+0xab8] ;  /* 0x000ab800012e7983 */ /* 0x000f280000300800 */
[----:B0-----:R-:W4:Y:S04]  /*1d530*/  LDL.LU R21, [R1+0xa84] ;  /* 0x000a840001157983 */ /* 0x001f280000300800 */
        /* <DEDUP_REMOVED lines=18> */
[----:B--2---:R0:W-:Y:S04]  /*1d660*/  STS.U16 [R45+UR4+0x1b880], R11 ;  /* 0x01b8800b2d007988 */ /* 0x0041e80008000404 */
[----:B0-----:R-:W2:Y:S01]  /*1d670*/  LDL.LU R11, [R1+0x850] ;  /* 0x00085000010b7983 */ /* 0x001ea20000300800 */
[----:B------:R-:W-:-:S03]  /*1d680*/  LOP3.LUT R42, R0, 0x20, RZ, 0x3c, !PT ;  /* 0x00000020002a7812 */ /* 0x000fc600078e3cff */
[----:B---3--:R0:W-:Y:S04]  /*1d690*/  STS.U16 [R45+UR4+0x13c80], R18 ;  /* 0x013c80122d007988 */ /* 0x0081e80008000404 */
[----:B----4-:R-:W-:Y:S04]  /*1d6a0*/  STS.U16 [R45+UR4+0x1bc80], R44 ;  /* 0x01bc802c2d007988 */ /* 0x010fe80008000404 */
[----:B------:R-:W-:Y:S04]  /*1d6b0*/  STS.U16 [R42+UR4+0x10100], R43 ;  /* 0x0101002b2a007988 */ /* 0x000fe80008000404 */
[----:B------:R-:W-:Y:S04]  /*1d6c0*/  STS.U16 [R42+UR4+0x18100], R7 ;  /* 0x018100072a007988 */ /* 0x000fe80008000404 */
[----:B------:R-:W-:Y:S04]  /*1d6d0*/  STS.U16 [R42+UR4+0x10500], R49 ;  /* 0x010500312a007988 */ /* 0x000fe80008000404 */
[----:B------:R-:W-:Y:S04]  /*1d6e0*/  STS.U16 [R42+UR4+0x18500], R48 ;  /* 0x018500302a007988 */ /* 0x000fe80008000404 */
[----:B------:R-:W-:Y:S04]  /*1d6f0*/  STS.U16 [R42+UR4+0x10900], R8 ;  /* 0x010900082a007988 */ /* 0x000fe80008000404 */
[----:B0-----:R-:W3:Y:S04]  /*1d700*/  LDL.LU R18, [R1+0x834] ;  /* 0x0008340001127983 */ /* 0x001ee80000300800 */
[----:B------:R-:W-:Y:S04]  /*1d710*/  STS.U16 [R42+UR4+0x18900], R46 ;  /* 0x0189002e2a007988 */ /* 0x000fe80008000404 */
        /* <DEDUP_REMOVED lines=18> */
[----:B0-----:R-:W4:Y:S04]  /*1d840*/  LDL.LU R21, [R1+0x830] ;  /* 0x0008300001157983 */ /* 0x001f280000300800 */
[----:B------:R-:W-:Y:S04]  /*1d850*/  STS.U16 [R42+UR4+0x13100], R12 ;  /* 0x0131000c2a007988 */ /* 0x000fe80008000404 */
[----:B------:R-:W4:Y:S04]  /*1d860*/  LDL.LU R44, [R1+0x814] ;  /* 0x00081400012c7983 */ /* 0x000f280000300800 */
        /* <DEDUP_REMOVED lines=25> */
[----:B---3--:R0:W-:Y:S04]  /*1da00*/  STS.U16 [R42+UR4+0x13500], R18 ;  /* 0x013500122a007988 */ /* 0x0081e80008000404 */
[----:B------:R-:W3:Y:S04]  /*1da10*/  LDL.LU R12, [R1+0x928] ;  /* 0x00092800010c7983 */ /* 0x000ee80000300800 */
[----:B----4-:R1:W-:Y:S04]  /*1da20*/  STS.U16 [R42+UR4+0x1b500], R21 ;  /* 0x01b500152a007988 */ /* 0x0103e80008000404 */
[----:B0-----:R-:W4:Y:S04]  /*1da30*/  LDL.LU R18, [R1+0x8fc] ;  /* 0x0008fc0001127983 */ /* 0x001f280000300800 */
[----:B------:R-:W-:Y:S04]  /*1da40*/  STS.U16 [R42+UR4+0x13900], R44 ;  /* 0x0139002c2a007988 */ /* 0x000fe80008000404 */
[----:B-1----:R-:W4:Y:S04]  /*1da50*/  LDL.LU R21, [R1+0x8f8] ;  /* 0x0008f80001157983 */ /* 0x002f280000300800 */
[----:B--2---:R0:W-:Y:S04]  /*1da60*/  STS.U16 [R42+UR4+0x1b900], R11 ;  /* 0x01b9000b2a007988 */ /* 0x0041e80008000404 */
[----:B0-----:R-:W2:Y:S01]  /*1da70*/  LDL.LU R11, [R1+0x84c] ;  /* 0x00084c00010b7983 */ /* 0x001ea20000300800 */
[----:B------:R-:W-:-:S03]  /*1da80*/  LOP3.LUT R45, R0, 0x30, RZ, 0x3c, !PT ;  /* 0x00000030002d7812 */ /* 0x000fc600078e3cff */
        /* <DEDUP_REMOVED lines=23> */
[----:B0-----:R-:W2:Y:S04]  /*1dc00*/  LDL.LU R35, [R1+0x848] ;  /* 0x0008480001237983 */ /* 0x001ea80000300800 */
[----:B---3--:R0:W-:Y:S04]  /*1dc10*/  STS.U16 [R45+UR4+0x1a980], R12 ;  /* 0x01a9800c2d007988 */ /* 0x0081e80008000404 */
[----:B----4-:R1:W-:Y:S04]  /*1dc20*/  STS.U16 [R45+UR4+0x12d80], R18 ;  /* 0x012d80122d007988 */ /* 0x0103e80008000404 */
[----:B0-----:R-:W3:Y:S04]  /*1dc30*/  LDL.LU R12, [R1+0x82c] ;  /* 0x00082c00010c7983 */ /* 0x001ee80000300800 */
[----:B-1----:R-:W4:Y:S04]  /*1dc40*/  LDL.LU R18, [R1+0x828] ;  /* 0x0008280001127983 */ /* 0x002f280000300800 */
[----:B------:R-:W4:Y:S04]  /*1dc50*/  LDL.LU R42, [R1+0x80c] ;  /* 0x00080c00012a7983 */ /* 0x000f280000300800 */
[----:B------:R0:W-:Y:S04]  /*1dc60*/  STS.U16 [R45+UR4+0x1ad80], R21 ;  /* 0x01ad80152d007988 */ /* 0x0001e80008000404 */
        /* <DEDUP_REMOVED lines=26> */
[----:B------:R-:W2:Y:S04]  /*1de10*/  LDL.LU R32, [R1+0x920] ;  /* 0x0009200001207983 */ /* 0x000ea80000300800 */
[----:B---3--:R1:W-:Y:S04]  /*1de20*/  STS.U16 [R45+UR4+0x13580], R12 ;  /* 0x0135800c2d007988 */ /* 0x0083e80008000404 */
[----:B----4-:R-:W-:Y:S04]  /*1de30*/  STS.U16 [R45+UR4+0x1b580], R18 ;  /* 0x01b580122d007988 */ /* 0x010fe80008000404 */
[----:B------:R3:W-:Y:S04]  /*1de40*/  STS.U16 [R45+UR4+0x13980], R42 ;  /* 0x0139802a2d007988 */ /* 0x0007e80008000404 */
[----:B0-----:R-:W4:Y:S04]  /*1de50*/  LDL.LU R35, [R1+0x8f4] ;  /* 0x0008f40001237983 */ /* 0x001f280000300800 */
[----:B-1----:R-:W4:Y:S01]  /*1de60*/  LDL.LU R12, [R1+0x1080] ;  /* 0x00108000010c7983 */ /* 0x002f220000300800 */
[----:B---3--:R-:W-:-:S03]  /*1de70*/  LOP3.LUT R42, R0, 0x40, RZ, 0x3c, !PT ;  /* 0x00000040002a7812 */ /* 0x008fc600078e3cff */
[----:B------:R-:W3:Y:S04]  /*1de80*/  LDL.LU R18, [R1+0x107c] ;  /* 0x00107c0001127983 */ /* 0x000ee80000300800 */
[----:B------:R0:W-:Y:S04]  /*1de90*/  STS.U16 [R45+UR4+0x1b980], R21 ;  /* 0x01b980152d007988 */ /* 0x0001e80008000404 */
[----:B0-----:R-:W3:Y:S04]  /*1dea0*/  LDL.LU R21, [R1+0x1078] ;  /* 0x0010780001157983 */ /* 0x001ee80000300800 */
[----:B--2---:R0:W-:Y:S04]  /*1deb0*/  STS.U16 [R45+UR4+0x13d80], R11 ;  /* 0x013d800b2d007988 */ /* 0x0041e80008000404 */
[----:B------:R-:W-:Y:S04]  /*1dec0*/  STS.U16 [R45+UR4+0x1bd80], R44 ;  /* 0x01bd802c2d007988 */ /* 0x000fe80008000404 */
[----:B------:R-:W-:Y:S04]  /*1ded0*/  STS.U16 [R42+UR4+0x10200], R43 ;  /* 0x0102002b2a007988 */ /* 0x000fe80008000404 */
[----:B------:R-:W-:Y:S04]  /*1dee0*/  STS.U16 [R42+UR4+0x18200], R7 ;  /* 0x018200072a007988 */ /* 0x000fe80008000404 */
[----:B------:R-:W-:Y:S04]  /*1def0*/  STS.U16 [R42+UR4+0x10600], R49 ;  /* 0x010600312a007988 */ /* 0x000fe80008000404 */
[----:B------:R-:W-:Y:S04]  /*1df00*/  STS.U16 [R42+UR4+0x18600], R48 ;  /* 0x018600302a007988 */ /* 0x000fe80008000404 */
[----:B0-----:R-:W2:Y:S04]  /*1df10*/  LDL.LU R11, [R1+0x1074] ;  /* 0x00107400010b7983 */ /* 0x001ea80000300800 */
[----:B------:R0:W-:Y:S04]  /*1df20*/  STS.U16 [R42+UR4+0x10a00], R37 ;  /* 0x010a00252a007988 */ /* 0x0001e80008000404 */
[----:B0-----:R-:W2:Y:S04]  /*1df30*/  LDL.LU R37, [R1+0x8ec] ;  /* 0x0008ec0001257983 */ /* 0x001ea80000300800 */
        /* <DEDUP_REMOVED lines=8> */
[----:B------:R-:W3:Y:S04]  /*1dfc0*/  LDL.LU R7, [R1+0xb14] ;  /* 0x000b140001077983 */ /* 0x000ee80000300800 */
[----:B------:R-:W-:Y:S04]  /*1dfd0*/  STS.U16 [R42+UR4+0x19a00], R6 ;  /* 0x019a00062a007988 */ /* 0x000fe80008000404 */
[----:B------:R-:W3:Y:S04]  /*1dfe0*/  LDL.LU R49, [R1+0xb10] ;  /* 0x000b100001317983 */ /* 0x000ee80000300800 */
[----:B------:R-:W-:Y:S04]  /*1dff0*/  STS.U16 [R42+UR4+0x11e00], R5 ;  /* 0x011e00052a007988 */ /* 0x000fe80008000404 */
[----:B------:R-:W3:Y:S04]  /*1e000*/  LDL.LU R48, [R1+0xadc] ;  /* 0x000adc0001307983 */ /* 0x000ee80000300800 */
[----:B------:R-:W-:Y:S04]  /*1e010*/  STS.U16 [R42+UR4+0x19e00], R4 ;  /* 0x019e00042a007988 */ /* 0x000fe80008000404 */
[----:B0-----:R-:W3:Y:S04]  /*1e020*/  LDL.LU R8, [R1+0xad8] ;  /* 0x000ad80001087983 */ /* 0x001ee80000300800 */
[----:B------:R-:W-:Y:S04]  /*1e030*/  STS.U16 [R42+UR4+0x12200], R3 ;  /* 0x012200032a007988 */ /* 0x000fe80008000404 */
[----:B-1----:R-:W3:Y:S04]  /*1e040*/  LDL.LU R46, [R1+0xaa4] ;  /* 0x000aa400012e7983 */ /* 0x002ee80000300800 */
[----:B------:R-:W-:Y:S04]  /*1e050*/  STS.U16 [R42+UR4+0x1a200], R2 ;  /* 0x01a200022a007988 */ /* 0x000fe80008000404 */
[----:B------:R-:W3:Y:S04]  /*1e060*/  LDL.LU R28, [R1+0xaa0] ;  /* 0x000aa000011c7983 */ /* 0x000ee80000300800 */
[----:B------:R-:W-:Y:S04]  /*1e070*/  STS.U16 [R42+UR4+0x12600], R31 ;  /* 0x0126001f2a007988 */ /* 0x000fe80008000404 */
[----:B------:R-:W3:Y:S04]  /*1e080*/  LDL.LU R41, [R1+0xa6c] ;  /* 0x000a6c0001297983 */ /* 0x000ee80000300800 */
[----:B------:R-:W-:Y:S04]  /*1e090*/  STS.U16 [R42+UR4+0x1a600], R30 ;  /* 0x01a6001e2a007988 */ /* 0x000fe80008000404 */
[----:B------:R-:W3:Y:S04]  /*1e0a0*/  LDL.LU R40, [R1+0xa68] ;  /* 0x000a680001287983 */ /* 0x000ee80000300800 */
[----:B------:R0:W-:Y:S04]  /*1e0b0*/  STS.U16 [R42+UR4+0x12a00], R33 ;  /* 0x012a00212a007988 */ /* 0x0001e80008000404 */
[----:B------:R-:W3:Y:S04]  /*1e0c0*/  LDL.LU R39, [R1+0xa3c] ;  /* 0x000a3c0001277983 */ /* 0x000ee80000300800 */
[----:B------:R1:W-:Y:S04]  /*1e0d0*/  STS.U16 [R42+UR4+0x1aa00], R32 ;  /* 0x01aa00202a007988 */ /* 0x0003e80008000404 */
[----:B------:R-:W3:Y:S04]  /*1e0e0*/  LDL.LU R38, [R1+0xa38] ;  /* 0x000a380001267983 */ /* 0x000ee80000300800 */
[----:B----4-:R4:W-:Y:S04]  /*1e0f0*/  STS.U16 [R42+UR4+0x12e00], R35 ;  /* 0x012e00232a007988 */ /* 0x0109e80008000404 */
[----:B0-----:R-:W3:Y:S04]  /*1e100*/  LDL.LU R33, [R1+0xa0c] ;  /* 0x000a0c0001217983 */ /* 0x001ee80000300800 */
[----:B-1----:R-:W3:Y:S04]  /*1e110*/  LDL.LU R32, [R1+0xa08] ;  /* 0x000a080001207983 */ /* 0x002ee80000300800 */
[----:B----4-:R-:W4:Y:S04]  /*1e120*/  LDL.LU R35, [R1+0x9dc] ;  /* 0x0009dc0001237983 */ /* 0x010f280000300800 */
[----:B--2---:R-:W-:Y:S04]  /*1e130*/  STS.U16 [R42+UR4+0x1ae00], R37 ;  /* 0x01ae00252a007988 */ /* 0x004fe80008000404 */
[----:B---3--:R0:W-:Y:S04]  /*1e140*/  STS.U16 [R42+UR4+0x13200], R21 ;  /* 0x013200152a007988 */ /* 0x0081e80008000404 */
[----:B------:R1:W-:Y:S04]  /*1e150*/  STS.U16 [R42+UR4+0x1b200], R18 ;  /* 0x01b200122a007988 */ /* 0x0003e80008000404 */
[----:B------:R2:W-:Y:S04]  /*1e160*/  STS.U16 [R42+UR4+0x13600], R12 ;  /* 0x0136000c2a007988 */ /* 0x0005e80008000404 */
[----:B0-----:R-:W3:Y:S04]  /*1e170*/  LDL.LU R21, [R1+0x1070] ;  /* 0x0010700001157983 */ /* 0x001ee80000300800 */
[----:B------:R-:W3:Y:S04]  /*1e180*/  LDL.LU R37, [R1+0x9d8] ;  /* 0x0009d80001257983 */ /* 0x000ee80000300800 */
[----:B-1----:R-:W3:Y:S04]  /*1e190*/  LDL.LU R18, [R1+0x106c] ;  /* 0x00106c0001127983 */ /* 0x002ee80000300800 */
[----:B--2---:R-:W2:Y:S04]  /*1e1a0*/  LDL.LU R12, [R1+0x1068] ;  /* 0x00106800010c7983 */ /* 0x004ea80000300800 */
        /* <DEDUP_REMOVED lines=8> */
[----:B------:R1:W-:Y:S04]  /*1e230*/  STS.U16 [R42+UR4+0x13a00], R14 ;  /* 0x013a000e2a007988 */ /* 0x0003e80008000404 */
[----:B------:R1:W-:Y:S04]  /*1e240*/  STS.U16 [R42+UR4+0x1ba00], R19 ;  /* 0x01ba00132a007988 */ /* 0x0003e80008000404 */
[----:B0-----:R-:W2:Y:S04]  /*1e250*/  LDL.LU R15, [R1+0x1064] ;  /* 0x00106400010f7983 */ /* 0x001ea80000300800 */
[----:B-1----:R-:W2:Y:S04]  /*1e260*/  LDL.LU R14, [R1+0x1060] ;  /* 0x00106000010e7983 */ /* 0x002ea80000300800 */
[----:B------:R-:W2:Y:S01]  /*1e270*/  LDL.LU R19, [R1+0x105c] ;  /* 0x00105c0001137983 */ /* 0x000ea20000300800 */
[----:B------:R-:W-:-:S03]  /*1e280*/  LOP3.LUT R2, R0, 0x50, RZ, 0x3c, !PT ;  /* 0x0000005000027812 */ /* 0x000fc600078e3cff */
        /* <DEDUP_REMOVED lines=14> */
[----:B----4-:R4:W-:Y:S04]  /*1e370*/  STS.U16 [R2+UR4+0x11a80], R35 ;  /* 0x011a802302007988 */ /* 0x0109e80008000404 */
[----:B0-----:R-:W2:Y:S04]  /*1e380*/  LDL.LU R17, [R1+0x1058] ;  /* 0x0010580001117983 */ /* 0x001ea80000300800 */
[----:B-1----:R-:W2:Y:S04]  /*1e390*/  LDL.LU R16, [R1+0x1054] ;  /* 0x0010540001107983 */ /* 0x002ea80000300800 */
[----:B------:R-:W2:Y:S04]  /*1e3a0*/  LDL.LU R33, [R1+0xb0c] ;  /* 0x000b0c0001217983 */ /* 0x000ea80000300800 */
[----:B------:R-:W2:Y:S04]  /*1e3b0*/  LDL.LU R32, [R1+0xb08] ;  /* 0x000b080001207983 */ /* 0x000ea80000300800 */
[----:B----4-:R-:W4:Y:S04]  /*1e3c0*/  LDL.LU R35, [R1+0xad4] ;  /* 0x000ad40001237983 */ /* 0x010f280000300800 */
[----:B---3--:R0:W-:Y:S04]  /*1e3d0*/  STS.U16 [R2+UR4+0x19a80], R37 ;  /* 0x019a802502007988 */ /* 0x0081e80008000404 */
[----:B0-----:R-:W3:Y:S04]  /*1e3e0*/  LDL.LU R37, [R1+0xad0] ;  /* 0x000ad00001257983 */ /* 0x001ee80000300800 */
[----:B--2---:R-:W-:Y:S04]  /*1e3f0*/  STS.U16 [R2+UR4+0x11e80], R9 ;  /* 0x011e800902007988 */ /* 0x004fe80008000404 */
        /* <DEDUP_REMOVED lines=8> */
[----:B0-----:R-:W2:Y:S04]  /*1e480*/  LDL.LU R19, [R1+0x1050] ;  /* 0x0010500001137983 */ /* 0x001ea80000300800 */
[----:B------:R-:W2:Y:S04]  /*1e490*/  LDL R8, [R1+0x864] ;  /* 0x0008640001087983 */ /* 0x000ea80000100800 */
[----:B-1----:R-:W2:Y:S04]  /*1e4a0*/  LDL.LU R18, [R1+0x104c] ;  /* 0x00104c0001127983 */ /* 0x002ea80000300800 */
[----:B------:R-:W2:Y:S04]  /*1e4b0*/  LDL R9, [R1+0x860] ;  /* 0x0008600001097983 */ /* 0x000ea80000100800 */
[----:B------:R0:W-:Y:S04]  /*1e4c0*/  STS.U16 [R2+UR4+0x1ae80], R21 ;  /* 0x01ae801502007988 */ /* 0x0001e80008000404 */
[----:B------:R1:W-:Y:S04]  /*1e4d0*/  STS.U16 [R2+UR4+0x13280], R20 ;  /* 0x0132801402007988 */ /* 0x0003e80008000404 */
[----:B------:R1:W-:Y:S04]  /*1e4e0*/  STS.U16 [R2+UR4+0x1b280], R23 ;  /* 0x01b2801702007988 */ /* 0x0003e80008000404 */
[----:B0-----:R-:W2:Y:S04]  /*1e4f0*/  LDL.LU R21, [R1+0x1048] ;  /* 0x0010480001157983 */ /* 0x001ea80000300800 */
[----:B-1----:R-:W2:Y:S04]  /*1e500*/  LDL.LU R20, [R1+0x1044] ;  /* 0x0010440001147983 */ /* 0x002ea80000300800 */
[----:B------:R-:W2:Y:S04]  /*1e510*/  LDL R6, [R1+0x8a4] ;  /* 0x0008a40001067983 */ /* 0x000ea80000100800 */
[----:B------:R-:W2:Y:S04]  /*1e520*/  LDL.LU R23, [R1+0x1040] ;  /* 0x0010400001177983 */ /* 0x000ea80000300800 */
[----:B------:R-:W2:Y:S04]  /*1e530*/  LDL R7, [R1+0x8a0] ;  /* 0x0008a00001077983 */ /* 0x000ea80000100800 */
[----:B------:R0:W-:Y:S04]  /*1e540*/  STS.U16 [R2+UR4+0x13680], R22 ;  /* 0x0136801602007988 */ /* 0x0001e80008000404 */
[----:B------:R1:W-:Y:S04]  /*1e550*/  STS.U16 [R2+UR4+0x1b680], R26 ;  /* 0x01b6801a02007988 */ /* 0x0003e80008000404 */
[----:B------:R1:W-:Y:S04]  /*1e560*/  STS.U16 [R2+UR4+0x13a80], R24 ;  /* 0x013a801802007988 */ /* 0x0003e80008000404 */
[----:B0-----:R-:W2:Y:S04]  /*1e570*/  LDL.LU R22, [R1+0x103c] ;  /* 0x00103c0001167983 */ /* 0x001ea80000300800 */
[----:B-1----:R-:W2:Y:S04]  /*1e580*/  LDL.LU R26, [R1+0x1038] ;  /* 0x00103800011a7983 */ /* 0x002ea80000300800 */
[----:B------:R-:W2:Y:S04]  /*1e590*/  LDL.LU R24, [R1+0x1034] ;  /* 0x0010340001187983 */ /* 0x000ea80000300800 */
[----:B------:R-:W2:Y:S04]  /*1e5a0*/  LDL R4, [R1+0x86c] ;  /* 0x00086c0001047983 */ /* 0x000ea80000100800 */
[----:B------:R0:W-:Y:S04]  /*1e5b0*/  STS.U16 [R2+UR4+0x1ba80], R25 ;  /* 0x01ba801902007988 */ /* 0x0001e80008000404 */
[----:B------:R1:W-:Y:S04]  /*1e5c0*/  STS.U16 [R2+UR4+0x13e80], R27 ;  /* 0x013e801b02007988 */ /* 0x0003e80008000404 */
[----:B0-----:R-:W2:Y:S04]  /*1e5d0*/  LDL.LU R25, [R1+0x1030] ;  /* 0x0010300001197983 */ /* 0x001ea80000300800 */
[----:B------:R-:W2:Y:S04]  /*1e5e0*/  LDL R5, [R1+0x868] ;  /* 0x0008680001057983 */ /* 0x000ea80000100800 */
[----:B-1----:R-:W2:Y:S01]  /*1e5f0*/  LDL.LU R27, [R1+0x102c] ;  /* 0x00102c00011b7983 */ /* 0x002ea20000300800 */
[----:B------:R-:W-:-:S03]  /*1e600*/  LOP3.LUT R46, R0, 0x60, RZ, 0x3c, !PT ;  /* 0x00000060002e7812 */ /* 0x000fc600078e3cff */
[----:B------:R0:W-:Y:S04]  /*1e610*/  STS.U16 [R2+UR4+0x1be80], R29 ;  /* 0x01be801d02007988 */ /* 0x0001e80008000404 */
[----:B------:R-:W-:Y:S04]  /*1e620*/  STS.U16 [R46+UR4+0x10300], R33 ;  /* 0x010300212e007988 */ /* 0x000fe80008000404 */
[----:B------:R-:W-:Y:S04]  /*1e630*/  STS.U16 [R46+UR4+0x18300], R32 ;  /* 0x018300202e007988 */ /* 0x000fe80008000404 */
[----:B----4-:R-:W-:Y:S04]  /*1e640*/  STS.U16 [R46+UR4+0x10700], R35 ;  /* 0x010700232e007988 */ /* 0x010fe80008000404 */
[----:B0-----:R-:W4:Y:S04]  /*1e650*/  LDL R2, [R1+0x8ac] ;  /* 0x0008ac0001027983 */ /* 0x001f280000100800 */
[----:B------:R-:W4:Y:S01]  /*1e660*/  LDL R3, [R1+0x8a8] ;  /* 0x0008a80001037983 */ /* 0x000f220000100800 */
[----:B------:R-:W-:-:S03]  /*1e670*/  PRMT R15, RZ, 0x7610, R15 ;  /* 0x00007610ff0f7816 */ /* 0x000fc6000000000f */
[----:B---3--:R-:W-:Y:S01]  /*1e680*/  STS.U16 [R46+UR4+0x18700], R37 ;  /* 0x018700252e007988 */ /* 0x008fe20008000404 */
[----:B--2---:R-:W-:Y:S02]  /*1e690*/  @!P4 IMAD.MOV.U32 R28, RZ, RZ, R8 ;  /* 0x000000ffff1cc224 */ /* 0x004fe400078e0008 */
[----:B------:R-:W-:-:S05]  /*1e6a0*/  @!P4 IMAD.MOV.U32 R29, RZ, RZ, R9 ;  /* 0x000000ffff1dc224 */ /* 0x000fca00078e0009 */
[----:B------:R0:W2:Y:S02]  /*1e6b0*/  @!P4 LDG.E.U16 R15, desc[UR20][R28.64] ;  /* 0x000000141c0fc981 */ /* 0x0000a4000c1e1500 */
[----:B0-----:R-:W-:Y:S02]  /*1e6c0*/  @!P4 IMAD.MOV.U32 R29, RZ, RZ, R7 ;  /* 0x000000ffff1dc224 */ /* 0x001fe400078e0007 */
[----:B------:R0:W-:Y:S04]  /*1e6d0*/  STS.U16 [R46+UR4+0x10b00], R25 ;  /* 0x010b00192e007988 */ /* 0x0001e80008000404 */
[----:B------:R1:W-:Y:S04]  /*1e6e0*/  STS.U16 [R46+UR4+0x18b00], R24 ;  /* 0x018b00182e007988 */ /* 0x0003e80008000404 */
[----:B------:R3:W-:Y:S04]  /*1e6f0*/  STS.U16 [R46+UR4+0x10f00], R27 ;  /* 0x010f001b2e007988 */ /* 0x0007e80008000404 */
[----:B0-----:R-:W2:Y:S04]  /*1e700*/  LDL.LU R25, [R1+0x1028] ;  /* 0x0010280001197983 */ /* 0x001ea80000300800 */
[----:B-1----:R-:W2:Y:S04]  /*1e710*/  LDL.LU R24, [R1+0x1024] ;  /* 0x0010240001187983 */ /* 0x002ea80000300800 */
[----:B---3--:R-:W3:Y:S04]  /*1e720*/  LDL.LU R27, [R1+0x1020] ;  /* 0x00102000011b7983 */ /* 0x008ee80000300800 */
[----:B------:R0:W-:Y:S04]  /*1e730*/  STS.U16 [R46+UR4+0x18f00], R26 ;  /* 0x018f001a2e007988 */ /* 0x0001e80008000404 */
[----:B0-----:R-:W2:Y:S04]  /*1e740*/  LDL.LU R26, [R1+0x101c] ;  /* 0x00101c00011a7983 */ /* 0x001ea80000300800 */
[----:B------:R-:W2:Y:S04]  /*1e750*/  LDL R33, [R1+0x870] ;  /* 0x0008700001217983 */ /* 0x000ea80000100800 */
[----:B------:R-:W3:Y:S04]  /*1e760*/  LDL R32, [R1+0x874] ;  /* 0x0008740001207983 */ /* 0x000ee80000100800 */
[----:B------:R-:W3:Y:S04]  /*1e770*/  LDL R31, [R1+0x8b0] ;  /* 0x0008b000011f7983 */ /* 0x000ee80000100800 */
[----:B------:R-:W3:Y:S04]  /*1e780*/  LDL R30, [R1+0x8b4] ;  /* 0x0008b400011e7983 */ /* 0x000ee80000100800 */
[----:B------:R-:W3:Y:S04]  /*1e790*/  LDL R9, [R1+0x878] ;  /* 0x0008780001097983 */ /* 0x000ee80000100800 */
[----:B------:R-:W3:Y:S04]  /*1e7a0*/  LDL R8, [R1+0x87c] ;  /* 0x00087c0001087983 */ /* 0x000ee80000100800 */
[----:B------:R-:W3:Y:S01]  /*1e7b0*/  LDL R7, [R1+0x8b8] ;  /* 0x0008b80001077983 */ /* 0x000ee20000100800 */
[----:B------:R-:W-:Y:S01]  /*1e7c0*/  PRMT R11, RZ, 0x7610, R11 ;  /* 0x00007610ff0b7816 */ /* 0x000fe2000000000b */
[----:B------:R-:W-:Y:S01]  /*1e7d0*/  @!P4 IMAD.MOV.U32 R28, RZ, RZ, R6 ;  /* 0x000000ffff1cc224 */ /* 0x000fe200078e0006 */
[----:B------:R-:W-:Y:S01]  /*1e7e0*/  PRMT R12, RZ, 0x7610, R12 ;  /* 0x00007610ff0c7816 */ /* 0x000fe2000000000c */
[----:B------:R-:W3:Y:S04]  /*1e7f0*/  LDL R6, [R1+0x8bc] ;  /* 0x0008bc0001067983 */ /* 0x000ee80000100800 */
[----:B------:R0:W3:Y:S01]  /*1e800*/  @!P4 LDG.E.U16 R11, desc[UR20][R28.64] ;  /* 0x000000141c0bc981 */ /* 0x0000e2000c1e1500 */
[----:B------:R-:W-:-:S02]  /*1e810*/  PRMT R14, RZ, 0x7610, R14 ;  /* 0x00007610ff0e7816 */ /* 0x000fc4000000000e */
[----:B------:R-:W-:Y:S01]  /*1e820*/  PRMT R19, RZ, 0x7610, R19 ;  /* 0x00007610ff137816 */ /* 0x000fe20000000013 */
[----:B------:R-:W3:Y:S01]  /*1e830*/  LDL R41, [R1+0x8c8] ;  /* 0x0008c80001297983 */ /* 0x000ee20000100800 */
[----:B------:R-:W-:Y:S02]  /*1e840*/  PRMT R16, RZ, 0x7610, R16 ;  /* 0x00007610ff107816 */ /* 0x000fe40000000010 */
[----:B------:R-:W-:Y:S01]  /*1e850*/  PRMT R17, RZ, 0x7610, R17 ;  /* 0x00007610ff117816 */ /* 0x000fe20000000011 */
[----:B------:R-:W3:Y:S01]  /*1e860*/  LDL R40, [R1+0x8d0] ;  /* 0x0008d00001287983 */ /* 0x000ee20000100800 */
[----:B0-----:R-:W-:Y:S02]  /*1e870*/  @!P4 IMAD.MOV.U32 R28, RZ, RZ, R4 ;  /* 0x000000ffff1cc224 */ /* 0x001fe400078e0004 */
[----:B------:R-:W-:Y:S01]  /*1e880*/  @!P4 IMAD.MOV.U32 R29, RZ, RZ, R5 ;  /* 0x000000ffff1dc224 */ /* 0x000fe200078e0005 */
[----:B------:R-:W3:Y:S04]  /*1e890*/  LDL R4, [R1+0x884] ;  /* 0x0008840001047983 */ /* 0x000ee80000100800 */
[----:B------:R4:W3:Y:S04]  /*1e8a0*/  @!P4 LDG.E.U16 R12, desc[UR20][R28.64] ;  /* 0x000000141c0cc981 */ /* 0x0008e8000c1e1500 */
[----:B------:R-:W3:Y:S01]  /*1e8b0*/  LDL R5, [R1+0x880] ;  /* 0x0008800001057983 */ /* 0x000ee20000100800 */
[----:B------:R-:W-:-:S03]  /*1e8c0*/  PRMT R22, RZ, 0x7610, R22 ;  /* 0x00007610ff167816 */ /* 0x000fc60000000016 */
[----:B------:R-:W3:Y:S01]  /*1e8d0*/  LDL R37, [R1+0x890] ;  /* 0x0008900001257983 */ /* 0x000ee20000100800 */
[----:B----4-:R-:W-:Y:S02]  /*1e8e0*/  @!P4 IMAD.MOV.U32 R28, RZ, RZ, R2 ;  /* 0x000000ffff1cc224 */ /* 0x010fe400078e0002 */
[----:B------:R-:W-:Y:S01]  /*1e8f0*/  @!P4 IMAD.MOV.U32 R29, RZ, RZ, R3 ;  /* 0x000000ffff1dc224 */ /* 0x000fe200078e0003 */
[----:B------:R-:W4:Y:S04]  /*1e900*/  LDL R2, [R1+0x8c4] ;  /* 0x0008c40001027983 */ /* 0x000f280000100800 */
[----:B------:R2:W4:Y:S04]  /*1e910*/  @!P4 LDG.E.U16 R14, desc[UR20][R28.64] ;  /* 0x000000141c0ec981 */ /* 0x000528000c1e1500 */
[----:B------:R-:W4:Y:S04]  /*1e920*/  LDL R3, [R1+0x8c0] ;  /* 0x0008c00001037983 */ /* 0x000f280000100800 */
[----:B------:R-:W4:Y:S01]  /*1e930*/  LDL R35, [R1+0x894] ;  /* 0x0008940001237983 */ /* 0x000f220000100800 */
[----:B------:R-:W-:-:S03]  /*1e940*/  PRMT R18, RZ, 0x7610, R18 ;  /* 0x00007610ff127816 */ /* 0x000fc60000000012 */
[----:B------:R-:W4:Y:S04]  /*1e950*/  LDL R39, [R1+0x8d8] ;  /* 0x0008d80001277983 */ /* 0x000f280000100800 */
[----:B------:R-:W4:Y:S01]  /*1e960*/  LDL R38, [R1+0x8e0] ;  /* 0x0008e00001267983 */ /* 0x000f220000100800 */
[----:B--2---:R-:W-:Y:S02]  /*1e970*/  @!P4 IMAD.MOV.U32 R29, RZ, RZ, R33 ;  /* 0x000000ffff1dc224 */ /* 0x004fe400078e0021 */
[----:B---3--:R-:W-:-:S05]  /*1e980*/  @!P4 IMAD.MOV.U32 R28, RZ, RZ, R32 ;  /* 0x000000ffff1cc224 */ /* 0x008fca00078e0020 */
[----:B------:R0:W2:Y:S02]  /*1e990*/  @!P4 LDG.E.U16 R19, desc[UR20][R28.64] ;  /* 0x000000141c13c981 */ /* 0x0000a4000c1e1500 */
[----:B0-----:R-:W-:Y:S02]  /*1e9a0*/  @!P4 IMAD.MOV.U32 R28, RZ, RZ, R30 ;  /* 0x000000ffff1cc224 */ /* 0x001fe400078e001e */
[----:B------:R-:W-:-:S05]  /*1e9b0*/  @!P4 IMAD.MOV.U32 R29, RZ, RZ, R31 ;  /* 0x000000ffff1dc224 */ /* 0x000fca00078e001f */
[----:B------:R0:W3:Y:S02]  /*1e9c0*/  @!P4 LDG.E.U16 R16, desc[UR20][R28.64] ;  /* 0x000000141c10c981 */ /* 0x0000e4000c1e1500 */
[----:B0-----:R-:W-:Y:S02]  /*1e9d0*/  @!P4 IMAD.MOV.U32 R28, RZ, RZ, R8 ;  /* 0x000000ffff1cc224 */ /* 0x001fe400078e0008 */
[----:B------:R-:W-:Y:S01]  /*1e9e0*/  @!P4 IMAD.MOV.U32 R29, RZ, RZ, R9 ;  /* 0x000000ffff1dc224 */ /* 0x000fe200078e0009 */
[----:B------:R-:W2:Y:S04]  /*1e9f0*/  LDL R8, [R1+0x888] ;  /* 0x0008880001087983 */ /* 0x000ea80000100800 */
[----:B------:R0:W3:Y:S01]  /*1ea00*/  @!P4 LDG.E.U16 R17, desc[UR20][R28.64] ;  /* 0x000000141c11c981 */ /* 0x0000e2000c1e1500 */
[----:B------:R-:W-:-:S03]  /*1ea10*/  PRMT R20, RZ, 0x7610, R20 ;  /* 0x00007610ff147816 */ /* 0x000fc60000000014 */
[----:B------:R-:W3:Y:S01]  /*1ea20*/  LDL R9, [R1+0x898] ;  /* 0x0008980001097983 */ /* 0x000ee20000100800 */
[----:B0-----:R-:W-:-:S03]  /*1ea30*/  @!P4 IMAD.MOV.U32 R29, RZ, RZ, R7 ;  /* 0x000000ffff1dc224 */ /* 0x001fc600078e0007 */
[----:B------:R-:W3:Y:S01]  /*1ea40*/  LDL R7, [R1+0x88c] ;  /* 0x00088c0001077983 */ /* 0x000ee20000100800 */
[----:B------:R-:W-:-:S03]  /*1ea50*/  @!P4 IMAD.MOV.U32 R28, RZ, RZ, R6 ;  /* 0x000000ffff1cc224 */ /* 0x000fc600078e0006 */
[----:B------:R-:W3:Y:S04]  /*1ea60*/  LDL R6, [R1+0x89c] ;  /* 0x00089c0001067983 */ /* 0x000ee80000100800 */
[----:B------:R0:W3:Y:S02]  /*1ea70*/  @!P4 LDG.E.U16 R22, desc[UR20][R28.64] ;  /* 0x000000141c16c981 */ /* 0x0000e4000c1e1500 */
[----:B0-----:R-:W-:Y:S02]  /*1ea80*/  @!P4 IMAD.MOV.U32 R28, RZ, RZ, R4 ;  /* 0x000000ffff1cc224 */ /* 0x001fe400078e0004 */
[----:B------:R-:W-:Y:S02]  /*1ea90*/  @!P4 IMAD.MOV.U32 R29, RZ, RZ, R5 ;  /* 0x000000ffff1dc224 */ /* 0x000fe400078e0005 */
[----:B------:R-:W3:Y:S04]  /*1eaa0*/  LDL.LU R5, [R1+0xb98] ;  /* 0x000b980001057983 */ /* 0x000ee80000300800 */
[----:B------:R4:W3:Y:S04]  /*1eab0*/  @!P4 LDG.E.U16 R18, desc[UR20][R28.64] ;  /* 0x000000141c12c981 */ /* 0x0008e8000c1e1500 */
[----:B------:R-:W3:Y:S01]  /*1eac0*/  LDL.LU R4, [R1+0xb94] ;  /* 0x000b940001047983 */ /* 0x000ee20000300800 */
[----:B----4-:R-:W-:-:S02]  /*1ead0*/  @!P4 IMAD.MOV.U32 R28, RZ, RZ, R2 ;  /* 0x000000ffff1cc224 */ /* 0x010fc400078e0002 */
[----:B------:R-:W-:Y:S02]  /*1eae0*/  @!P4 IMAD.MOV.U32 R29, RZ, RZ, R3 ;  /* 0x000000ffff1dc224 */ /* 0x000fe400078e0003 */
[----:B------:R-:W4:Y:S04]  /*1eaf0*/  LDL.LU R3, [R1+0xb88] ;  /* 0x000b880001037983 */ /* 0x000f280000300800 */
[----:B------:R-:W4:Y:S04]  /*1eb00*/  LDL.LU R2, [R1+0xb84] ;  /* 0x000b840001027983 */ /* 0x000f280000300800 */
[----:B------:R-:W4:Y:S04]  /*1eb10*/  LDL.LU R31, [R1+0xb78] ;  /* 0x000b7800011f7983 */ /* 0x000f280000300800 */
[----:B------:R-:W4:Y:S04]  /*1eb20*/  LDL.LU R30, [R1+0xb74] ;  /* 0x000b7400011e7983 */ /* 0x000f280000300800 */
[----:B------:R-:W4:Y:S04]  /*1eb30*/  LDL.LU R33, [R1+0xb68] ;  /* 0x000b680001217983 */ /* 0x000f280000300800 */
[----:B------:R2:W4:Y:S04]  /*1eb40*/  @!P4 LDG.E.U16 R20, desc[UR20][R28.64] ;  /* 0x000000141c14c981 */ /* 0x000528000c1e1500 */
[----:B------:R-:W4:Y:S01]  /*1eb50*/  LDL.LU R32, [R1+0xb64] ;  /* 0x000b640001207983 */ /* 0x000f220000300800 */
[----:B--2---:R-:W-:-:S03]  /*1eb60*/  @!P4 IMAD.MOV.U32 R29, RZ, RZ, R8 ;  /* 0x000000ffff1dc224 */ /* 0x004fc600078e0008 */
[----:B------:R-:W2:Y:S01]  /*1eb70*/  LDL R8, [R1+0x8e8] ;  /* 0x0008e80001087983 */ /* 0x000ea20000100800 */
[----:B---3--:R-:W-:-:S03]  /*1eb80*/  @!P4 IMAD.MOV.U32 R28, RZ, RZ, R7 ;  /* 0x000000ffff1cc224 */ /* 0x008fc600078e0007 */
[----:B------:R-:W3:Y:S01]  /*1eb90*/  LDL R7, [R1+0x8f0] ;  /* 0x0008f00001077983 */ /* 0x000ee20000100800 */
[----:B------:R-:W-:Y:S02]  /*1eba0*/  PRMT R21, RZ, 0x7610, R21 ;  /* 0x00007610ff157816 */ /* 0x000fe40000000015 */
[----:B------:R-:W-:-:S04]  /*1ebb0*/  PRMT R23, RZ, 0x7610, R23 ;  /* 0x00007610ff177816 */ /* 0x000fc80000000017 */
[----:B------:R0:W4:Y:S01]  /*1ebc0*/  @!P4 LDG.E.U16 R21, desc[UR20][R28.64] ;  /* 0x000000141c15c981 */ /* 0x000122000c1e1500 */
[----:B------:R-:W-:Y:S01]  /*1ebd0*/  PRMT R24, RZ, 0x7610, R24 ;  /* 0x00007610ff187816 */ /* 0x000fe20000000018 */
[----:B0-----:R-:W-:Y:S02]  /*1ebe0*/  @!P4 IMAD.MOV.U32 R28, RZ, RZ, R40 ;  /* 0x000000ffff1cc224 */ /* 0x001fe400078e0028 */
[----:B------:R-:W-:-:S05]  /*1ebf0*/  @!P4 IMAD.MOV.U32 R29, RZ, RZ, R41 ;  /* 0x000000ffff1dc224 */ /* 0x000fca00078e0029 */
[----:B------:R0:W4:Y:S01]  /*1ec00*/  @!P4 LDG.E.U16 R23, desc[UR20][R28.64] ;  /* 0x000000141c17c981 */ /* 0x000122000c1e1500 */
[----:B------:R-:W-:Y:S01]  /*1ec10*/  PRMT R25, RZ, 0x7610, R25 ;  /* 0x00007610ff197816 */ /* 0x000fe20000000019 */
[----:B0-----:R-:W-:Y:S02]  /*1ec20*/  @!P4 IMAD.MOV.U32 R28, RZ, RZ, R35 ;  /* 0x000000ffff1cc224 */ /* 0x001fe400078e0023 */
[----:B------:R-:W-:Y:S01]  /*1ec30*/  @!P4 IMAD.MOV.U32 R29, RZ, RZ, R37 ;  /* 0x000000ffff1dc224 */ /* 0x000fe200078e0025 */
[----:B------:R-:W4:Y:S04]  /*1ec40*/  LDL.LU R35, [R1+0xb58] ;  /* 0x000b580001237983 */ /* 0x000f280000300800 */
[----:B------:R0:W4:Y:S01]  /*1ec50*/  @!P4 LDG.E.U16 R24, desc[UR20][R28.64] ;  /* 0x000000141c18c981 */ /* 0x000122000c1e1500 */
[----:B------:R-:W-:-:S03]  /*1ec60*/  PRMT R26, RZ, 0x7610, R26 ;  /* 0x00007610ff1a7816 */ /* 0x000fc6000000001a */
[----:B------:R-:W4:Y:S04]  /*1ec70*/  LDL.LU R37, [R1+0xb54] ;  /* 0x000b540001257983 */ /* 0x000f280000300800 */
[----:B------:R-:W4:Y:S01]  /*1ec80*/  LDL.LU R44, [R1+0x7d8] ;  /* 0x0007d800012c7983 */ /* 0x000f220000300800 */
[----:B0-----:R-:W-:Y:S02]  /*1ec90*/  @!P4 IMAD.MOV.U32 R28, RZ, RZ, R38 ;  /* 0x000000ffff1cc224 */ /* 0x001fe400078e0026 */
[----:B------:R-:W-:Y:S01]  /*1eca0*/  @!P4 IMAD.MOV.U32 R29, RZ, RZ, R39 ;  /* 0x000000ffff1dc224 */ /* 0x000fe200078e0027 */
[----:B------:R-:W4:Y:S04]  /*1ecb0*/  LDL.LU R45, [R1+0x7d4] ;  /* 0x0007d400012d7983 */ /* 0x000f280000300800 */
[----:B------:R0:W4:Y:S02]  /*1ecc0*/  @!P4 LDG.E.U16 R25, desc[UR20][R28.64] ;  /* 0x000000141c19c981 */ /* 0x000124000c1e1500 */
[----:B0-----:R-:W-:-:S02]  /*1ecd0*/  @!P4 IMAD.MOV.U32 R28, RZ, RZ, R6 ;  /* 0x000000ffff1cc224 */ /* 0x001fc400078e0006 */
[----:B------:R-:W-:-:S05]  /*1ece0*/  @!P4 IMAD.MOV.U32 R29, RZ, RZ, R9 ;  /* 0x000000ffff1dc224 */ /* 0x000fca00078e0009 */
[----:B------:R2:W4:Y:S02]  /*1ecf0*/  @!P4 LDG.E.U16 R26, desc[UR20][R28.64] ;  /* 0x000000141c1ac981 */ /* 0x000524000c1e1500 */
[----:B--2---:R-:W-:Y:S02]  /*1ed00*/  @!P4 IMAD.MOV.U32 R29, RZ, RZ, R8 ;  /* 0x000000ffff1dc224 */ /* 0x004fe400078e0008 */
[----:B---3--:R-:W-:Y:S02]  /*1ed10*/  @!P4 IMAD.MOV.U32 R28, RZ, RZ, R7 ;  /* 0x000000ffff1cc224 */ /* 0x008fe400078e0007 */
[----:B------:R-:W2:Y:S04]  /*1ed20*/  LDL.LU R7, [R1+0x7c8] ;  /* 0x0007c80001077983 */ /* 0x000ea80000300800 */
[----:B------:R-:W3:Y:S04]  /*1ed30*/  LDL.LU R42, [R1+0x7c4] ;  /* 0x0007c400012a7983 */ /* 0x000ee80000300800 */
[----:B------:R-:W3:Y:S04]  /*1ed40*/  LDL.LU R43, [R1+0x7b8] ;  /* 0x0007b800012b7983 */ /* 0x000ee80000300800 */
[----:B------:R-:W3:Y:S04]  /*1ed50*/  LDL.LU R8, [R1+0x7b4] ;  /* 0x0007b40001087983 */ /* 0x000ee80000300800 */
[----:B------:R-:W3:Y:S04]  /*1ed60*/  LDL.LU R48, [R1+0x7a8] ;  /* 0x0007a80001307983 */ /* 0x000ee80000300800 */
[----:B------:R-:W3:Y:S01]  /*1ed70*/  LDL.LU R9, [R1+0x7a4] ;  /* 0x0007a40001097983 */ /* 0x000ee20000300800 */
[----:B------:R-:W0:Y:S01]  /*1ed80*/  S2R R6, SR_TID.X ;  /* 0x0000000000067919 */ /* 0x000e220000002100 */
[----:B------:R-:W-:-:S02]  /*1ed90*/  PRMT R27, RZ, 0x7610, R27 ;  /* 0x00007610ff1b7816 */ /* 0x000fc4000000001b */
[----:B------:R-:W3:Y:S04]  /*1eda0*/  LDL.LU R49, [R1+0x794] ;  /* 0x0007940001317983 */ /* 0x000ee80000300800 */
[----:B------:R-:W3:Y:S04]  /*1edb0*/  LDL.LU R40, [R1+0xbb8] ;  /* 0x000bb80001287983 */ /* 0x000ee80000300800 */
[----:B------:R-:W3:Y:S04]  /*1edc0*/  LDL.LU R41, [R1+0xbb4] ;  /* 0x000bb40001297983 */ /* 0x000ee80000300800 */
[----:B------:R0:W3:Y:S04]  /*1edd0*/  @!P4 LDG.E.U16 R27, desc[UR20][R28.64] ;  /* 0x000000141c1bc981 */ /* 0x0000e8000c1e1500 */
[----:B------:R-:W3:Y:S04]  /*1ede0*/  LDL.LU R38, [R1+0xbb0] ;  /* 0x000bb00001267983 */ /* 0x000ee80000300800 */
[----:B------:R1:W-:Y:S04]  /*1edf0*/  STS.U16 [R46+UR4+0x11300], R5 ;  /* 0x011300052e007988 */ /* 0x0003e80008000404 */
[----:B------:R-:W3:Y:S01]  /*1ee00*/  LDL.LU R39, [R1+0xbac] ;  /* 0x000bac0001277983 */ /* 0x000ee20000300800 */
[C---:B0-----:R-:W-:Y:S01]  /*1ee10*/  IMAD.SHL.U32 R28, R6.reuse, 0x2, RZ ;  /* 0x00000002061c7824 */ /* 0x041fe200078e00ff */
[----:B------:R-:W-:-:S02]  /*1ee20*/  LOP3.LUT R29, R6, 0x40, RZ, 0xc0, !PT ;  /* 0x00000040061d7812 */ /* 0x000fc400078ec0ff */
[----:B------:R0:W-:Y:S04]  /*1ee30*/  STS.U16 [R46+UR4+0x19300], R4 ;  /* 0x019300042e007988 */ /* 0x0001e80008000404 */
[----:B------:R-:W3:Y:S04]  /*1ee40*/  LDL.LU R6, [R1+0xba8] ;  /* 0x000ba80001067983 */ /* 0x000ee80000300800 */
[----:B----4-:R4:W-:Y:S04]  /*1ee50*/  STS.U16 [R46+UR4+0x11700], R3 ;  /* 0x011700032e007988 */ /* 0x0109e80008000404 */
[----:B-1----:R-:W3:Y:S04]  /*1ee60*/  LDL.LU R5, [R1+0xba4] ;  /* 0x000ba40001057983 */ /* 0x002ee80000300800 */
[----:B------:R1:W-:Y:S04]  /*1ee70*/  STS.U16 [R46+UR4+0x19700], R2 ;  /* 0x019700022e007988 */ /* 0x0003e80008000404 */
[----:B0-----:R-:W3:Y:S04]  /*1ee80*/  LDL.LU R4, [R1+0xba0] ;  /* 0x000ba00001047983 */ /* 0x001ee80000300800 */
[----:B------:R0:W-:Y:S04]  /*1ee90*/  STS.U16 [R46+UR4+0x11b00], R31 ;  /* 0x011b001f2e007988 */ /* 0x0001e80008000404 */
[----:B----4-:R-:W4:Y:S01]  /*1eea0*/  LDL.LU R3, [R1+0xb9c] ;  /* 0x000b9c0001037983 */ /* 0x010f220000300800 */
[----:B------:R-:W-:-:S03]  /*1eeb0*/  LOP3.LUT R28, R28, 0x7e, RZ, 0xc0, !PT ;  /* 0x0000007e1c1c7812 */ /* 0x000fc600078ec0ff */
[----:B------:R0:W-:Y:S04]  /*1eec0*/  STS.U16 [R46+UR4+0x19b00], R30 ;  /* 0x019b001e2e007988 */ /* 0x0001e80008000404 */
[----:B-1----:R-:W4:Y:S04]  /*1eed0*/  LDL.LU R2, [R1+0xb90] ;  /* 0x000b900001027983 */ /* 0x002f280000300800 */
[----:B------:R1:W-:Y:S04]  /*1eee0*/  STS.U16 [R46+UR4+0x11f00], R33 ;  /* 0x011f00212e007988 */ /* 0x0003e80008000404 */
[----:B0-----:R-:W4:Y:S04]  /*1eef0*/  LDL.LU R31, [R1+0xb8c] ;  /* 0x000b8c00011f7983 */ /* 0x001f280000300800 */
[----:B------:R0:W-:Y:S04]  /*1ef00*/  STS.U16 [R46+UR4+0x19f00], R32 ;  /* 0x019f00202e007988 */ /* 0x0001e80008000404 */
[----:B------:R-:W4:Y:S04]  /*1ef10*/  LDL.LU R30, [R1+0xb80] ;  /* 0x000b8000011e7983 */ /* 0x000f280000300800 */
[----:B------:R0:W-:Y:S04]  /*1ef20*/  STS.U16 [R46+UR4+0x12300], R35 ;  /* 0x012300232e007988 */ /* 0x0001e80008000404 */
[----:B-1----:R-:W4:Y:S04]  /*1ef30*/  LDL.LU R33, [R1+0xb7c] ;  /* 0x000b7c0001217983 */ /* 0x002f280000300800 */
[----:B------:R-:W-:Y:S04]  /*1ef40*/  STS.U16 [R46+UR4+0x1a300], R37 ;  /* 0x01a300252e007988 */ /* 0x000fe80008000404 */
[----:B0-----:R-:W4:Y:S01]  /*1ef50*/  LDL.LU R32, [R1+0xb70] ;  /* 0x000b700001207983 */ /* 0x001f220000300800 */
[----:B------:R-:W-:-:S03]  /*1ef60*/  IMAD R28, R29, 0x20, R28 ;  /* 0x000000201d1c7824 */ /* 0x000fc600078e021c */
[----:B------:R0:W-:Y:S04]  /*1ef70*/  STS.U16 [R46+UR4+0x12700], R36 ;  /* 0x012700242e007988 */ /* 0x0001e80008000404 */
[----:B------:R-:W4:Y:S04]  /*1ef80*/  LDL.LU R35, [R1+0xb6c] ;  /* 0x000b6c0001237983 */ /* 0x000f280000300800 */
[----:B------:R1:W-:Y:S04]  /*1ef90*/  STS.U16 [R46+UR4+0x1a700], R34 ;  /* 0x01a700222e007988 */ /* 0x0003e80008000404 */
[----:B0-----:R-:W4:Y:S04]  /*1efa0*/  LDL.LU R36, [R1+0xb60] ;  /* 0x000b600001247983 */ /* 0x001f280000300800 */
[----:B------:R-:W4:Y:S04]  /*1efb0*/  LDL.LU R37, [R1+0xb5c] ;  /* 0x000b5c0001257983 */ /* 0x000f280000300800 */
[----:B-1----:R-:W4:Y:S04]  /*1efc0*/  LDL.LU R34, [R1+0xb50] ;  /* 0x000b500001227983 */ /* 0x002f280000300800 */
[----:B------:R-:W4:Y:S04]  /*1efd0*/  LDL.LU R29, [R1+0xb4c] ;  /* 0x000b4c00011d7983 */ /* 0x000f280000300800 */
[----:B------:R0:W-:Y:S04]  /*1efe0*/  STS.U16 [R46+UR4+0x12b00], R44 ;  /* 0x012b002c2e007988 */ /* 0x0001e80008000404 */
[----:B------:R1:W-:Y:S04]  /*1eff0*/  STS.U16 [R46+UR4+0x1ab00], R45 ;  /* 0x01ab002d2e007988 */ /* 0x0003e80008000404 */
[----:B0-----:R0:W5:Y:S04]  /*1f000*/  LDL.LU R44, [R1+0x1018] ;  /* 0x00101800012c7983 */ /* 0x0011680000300800 */
[----:B-1----:R0:W5:Y:S04]  /*1f010*/  LDL.LU R45, [R1+0x1014] ;  /* 0x00101400012d7983 */ /* 0x0021680000300800 */
[----:B--2---:R1:W-:Y:S04]  /*1f020*/  STS.U16 [R46+UR4+0x12f00], R7 ;  /* 0x012f00072e007988 */ /* 0x0043e80008000404 */
[----:B---3--:R2:W-:Y:S04]  /*1f030*/  STS.U16 [R46+UR4+0x1af00], R42 ;  /* 0x01af002a2e007988 */ /* 0x0085e80008000404 */
[----:B------:R3:W-:Y:S04]  /*1f040*/  STS.U16 [R46+UR4+0x13300], R43 ;  /* 0x0133002b2e007988 */ /* 0x0007e80008000404 */
[----:B-1----:R-:W4:Y:S04]  /*1f050*/  LDL.LU R7, [R1+0x1010] ;  /* 0x0010100001077983 */ /* 0x002f280000300800 */
[----:B--2---:R0:W5:Y:S04]  /*1f060*/  LDL.LU R42, [R1+0x100c] ;  /* 0x00100c00012a7983 */ /* 0x0041680000300800 */
[----:B---3--:R0:W5:Y:S04]  /*1f070*/  LDL.LU R43, [R1+0x1008] ;  /* 0x00100800012b7983 */ /* 0x0081680000300800 */
[----:B------:R1:W-:Y:S04]  /*1f080*/  STS.U16 [R46+UR4+0x1b300], R8 ;  /* 0x01b300082e007988 */ /* 0x0003e80008000404 */
[----:B------:R2:W-:Y:S04]  /*1f090*/  STS.U16 [R46+UR4+0x13700], R48 ;  /* 0x013700302e007988 */ /* 0x0005e80008000404 */
[----:B------:R3:W-:Y:S04]  /*1f0a0*/  STS.U16 [R46+UR4+0x1b700], R9 ;  /* 0x01b700092e007988 */ /* 0x0007e80008000404 */
[----:B-1----:R-:W4:Y:S04]  /*1f0b0*/  LDL.LU R8, [R1+0x1004] ;  /* 0x0010040001087983 */ /* 0x002f280000300800 */
[----:B--2---:R0:W5:Y:S04]  /*1f0c0*/  LDL.LU R48, [R1+0x1000] ;  /* 0x0010000001307983 */ /* 0x0041680000300800 */
[----:B---3--:R-:W2:Y:S04]  /*1f0d0*/  LDL.LU R9, [R1+0xffc] ;  /* 0x000ffc0001097983 */ /* 0x008ea80000300800 */
[----:B--2---:R1:W-:Y:S04]  /*1f0e0*/  STS.U16 [R46+UR4+0x13b00], R9 ;  /* 0x013b00092e007988 */ /* 0x0043e80008000404 */
[----:B------:R2:W-:Y:S04]  /*1f0f0*/  STS.U16 [R46+UR4+0x1bb00], R49 ;  /* 0x01bb00312e007988 */ /* 0x0005e80008000404 */
[----:B----4-:R3:W-:Y:S01]  /*1f100*/  STS.U16 [R46+UR4+0x13f00], R7 ;  /* 0x013f00072e007988 */ /* 0x0107e20008000404 */
[----:B-1----:R-:W-:-:S03]  /*1f110*/  LOP3.LUT R9, R0, 0x70, RZ, 0x3c, !PT ;  /* 0x0000007000097812 */ /* 0x002fc600078e3cff */
[----:B------:R1:W-:Y:S04]  /*1f120*/  STS.U16 [R46+UR4+0x1bf00], R47 ;  /* 0x01bf002f2e007988 */ /* 0x0003e80008000404 */
[----:B--2---:R0:W5:Y:S04]  /*1f130*/  LDL.LU R49, [R1+0xff8] ;  /* 0x000ff80001317983 */ /* 0x0041680000300800 */
[----:B---3--:R-:W2:Y:S04]  /*1f140*/  LDL.LU R7, [R1+0xff4] ;  /* 0x000ff40001077983 */ /* 0x008ea80000300800 */
[----:B-1----:R0:W5:Y:S04]  /*1f150*/  LDL.LU R46, [R1+0xff0] ;  /* 0x000ff000012e7983 */ /* 0x0021680000300800 */
[----:B------:R0:W5:Y:S04]  /*1f160*/  LDL.LU R47, [R1+0xfec] ;  /* 0x000fec00012f7983 */ /* 0x0001680000300800 */
[----:B------:R1:W-:Y:S04]  /*1f170*/  STS.U16 [R9+UR4+0x10380], R40 ;  /* 0x0103802809007988 */ /* 0x0003e80008000404 */
[----:B------:R3:W-:Y:S04]  /*1f180*/  STS.U16 [R9+UR4+0x18380], R41 ;  /* 0x0183802909007988 */ /* 0x0007e80008000404 */
[----:B------:R4:W-:Y:S04]  /*1f190*/  STS.U16 [R9+UR4+0x10780], R38 ;  /* 0x0107802609007988 */ /* 0x0009e80008000404 */
[----:B-1----:R0:W5:Y:S04]  /*1f1a0*/  LDL.LU R40, [R1+0xfe8] ;  /* 0x000fe80001287983 */ /* 0x0021680000300800 */
[----:B---3--:R0:W5:Y:S04]  /*1f1b0*/  LDL.LU R41, [R1+0xfe4] ;  /* 0x000fe40001297983 */ /* 0x0081680000300800 */
[----:B----4-:R0:W5:Y:S04]  /*1f1c0*/  LDL.LU R38, [R1+0xfe0] ;  /* 0x000fe00001267983 */ /* 0x0101680000300800 */
[----:B------:R1:W-:Y:S04]  /*1f1d0*/  STS.U16 [R9+UR4+0x18780], R39 ;  /* 0x0187802709007988 */ /* 0x0003e80008000404 */
[----:B------:R3:W-:Y:S04]  /*1f1e0*/  STS.U16 [R9+UR4+0x10b80], R6 ;  /* 0x010b800609007988 */ /* 0x0007e80008000404 */
[----:B------:R4:W-:Y:S04]  /*1f1f0*/  STS.U16 [R9+UR4+0x18b80], R5 ;  /* 0x018b800509007988 */ /* 0x0009e80008000404 */
[----:B-1----:R0:W5:Y:S04]  /*1f200*/  LDL.LU R39, [R1+0xfdc] ;  /* 0x000fdc0001277983 */ /* 0x0021680000300800 */
[----:B---3--:R-:W3:Y:S04]  /*1f210*/  LDL.LU R6, [R1+0xfd8] ;  /* 0x000fd80001067983 */ /* 0x008ee80000300800 */
[----:B----4-:R-:W4:Y:S04]  /*1f220*/  LDL.LU R5, [R1+0xfd4] ;  /* 0x000fd40001057983 */ /* 0x010f280000300800 */
[----:B------:R1:W-:Y:S04]  /*1f230*/  STS.U16 [R9+UR4+0x10f80], R4 ;  /* 0x010f800409007988 */ /* 0x0003e80008000404 */
[----:B------:R0:W-:Y:S04]  /*1f240*/  STS.U16 [R9+UR4+0x18f80], R3 ;  /* 0x018f800309007988 */ /* 0x0001e80008000404 */
[----:B------:R0:W-:Y:S04]  /*1f250*/  STS.U16 [R9+UR4+0x11380], R2 ;  /* 0x0113800209007988 */ /* 0x0001e80008000404 */
[----:B-1----:R-:W2:Y:S04]  /*1f260*/  LDL.LU R4, [R1+0xfd0] ;  /* 0x000fd00001047983 */ /* 0x002ea80000300800 */
[----:B0-----:R-:W2:Y:S04]  /*1f270*/  LDL.LU R3, [R1+0xfcc] ;  /* 0x000fcc0001037983 */ /* 0x001ea80000300800 */
        /* <DEDUP_REMOVED lines=9> */
[----:B0-----:R-:W2:Y:S04]  /*1f310*/  LDL.LU R32, [R1+0xfb8] ;  /* 0x000fb80001207983 */ /* 0x001ea80000300800 */
[----:B-1----:R-:W2:Y:S04]  /*1f320*/  LDL.LU R35, [R1+0xfb4] ;  /* 0x000fb40001237983 */ /* 0x002ea80000300800 */
[----:B------:R0:W-:Y:S04]  /*1f330*/  STS.U16 [R9+UR4+0x11f80], R36 ;  /* 0x011f802409007988 */ /* 0x0001e80008000404 */
[----:B------:R1:W-:Y:S04]  /*1f340*/  STS.U16 [R9+UR4+0x19f80], R37 ;  /* 0x019f802509007988 */ /* 0x0003e80008000404 */
[----:B------:R1:W-:Y:S04]  /*1f350*/  STS.U16 [R9+UR4+0x12380], R34 ;  /* 0x0123802209007988 */ /* 0x0003e80008000404 */
[----:B0-----:R0:W5:Y:S04]  /*1f360*/  LDL.LU R36, [R1+0xfb0] ;  /* 0x000fb00001247983 */ /* 0x0011680000300800 */
[----:B-1----:R0:W5:Y:S04]  /*1f370*/  LDL.LU R37, [R1+0xfac] ;  /* 0x000fac0001257983 */ /* 0x0021680000300800 */
[----:B------:R0:W5:Y:S04]  /*1f380*/  LDL.LU R34, [R1+0xfa8] ;  /* 0x000fa80001227983 */ /* 0x0001680000300800 */
[----:B------:R1:W-:Y:S04]  /*1f390*/  STS.U16 [R9+UR4+0x1a380], R29 ;  /* 0x01a3801d09007988 */ /* 0x0003e80008000404 */
[----:B-1----:R-:W3:Y:S04]  /*1f3a0*/  LDL R29, [R1+0xbbc] ;  /* 0x000bbc00011d7983 */ /* 0x002ee80000100800 */
[----:B--2---:R1:W-:Y:S04]  /*1f3b0*/  STS.U16 [R9+UR4+0x12780], R35 ;  /* 0x0127802309007988 */ /* 0x0043e80008000404 */
[----:B------:R2:W-:Y:S04]  /*1f3c0*/  STS.U16 [R9+UR4+0x1a780], R32 ;  /* 0x01a7802009007988 */ /* 0x0005e80008000404 */
[----:B------:R0:W-:Y:S04]  /*1f3d0*/  STS.U16 [R9+UR4+0x12b80], R33 ;  /* 0x012b802109007988 */ /* 0x0001e80008000404 */
[----:B------:R0:W-:Y:S04]  /*1f3e0*/  STS.U16 [R9+UR4+0x1ab80], R30 ;  /* 0x01ab801e09007988 */ /* 0x0001e80008000404 */
[----:B------:R0:W-:Y:S04]  /*1f3f0*/  STS.U16 [R9+UR4+0x12f80], R31 ;  /* 0x012f801f09007988 */ /* 0x0001e80008000404 */
[----:B------:R0:W-:Y:S04]  /*1f400*/  STS.U16 [R9+UR4+0x1af80], R2 ;  /* 0x01af800209007988 */ /* 0x0001e80008000404 */
[----:B-1----:R1:W5:Y:S04]  /*1f410*/  LDL.LU R35, [R1+0xfa4] ;  /* 0x000fa40001237983 */ /* 0x0023680000300800 */
[----:B------:R0:W-:Y:S04]  /*1f420*/  STS.U16 [R9+UR4+0x13380], R3 ;  /* 0x0133800309007988 */ /* 0x0001e80008000404 */
[----:B--2---:R1:W5:Y:S04]  /*1f430*/  LDL.LU R32, [R1+0xfa0] ;  /* 0x000fa00001207983 */ /* 0x0043680000300800 */
[----:B------:R2:W-:Y:S04]  /*1f440*/  STS.U16 [R9+UR4+0x1b380], R4 ;  /* 0x01b3800409007988 */ /* 0x0005e80008000404 */
[----:B0-----:R1:W5:Y:S04]  /*1f450*/  LDL.LU R33, [R1+0xf9c] ;  /* 0x000f9c0001217983 */ /* 0x0013680000300800 */
[----:B----4-:R-:W-:Y:S04]  /*1f460*/  STS.U16 [R9+UR4+0x13780], R5 ;  /* 0x0137800509007988 */ /* 0x010fe80008000404 */
[----:B------:R1:W5:Y:S04]  /*1f470*/  LDL.LU R30, [R1+0xf98] ;  /* 0x000f9800011e7983 */ /* 0x0003680000300800 */
[----:B---3--:R-:W-:Y:S04]  /*1f480*/  STS.U16 [R9+UR4+0x1b780], R6 ;  /* 0x01b7800609007988 */ /* 0x008fe80008000404 */
[----:B------:R1:W5:Y:S04]  /*1f490*/  LDL.LU R31, [R1+0xf94] ;  /* 0x000f9400011f7983 */ /* 0x0003680000300800 */
[----:B------:R-:W-:Y:S04]  /*1f4a0*/  STS.U16 [R9+UR4+0x13b80], R7 ;  /* 0x013b800709007988 */ /* 0x000fe80008000404 */
[----:B------:R1:W5:Y:S04]  /*1f4b0*/  LDL.LU R2, [R1+0xf90] ;  /* 0x000f900001027983 */ /* 0x0003680000300800 */
[----:B------:R-:W-:Y:S04]  /*1f4c0*/  STS.U16 [R9+UR4+0x1bb80], R8 ;  /* 0x01bb800809007988 */ /* 0x000fe80008000404 */
[----:B------:R1:W5:Y:S04]  /*1f4d0*/  LDL.LU R3, [R1+0xf8c] ;  /* 0x000f8c0001037983 */ /* 0x0003680000300800 */
[----:B------:R0:W-:Y:S04]  /*1f4e0*/  STS.U16 [R9+UR4+0x13f80], R13 ;  /* 0x013f800d09007988 */ /* 0x0001e80008000404 */
[----:B--2---:R1:W5:Y:S04]  /*1f4f0*/  LDL.LU R4, [R1+0xf88] ;  /* 0x000f880001047983 */ /* 0x0043680000300800 */
[----:B------:R-:W-:Y:S01]  /*1f500*/  STS.U16 [R9+UR4+0x1bf80], R10 ;  /* 0x01bf800a09007988 */ /* 0x000fe20008000404 */
[----:B0-----:R-:W-:-:S03]  /*1f510*/  LOP3.LUT R13, R28, 0x10, RZ, 0x3c, !PT ;  /* 0x000000101c0d7812 */ /* 0x001fc600078e3cff */
[----:B------:R1:W5:Y:S04]  /*1f520*/  LDL.LU R5, [R1+0xf84] ;  /* 0x000f840001057983 */ /* 0x0003680000300800 */
[----:B------:R0:W-:Y:S04]  /*1f530*/  STS.U16 [R29+UR4+0x21000], R15 ;  /* 0x0210000f1d007988 */ /* 0x0001e80008000404 */
[----:B------:R1:W5:Y:S04]  /*1f540*/  LDL.LU R6, [R1+0xf80] ;  /* 0x000f800001067983 */ /* 0x0003680000300800 */
[----:B------:R1:W5:Y:S01]  /*1f550*/  LDL.LU R7, [R1+0xf7c] ;  /* 0x000f7c0001077983 */ /* 0x0003620000300800 */
[----:B0-----:R-:W-:-:S03]  /*1f560*/  LOP3.LUT R15, R28, 0x20, RZ, 0x3c, !PT ;  /* 0x000000201c0f7812 */ /* 0x001fc600078e3cff */
[----:B------:R1:W5:Y:S04]  /*1f570*/  LDL.LU R8, [R1+0xf78] ;  /* 0x000f780001087983 */ /* 0x0003680000300800 */
[----:B------:R0:W-:Y:S04]  /*1f580*/  STS.U16 [R29+UR4+0x21400], R11 ;  /* 0x0214000b1d007988 */ /* 0x0001e80008000404 */
[----:B------:R1:W5:Y:S04]  /*1f590*/  LDL.LU R9, [R1+0xf74] ;  /* 0x000f740001097983 */ /* 0x0003680000300800 */
[----:B------:R2:W-:Y:S01]  /*1f5a0*/  STS.U16 [R13+UR4+0x21080], R12 ;  /* 0x0210800c0d007988 */ /* 0x0005e20008000404 */
[----:B0-----:R-:W-:-:S03]  /*1f5b0*/  LOP3.LUT R29, R28, 0x30, RZ, 0x3c, !PT ;  /* 0x000000301c1d7812 */ /* 0x001fc600078e3cff */
[----:B------:R1:W5:Y:S04]  /*1f5c0*/  LDL.LU R10, [R1+0xf70] ;  /* 0x000f7000010a7983 */ /* 0x0003680000300800 */
[----:B------:R0:W-:Y:S04]  /*1f5d0*/  STS.U16 [R13+UR4+0x21480], R14 ;  /* 0x0214800e0d007988 */ /* 0x0001e80008000404 */
[----:B------:R1:W5:Y:S04]  /*1f5e0*/  LDL.LU R11, [R1+0xf6c] ;  /* 0x000f6c00010b7983 */ /* 0x0003680000300800 */
[----:B------:R3:W-:Y:S04]  /*1f5f0*/  STS.U16 [R15+UR4+0x21100], R19 ;  /* 0x021100130f007988 */ /* 0x0007e80008000404 */
[----:B--2---:R1:W5:Y:S04]  /*1f600*/  LDL.LU R12, [R1+0xf68] ;  /* 0x000f6800010c7983 */ /* 0x0043680000300800 */
[----:B0-----:R1:W5:Y:S01]  /*1f610*/  LDL.LU R13, [R1+0xf64] ;  /* 0x000f6400010d7983 */ /* 0x0013620000300800 */
[----:B---3--:R-:W-:-:S03]  /*1f620*/  LOP3.LUT R19, R28, 0x40, RZ, 0x3c, !PT ;  /* 0x000000401c137812 */ /* 0x008fc600078e3cff */
[----:B------:R0:W-:Y:S04]  /*1f630*/  STS.U16 [R15+UR4+0x21500], R16 ;  /* 0x021500100f007988 */ /* 0x0001e80008000404 */
[----:B------:R1:W5:Y:S04]  /*1f640*/  LDL.LU R14, [R1+0xf60] ;  /* 0x000f6000010e7983 */ /* 0x0003680000300800 */
[----:B------:R2:W-:Y:S04]  /*1f650*/  STS.U16 [R29+UR4+0x21580], R22 ;  /* 0x021580161d007988 */ /* 0x0005e80008000404 */
[----:B0-----:R1:W5:Y:S04]  /*1f660*/  LDL.LU R15, [R1+0xf5c] ;  /* 0x000f5c00010f7983 */ /* 0x0013680000300800 */
[----:B------:R1:W5:Y:S01]  /*1f670*/  LDL.LU R16, [R1+0xf58] ;  /* 0x000f580001107983 */ /* 0x0003620000300800 */
[----:B--2---:R-:W-:-:S03]  /*1f680*/  LOP3.LUT R22, R28, 0x50, RZ, 0x3c, !PT ;  /* 0x000000501c167812 */ /* 0x004fc600078e3cff */
[----:B------:R0:W-:Y:S04]  /*1f690*/  STS.U16 [R29+UR4+0x21180], R17 ;  /* 0x021180111d007988 */ /* 0x0001e80008000404 */
[----:B------:R2:W-:Y:S04]  /*1f6a0*/  STS.U16 [R19+UR4+0x21200], R18 ;  /* 0x0212001213007988 */ /* 0x0005e80008000404 */
[----:B------:R3:W-:Y:S01]  /*1f6b0*/  STS.U16 [R19+UR4+0x21600], R20 ;  /* 0x0216001413007988 */ /* 0x0007e20008000404 */
[----:B0-----:R-:W-:-:S03]  /*1f6c0*/  LOP3.LUT R29, R28, 0x60, RZ, 0x3c, !PT ;  /* 0x000000601c1d7812 */ /* 0x001fc600078e3cff */
[----:B------:R1:W5:Y:S01]  /*1f6d0*/  LDL.LU R17, [R1+0xf54] ;  /* 0x000f540001117983 */ /* 0x0003620000300800 */
[----:B------:R-:W-:-:S03]  /*1f6e0*/  LOP3.LUT R28, R28, 0x70, RZ, 0x3c, !PT ;  /* 0x000000701c1c7812 */ /* 0x000fc600078e3cff */
[----:B--2---:R1:W5:Y:S04]  /*1f6f0*/  LDL.LU R18, [R1+0xf50] ;  /* 0x000f500001127983 */ /* 0x0043680000300800 */
[----:B---3--:R1:W5:Y:S04]  /*1f700*/  LDL.LU R19, [R1+0xf4c] ;  /* 0x000f4c0001137983 */ /* 0x0083680000300800 */
[----:B------:R1:W5:Y:S04]  /*1f710*/  LDL.LU R20, [R1+0xf48] ;  /* 0x000f480001147983 */ /* 0x0003680000300800 */
[----:B------:R0:W-:Y:S04]  /*1f720*/  STS.U16 [R22+UR4+0x21280], R21 ;  /* 0x0212801516007988 */ /* 0x0001e80008000404 */
[----:B------:R2:W-:Y:S04]  /*1f730*/  STS.U16 [R22+UR4+0x21680], R23 ;  /* 0x0216801716007988 */ /* 0x0005e80008000404 */
[----:B------:R3:W-:Y:S04]  /*1f740*/  STS.U16 [R29+UR4+0x21300], R24 ;  /* 0x021300181d007988 */ /* 0x0007e80008000404 */
[----:B0-----:R1:W5:Y:S04]  /*1f750*/  LDL.LU R21, [R1+0xf44] ;  /* 0x000f440001157983 */ /* 0x0013680000300800 */
[----:B--2---:R1:W5:Y:S04]  /*1f760*/  LDL.LU R22, [R1+0xf40] ;  /* 0x000f400001167983 */ /* 0x0043680000300800 */
[----:B------:R1:W5:Y:S04]  /*1f770*/  LDL.LU R23, [R1+0xf3c] ;  /* 0x000f3c0001177983 */ /* 0x0003680000300800 */
[----:B---3--:R1:W5:Y:S04]  /*1f780*/  LDL.LU R24, [R1+0xf38] ;  /* 0x000f380001187983 */ /* 0x0083680000300800 */
[----:B------:R0:W-:Y:S04]  /*1f790*/  STS.U16 [R29+UR4+0x21700], R25 ;  /* 0x021700191d007988 */ /* 0x0001e80008000404 */
[----:B------:R2:W-:Y:S04]  /*1f7a0*/  STS.U16 [R28+UR4+0x21380], R26 ;  /* 0x0213801a1c007988 */ /* 0x0005e80008000404 */
[----:B------:R3:W-:Y:S04]  /*1f7b0*/  STS.U16 [R28+UR4+0x21780], R27 ;  /* 0x0217801b1c007988 */ /* 0x0007e80008000404 */
[----:B0-----:R1:W5:Y:S04]  /*1f7c0*/  LDL.LU R25, [R1+0xf34] ;  /* 0x000f340001197983 */ /* 0x0013680000300800 */
[----:B--2---:R1:W5:Y:S04]  /*1f7d0*/  LDL.LU R26, [R1+0xf30] ;  /* 0x000f3000011a7983 */ /* 0x0043680000300800 */
[----:B---3--:R1:W5:Y:S01]  /*1f7e0*/  LDL.LU R27, [R1+0xf2c] ;  /* 0x000f2c00011b7983 */ /* 0x0083620000300800 */
[----:B------:R0:W-:Y:S06]  /*1f7f0*/  MEMBAR.ALL.CTA ;  /* 0x0000000000007992 */ /* 0x0001ec0000008000 */
[----:B0-----:R-:W0:Y:S01]  /*1f800*/  FENCE.VIEW.ASYNC.S ;  /* 0x00000000000073c6 */ /* 0x001e220000000000 */
[----:B------:R-:W-:-:S04]  /*1f810*/  ULEA UR8, UR15, UR4, 0x3 ;  /* 0x000000040f087291 */ /* 0x000fc8000f8e18ff */
[----:B------:R-:W-:Y:S01]  /*1f820*/  UIADD3 UR8, UPT, UPT, UR8, 0x22000, URZ ;  /* 0x0002200008087890 */ /* 0x000fe2000fffe0ff */
[----:B0-----:R-:W-:Y:S06]  /*1f830*/  BAR.SYNC.DEFER_BLOCKING 0x0 ;  /* 0x0000000000007b1d */ /* 0x001fec0000010000 */
[----:B-1----:R-:W-:Y:S05]  /*1f840*/  @P0 BRA `(.L_x_9) ;  /* 0x0000000000c40947 */ /* 0x002fea0003800000 */
[----:B------:R-:W-:Y:S01]  /*1f850*/  UMOV UR74, UR14 ;  /* 0x0000000e004a7c82 */ /* 0x000fe20008000000 */
        /* <DEDUP_REMOVED lines=8> */
[----:B------:R-:W-:Y:S01]  /*1f8e0*/  UMOV UR72, 0x0 ;  /* 0x0000000000487882 */ /* 0x000fe20000000000 */
[----:B------:R-:W-:Y:S01]  /*1f8f0*/  UMOV UR73, 0x8048490 ;  /* 0x0804849000497882 */ /* 0x000fe20000000000 */
[----:B------:R-:W-:Y:S01]  /*1f900*/  UTCHMMA gdesc[UR12], gdesc[UR16], tmem[UR5], tmem[UR66], idesc[UR67], UPT ;  /* 0x00ff42100c0075ea */ /* 0x000fe2000b800005 */
[----:B------:R-:W-:-:S02]  /*1f910*/  UIADD3 UR76, UPT, UPT, UR5, 0x10, URZ ;  /* 0x00000010054c7890 */ /* 0x000fc4000fffe0ff */
[----:B------:R-:W-:Y:S01]  /*1f920*/  UTCHMMA gdesc[UR18], gdesc[UR22], tmem[UR5], tmem[UR68], idesc[UR69], UPT ;  /* 0x00ff4416120075ea */ /* 0x000fe2000b800005 */
[----:B------:R-:W-:Y:S02]  /*1f930*/  UIADD3 UR77, UPT, UPT, UR5, 0x10, URZ ;  /* 0x00000010054d7890 */ /* 0x000fe4000fffe0ff */
[----:B------:R1:W-:Y:S01]  /*1f940*/  UTCHMMA gdesc[UR24], gdesc[UR26], tmem[UR5], tmem[UR72], idesc[UR73], UPT ;  /* 0x00ff481a180075ea */ /* 0x0003e2000b800005 */
[----:B0-----:R-:W-:Y:S01]  /*1f950*/  UIADD3 UR75, UPT, UPT, UR5, 0x10, URZ ;  /* 0x00000010054b7890 */ /* 0x001fe2000fffe0ff */
[----:B------:R-:W-:Y:S01]  /*1f960*/  MOV.SPILL R29, UR7 ;  /* 0x00000007001d7c02 */ /* 0x000fe20009000f00 */
[----:B------:R-:W-:Y:S01]  /*1f970*/  UMOV UR70, 0x0 ;  /* 0x0000000000467882 */ /* 0x000fe20000000000 */
[----:B------:R-:W-:Y:S01]  /*1f980*/  UMOV UR71, 0x8048490 ;  /* 0x0804849000477882 */ /* 0x000fe20000000000 */
[----:B------:R-:W-:Y:S01]  /*1f990*/  MOV.SPILL R28, UR6 ;  /* 0x00000006001c7c02 */ /* 0x000fe20009000f00 */
[----:B------:R-:W-:Y:S01]  /*1f9a0*/  UMOV UR62, 0x0 ;  /* 0x00000000003e7882 */ /* 0x000fe20000000000 */
[----:B------:R-:W-:Y:S01]  /*1f9b0*/  UMOV UR63, 0x8048490 ;  /* 0x08048490003f7882 */ /* 0x000fe20000000000 */
[----:B------:R-:W-:Y:S01]  /*1f9c0*/  UMOV UR6, 0x0 ;  /* 0x0000000000067882 */ /* 0x000fe20000000000 */
[----:B------:R-:W-:Y:S01]  /*1f9d0*/  UMOV UR7, 0x8048490 ;  /* 0x0804849000077882 */ /* 0x000fe20000000000 */
[----:B-1----:R-:W-:-:S02]  /*1f9e0*/  UIADD3 UR72, UPT, UPT, UR5, 0x10, URZ ;  /* 0x0000001005487890 */ /* 0x002fc4000fffe0ff */
[----:B------:R-:W-:Y:S01]  /*1f9f0*/  UTCHMMA gdesc[UR28], gdesc[UR30], tmem[UR5], tmem[UR70], idesc[UR71], UPT ;  /* 0x00ff461e1c0075ea */ /* 0x000fe2000b800005 */
[----:B------:R-:W-:Y:S02]  /*1fa00*/  UIADD3 UR73, UPT, UPT, UR5, 0x10, URZ ;  /* 0x0000001005497890 */ /* 0x000fe4000fffe0ff */
[----:B------:R-:W-:Y:S01]  /*1fa10*/  UTCHMMA gdesc[UR32], gdesc[UR34], tmem[UR5], tmem[UR62], idesc[UR63], UPT ;  /* 0x00ff3e22200075ea */ /* 0x000fe2000b800005 */
[----:B------:R-:W-:Y:S02]  /*1fa20*/  UIADD3 UR74, UPT, UPT, UR5, 0x10, URZ ;  /* 0x00000010054a7890 */ /* 0x000fe4000fffe0ff */
[----:B------:R0:W-:Y:S01]  /*1fa30*/  UTCHMMA gdesc[UR36], gdesc[UR38], tmem[UR5], tmem[UR6], idesc[UR7], UPT ;  /* 0x00ff0626240075ea */ /* 0x0001e2000b800005 */
[----:B------:R-:W-:Y:S01]  /*1fa40*/  UTCHMMA gdesc[UR40], gdesc[UR42], tmem[UR5], tmem[UR64], idesc[UR65], UPT ;  /* 0x00ff402a280075ea */ /* 0x000fe2000b800005 */
[----:B------:R-:W-:Y:S01]  /*1fa50*/  UTCHMMA gdesc[UR44], gdesc[UR10], tmem[UR75], tmem[UR66], idesc[UR67], UPT ;  /* 0x00ff420a2c0075ea */ /* 0x000fe2000b80004b */
[----:B------:R-:W-:Y:S01]  /*1fa60*/  UTCHMMA gdesc[UR46], gdesc[UR16], tmem[UR76], tmem[UR68], idesc[UR69], UPT ;  /* 0x00ff44102e0075ea */ /* 0x000fe2000b80004c */
[----:B------:R1:W-:Y:S01]  /*1fa70*/  UTCHMMA gdesc[UR48], gdesc[UR22], tmem[UR77], tmem[UR70], idesc[UR71], UPT ;  /* 0x00ff4616300075ea */ /* 0x0003e2000b80004d */
[----:B------:R2:W-:Y:S01]  /*1fa80*/  UTCHMMA gdesc[UR52], gdesc[UR26], tmem[UR72], tmem[UR62], idesc[UR63], UPT ;  /* 0x00ff3e1a340075ea */ /* 0x0005e2000b800048 */
[----:B------:R2:W-:Y:S01]  /*1fa90*/  UTCHMMA gdesc[UR54], gdesc[UR30], tmem[UR73], tmem[UR64], idesc[UR65], UPT ;  /* 0x00ff401e360075ea */ /* 0x0005e2000b800049 */
[----:B------:R2:W-:Y:S01]  /*1faa0*/  UTCHMMA gdesc[UR56], gdesc[UR34], tmem[UR74], tmem[UR66], idesc[UR67], UPT ;  /* 0x00ff4222380075ea */ /* 0x0005e2000b80004a */
[----:B------:R2:W-:Y:S01]  /*1fab0*/  UTCHMMA gdesc[UR58], gdesc[UR38], tmem[UR75], tmem[UR68], idesc[UR69], UPT ;  /* 0x00ff44263a0075ea */ /* 0x0005e2000b80004b */
[----:B0-----:R-:W-:-:S02]  /*1fac0*/  R2UR.FILL UR7, R29 ;  /* 0x000000001d0772ca */ /* 0x001fc400004e0000 */
[----:B------:R-:W-:Y:S01]  /*1fad0*/  R2UR.FILL UR6, R28 ;  /* 0x000000001c0672ca */ /* 0x000fe200004e0000 */
[----:B-1----:R-:W-:Y:S01]  /*1fae0*/  UMOV UR70, UR8 ;  /* 0x0000000800467c82 */ /* 0x002fe20008000000 */
[----:B------:R-:W-:Y:S02]  /*1faf0*/  UMOV UR71, URZ ;  /* 0x000000ff00477c82 */ /* 0x000fe40008000000 */
[----:B------:R-:W-:Y:S01]  /*1fb00*/  UMOV UR77, UR70 ;  /* 0x00000046004d7c82 */ /* 0x000fe20008000000 */
[----:B------:R-:W-:Y:S01]  /*1fb10*/  UMOV UR70, 0x0 ;  /* 0x0000000000467882 */ /* 0x000fe20000000000 */
[----:B------:R-:W-:Y:S02]  /*1fb20*/  UMOV UR71, 0x8048490 ;  /* 0x0804849000477882 */ /* 0x000fe40000000000 */
[----:B------:R2:W-:Y:S01]  /*1fb30*/  UTCHMMA gdesc[UR60], gdesc[UR42], tmem[UR76], tmem[UR70], idesc[UR71], UPT ;  /* 0x00ff462a3c0075ea */ /* 0x0005e2000b80004c */
[----:B------:R2:W-:Y:S01]  /*1fb40*/  UTCBAR [UR77], URZ ;  /* 0x000000ff4d0073e9 */ /* 0x0005e200080000ff */
[----:B------:R-:W-:-:S05]  /*1fb50*/  NOP ;  /* 0x0000000000007918 */ /* 0x000fca0000000000 */
.L_x_9:
[----:B------:R-:W3:Y:S01]  /*1fb60*/  LDL R28, [R1+0x778] ;  /* 0x00077800011c7983 */ /* 0x000ee20000100800 */
[----:B--2---:R-:W-:Y:S02]  /*1fb70*/  UIADD3 UR62, UPT, UPT, UR9, 0x7f, URZ ;  /* 0x0000007f093e7890 */ /* 0x004fe4000fffe0ff */
[----:B------:R-:W-:Y:S02]  /*1fb80*/  UIADD3 UR15, UPT, UPT, UR15, 0x1, URZ ;  /* 0x000000010f0f7890 */ /* 0x000fe4000fffe0ff */
[----:B------:R-:W-:-:S04]  /*1fb90*/  USHF.R.S32.HI UR63, URZ, 0x1f, UR62 ;  /* 0x0000001fff3f7899 */ /* 0x000fc8000801143e */
[----:B------:R-:W-:-:S04]  /*1fba0*/  ULEA.HI UR63, UR63, UR62, URZ, 0x7 ;  /* 0x0000003e3f3f7291 */ /* 0x000fc8000f8f38ff */
[----:B------:R-:W-:-:S04]  /*1fbb0*/  USHF.R.S32.HI UR63, URZ, 0x7, UR63 ;  /* 0x00000007ff3f7899 */ /* 0x000fc8000801143f */
[----:B------:R-:W-:-:S04]  /*1fbc0*/  UISETP.LT.AND UP1, UPT, UR63, 0x1, UPT ;  /* 0x000000013f00788c */ /* 0x000fc8000bf21270 */
[----:B------:R-:W-:Y:S02]  /*1fbd0*/  USEL UR63, UR63, 0x1, !UP1 ;  /* 0x000000013f3f7887 */ /* 0x000fe4000c800000 */
[----:B------:R-:W-:Y:S02]  /*1fbe0*/  UISETP.GT.AND UP1, UPT, UR15, 0x1, UPT ;  /* 0x000000010f00788c */ /* 0x000fe4000bf24270 */
[----:B------:R-:W-:Y:S02]  /*1fbf0*/  UIADD3 UR63, UPT, UPT, UR63, -0x1, URZ ;  /* 0xffffffff3f3f7890 */ /* 0x000fe4000fffe0ff */
[----:B------:R-:W-:Y:S02]  /*1fc00*/  USEL UR62, URZ, 0x1, !UP1 ;  /* 0x00000001ff3e7887 */ /* 0x000fe4000c800000 */
[----:B------:R-:W-:Y:S02]  /*1fc10*/  USEL UR15, UR15, URZ, !UP1 ;  /* 0x000000ff0f0f7287 */ /* 0x000fe4000c800000 */
[----:B---3--:R-:W-:Y:S01]  /*1fc20*/  ISETP.NE.U32.AND P1, PT, R28, UR63, PT ;  /* 0x0000003f1c007c0c */ /* 0x008fe2000bf25070 */
[----:B------:R-:W-:-:S03]  /*1fc30*/  ULOP3.LUT UR63, UR7, UR62, URZ, 0x3c, !UPT ;  /* 0x0000003e073f7292 */ /* 0x000fc6000f8e3cff */
[----:B------:R-:W-:-:S04]  /*1fc40*/  UMOV UR62, UR7 ;  /* 0x00000007003e7c82 */ /* 0x000fc80008000000 */
[----:B------:R-:W-:-:S05]  /*1fc50*/  UMOV UR7, UR63 ;  /* 0x0000003f00077c82 */ /* 0x000fca0008000000 */
[----:B------:R-:W-:Y:S05]  /*1fc60*/  @P1 BRA `(.L_x_10) ;  /* 0xfffffec800f41947 */ /* 0x000fea000383ffff */
.L_x_7:
[----:B------:R-:W0:Y:S01]  /*1fc70*/  LDCU UR7, c[0x0][0x3a0] ;  /* 0x00007400ff0777ac */ /* 0x000e220008000800 */
[----:B-----5:R-:W2:Y:S01]  /*1fc80*/  LDC R41, c[0x0][0x3b4] ;  /* 0x0000ed00ff297b82 */ /* 0x020ea20000000800 */
[----:B------:R-:W3:Y:S01]  /*1fc90*/  LDCU.128 UR12, c[0x0][0x390] ;  /* 0x00007200ff0c77ac */ /* 0x000ee20008000c00 */
[----:B0-----:R-:W-:-:S04]  /*1fca0*/  UIADD3 UR7, UPT, UPT, UR7, 0x7f, URZ ;  /* 0x0000007f07077890 */ /* 0x001fc8000fffe0ff */
[----:B------:R-:W-:-:S09]  /*1fcb0*/  UISETP.GE.AND UP1, UPT, UR7, 0x80, UPT ;  /* 0x000000800700788c */ /* 0x000fd2000bf26270 */
[----:B---3--:R-:W-:Y:S05]  /*1fcc0*/  BRA.U !UP1, `(.L_x_11) ;  /* 0x0000000109107547 */ /* 0x008fea000b800000 */
[----:B------:R-:W-:-:S06]  /*1fcd0*/  USHF.L.U32 UR62, UR62, 0x1f, URZ ;  /* 0x0000001f3e3e7899 */ /* 0x000fcc00080006ff */
[----:B------:R-:W-:-:S04]  /*1fce0*/  IMAD.U32 R0, RZ, RZ, UR62 ;  /* 0x0000003eff007e24 */ /* 0x000fc8000f8e00ff */
[----:B------:R-:W0:Y:S02]  /*1fcf0*/  SYNCS.PHASECHK.TRANS64.TRYWAIT P0, [UR8], R0 ;  /* 0x00000000ff0075a7 */ /* 0x000e240008001108 */
[----:B0-----:R-:W-:Y:S05]  /*1fd00*/  @!P0 BRA `(.L_x_12) ;  /* 0x0000000c00c48947 */ /* 0x001fea0003800000 */
.L_x_11:
[----:B------:R-:W3:Y:S04]  /*1fd10*/  LDL.LU R49, [R1+0xd10] ;  /* 0x000d100001317983 */ /* 0x000ee80000300800 */
[----:B------:R-:W4:Y:S04]  /*1fd20*/  LDL.LU R48, [R1+0xf0c] ;  /* 0x000f0c0001307983 */ /* 0x000f280000300800 */
[----:B------:R-:W5:Y:S01]  /*1fd30*/  LDL.LU R47, [R1+0xf28] ;  /* 0x000f2800012f7983 */ /* 0x000f620000300800 */
[----:B------:R-:W-:Y:S06]  /*1fd40*/  BAR.SYNC.DEFER_BLOCKING 0x0 ;  /* 0x0000000000007b1d */ /* 0x000fec0000010000 */
[----:B------:R-:W0:Y:S02]  /*1fd50*/  @!P2 SYNCS.CCTL.IV [UR4+0x22000] ;  /* 0x02200000ff00a9b1 */ /* 0x000e240008000004 */
[----:B0-----:R-:W-:Y:S06]  /*1fd60*/  BAR.SYNC.DEFER_BLOCKING 0x0 ;  /* 0x0000000000007b1d */ /* 0x001fec0000010000 */
[----:B------:R-:W0:Y:S01]  /*1fd70*/  LDTM.x32 R4, tmem[UR6] ;  /* 0x00000006000479ee */ /* 0x000e2200082c0000 */
[----:B------:R-:W1:Y:S01]  /*1fd80*/  LDCU UR6, c[0x0][0x3b8] ;  /* 0x00007700ff0677ac */ /* 0x000e620008000800 */
[----:B------:R-:W2:Y:S01]  /*1fd90*/  @!P2 SYNCS.CCTL.IV [UR4+0x22008] ;  /* 0x02200800ff00a9b1 */ /* 0x000ea20008000004 */
[----:B------:R-:W-:Y:S01]  /*1fda0*/  NOP ;  /* 0x0000000000007918 */ /* 0x000fe20000000000 */
[----:B0-----:R-:W-:-:S02]  /*1fdb0*/  F2FP.BF16.F32.PACK_AB R40, R21, R20 ;  /* 0x000000141528723e */ /* 0x001fc400000010ff */
[----:B------:R-:W-:Y:S02]  /*1fdc0*/  F2FP.BF16.F32.PACK_AB R24, R25, R24 ;  /* 0x000000181918723e */ /* 0x000fe400000010ff */
[C---:B------:R-:W-:Y:S02]  /*1fdd0*/  PRMT R44, R40.reuse, 0x7610, R44 ;  /* 0x00007610282c7816 */ /* 0x040fe4000000002c */
[----:B------:R-:W-:Y:S02]  /*1fde0*/  PRMT R46, R40, 0x7632, R46 ;  /* 0x00007632282e7816 */ /* 0x000fe4000000002e */
[----:B------:R-:W-:Y:S02]  /*1fdf0*/  F2FP.BF16.F32.PACK_AB R26, R27, R26 ;  /* 0x0000001a1b1a723e */ /* 0x000fe400000010ff */
[----:B------:R-:W-:Y:S02]  /*1fe00*/  F2FP.BF16.F32.PACK_AB R28, R29, R28 ;  /* 0x0000001c1d1c723e */ /* 0x000fe400000010ff */
[----:B------:R-:W-:-:S02]  /*1fe10*/  F2FP.BF16.F32.PACK_AB R14, R15, R14 ;  /* 0x0000000e0f0e723e */ /* 0x000fc400000010ff */
[----:B------:R-:W-:Y:S02]  /*1fe20*/  F2FP.BF16.F32.PACK_AB R30, R31, R30 ;  /* 0x0000001e1f1e723e */ /* 0x000fe400000010ff */
[----:B------:R-:W-:Y:S02]  /*1fe30*/  F2FP.BF16.F32.PACK_AB R16, R17, R16 ;  /* 0x000000101110723e */ /* 0x000fe400000010ff */
[----:B------:R-:W-:Y:S02]  /*1fe40*/  F2FP.BF16.F32.PACK_AB R32, R33, R32 ;  /* 0x000000202120723e */ /* 0x000fe400000010ff */
[----:B------:R-:W-:Y:S02]  /*1fe50*/  F2FP.BF16.F32.PACK_AB R18, R19, R18 ;  /* 0x000000121312723e */ /* 0x000fe400000010ff */
[----:B------:R-:W-:Y:S01]  /*1fe60*/  F2FP.BF16.F32.PACK_AB R34, R35, R34 ;  /* 0x000000222322723e */ /* 0x000fe200000010ff */
[C---:B---3--:R-:W-:Y:S02]  /*1fe70*/  VIADD R0, R49.reuse, 0x1 ;  /* 0x0000000131007836 */ /* 0x048fe40000000000 */
[----:B------:R-:W-:-:S02]  /*1fe80*/  VIADD R37, R49, 0x3 ;  /* 0x0000000331257836 */ /* 0x000fc40000000000 */
[C---:B--2-4-:R-:W-:Y:S01]  /*1fe90*/  IMAD R36, R48.reuse, R41, RZ ;  /* 0x0000002930247224 */ /* 0x054fe200078e02ff */
[----:B------:R-:W-:Y:S01]  /*1fea0*/  ISETP.GE.AND P5, PT, R48, UR14, PT ;  /* 0x0000000e30007c0c */ /* 0x000fe2000bfa6270 */
[C---:B------:R-:W-:Y:S01]  /*1feb0*/  VIADD R43, R49.reuse, 0x6 ;  /* 0x00000006312b7836 */ /* 0x040fe20000000000 */
[----:B------:R-:W-:Y:S01]  /*1fec0*/  ISETP.GE.AND P4, PT, R0, UR15, PT ;  /* 0x0000000f00007c0c */ /* 0x000fe2000bf86270 */
[C---:B------:R-:W-:Y:S01]  /*1fed0*/  VIADD R0, R49.reuse, 0x2 ;  /* 0x0000000231007836 */ /* 0x040fe20000000000 */
[C---:B------:R-:W-:Y:S01]  /*1fee0*/  LEA R2, P1, R36.reuse, UR12, 0x1 ;  /* 0x0000000c24027c11 */ /* 0x040fe2000f8208ff */
[C---:B------:R-:W-:Y:S01]  /*1fef0*/  VIADD R42, R49.reuse, 0x5 ;  /* 0x00000005312a7836 */ /* 0x040fe20000000000 */
[C---:B------:R-:W-:Y:S01]  /*1ff00*/  ISETP.LT.AND P5, PT, R49.reuse, UR15, !P5 ;  /* 0x0000000f31007c0c */ /* 0x040fe2000efa1270 */
[----:B------:R-:W-:Y:S01]  /*1ff10*/  VIADD R40, R49, 0x7 ;  /* 0x0000000731287836 */ /* 0x000fe20000000000 */
[----:B------:R-:W-:Y:S01]  /*1ff20*/  LEA.HI.X.SX32 R3, R36, UR13, 0x1, P1 ;  /* 0x0000000d24037c11 */ /* 0x000fe200088f0eff */
[----:B------:R-:W-:Y:S01]  /*1ff30*/  IMAD R36, R41, 0x80, R36 ;  /* 0x0000008029247824 */ /* 0x000fe200078e0224 */
[----:B------:R-:W-:Y:S01]  /*1ff40*/  ISETP.GE.AND P1, PT, R37, UR15, PT ;  /* 0x0000000f25007c0c */ /* 0x000fe2000bf26270 */
[C---:B-1----:R-:W-:Y:S01]  /*1ff50*/  IMAD R37, R49.reuse, UR6, RZ ;  /* 0x0000000631257c24 */ /* 0x042fe2000f8e02ff */
[----:B------:R-:W-:Y:S01]  /*1ff60*/  ISETP.GE.AND P0, PT, R0, UR15, PT ;  /* 0x0000000f00007c0c */ /* 0x000fe2000bf06270 */
[----:B------:R-:W-:Y:S01]  /*1ff70*/  VIADD R27, R49, 0xb ;  /* 0x0000000b311b7836 */ /* 0x000fe20000000000 */
[----:B------:R-:W-:Y:S01]  /*1ff80*/  F2FP.BF16.F32.PACK_AB R0, R5, R4 ;  /* 0x000000040500723e */ /* 0x000fe200000010ff */
[----:B------:R-:W-:Y:S01]  /*1ff90*/  IMAD.WIDE R38, R37, 0x2, R2 ;  /* 0x0000000225267825 */ /* 0x000fe200078e0202 */
[----:B------:R-:W-:-:S02]  /*1ffa0*/  ISETP.LT.AND P6, PT, R48, UR14, !P4 ;  /* 0x0000000e30007c0c */ /* 0x000fc4000e7c1270 */
[----:B-----5:R-:W-:Y:S01]  /*1ffb0*/  ISETP.LT.AND P4, PT, R47, UR14, !P4 ;  /* 0x0000000e2f007c0c */ /* 0x020fe2000e781270 */
[C---:B------:R-:W-:Y:S01]  /*1ffc0*/  VIADD R4, R49.reuse, 0x4 ;  /* 0x0000000431047836 */ /* 0x040fe20000000000 */
[----:B------:R0:W-:Y:S01]  /*1ffd0*/  @P5 STG.E.U16 desc[UR20][R38.64], R0 ;  /* 0x0000000026005986 */ /* 0x0001e2000c101514 */
[----:B------:R-:W-:Y:S01]  /*1ffe0*/  ISETP.GE.AND P5, PT, R49, UR15, PT ;  /* 0x0000000f31007c0c */ /* 0x000fe2000bfa6270 */
[----:B------:R-:W-:Y:S01]  /*1fff0*/  VIADD R41, R37, UR6 ;  /* 0x0000000625297c36 */ /* 0x000fe20008000000 */
[----:B------:R-:W-:Y:S02]  /*20000*/  PRMT R45, R0, 0x7632, R45 ;  /* 0x00007632002d7816 */ /* 0x000fe4000000002d */
[----:B------:R-:W-:Y:S01]  /*20010*/  ISETP.GE.AND P3, PT, R4, UR15, PT ;  /* 0x0000000f04007c0c */ /* 0x000fe2000bf66270 */
[----:B------:R-:W-:Y:S01]  /*20020*/  IMAD.WIDE R20, R41, 0x2, R2 ;  /* 0x0000000229147825 */ /* 0x000fe200078e0202 */
[----:B------:R-:W-:Y:S02]  /*20030*/  LEA R4, P2, R36, UR12, 0x1 ;  /* 0x0000000c24047c11 */ /* 0x000fe4000f8408ff */
[----:B------:R-:W-:-:S02]  /*20040*/  ISETP.LT.AND P5, PT, R47, UR14, !P5 ;  /* 0x0000000e2f007c0c */ /* 0x000fc4000efa1270 */
[----:B------:R-:W-:Y:S02]  /*20050*/  LEA.HI.X.SX32 R5, R36, UR13, 0x1, P2 ;  /* 0x0000000d24057c11 */ /* 0x000fe400090f0eff */
[----:B0-----:R-:W-:Y:S02]  /*20060*/  F2FP.BF16.F32.PACK_AB R0, R7, R6 ;  /* 0x000000060700723e */ /* 0x001fe400000010ff */
[----:B------:R-:W-:Y:S01]  /*20070*/  ISETP.GE.AND P2, PT, R42, UR15, PT ;  /* 0x0000000f2a007c0c */ /* 0x000fe2000bf46270 */
[----:B------:R-:W-:Y:S01]  /*20080*/  IMAD.WIDE R36, R37, 0x2, R4 ;  /* 0x0000000225247825 */ /* 0x000fe200078e0204 */
[----:B------:R-:W-:-:S03]  /*20090*/  PRMT R42, R0, 0x7632, R42 ;  /* 0x00007632002a7816 */ /* 0x000fc6000000002a */
[----:B------:R-:W-:Y:S02]  /*200a0*/  IMAD.WIDE R38, R41, 0x2, R4 ;  /* 0x0000000229267825 */ /* 0x000fe400078e0204 */
[----:B------:R0:W-:Y:S01]  /*200b0*/  @P5 STG.E.U16 desc[UR20][R36.64], R44 ;  /* 0x0000002c24005986 */ /* 0x0001e2000c101514 */
[----:B------:R-:W-:Y:S01]  /*200c0*/  ISETP.GE.AND P5, PT, R43, UR15, PT ;  /* 0x0000000f2b007c0c */ /* 0x000fe2000bfa6270 */
[----:B------:R-:W-:Y:S02]  /*200d0*/  VIADD R41, R41, UR6 ;  /* 0x0000000629297c36 */ /* 0x000fe40008000000 */
[----:B------:R1:W-:Y:S01]  /*200e0*/  @P6 STG.E.U16 desc[UR20][R20.64], R45 ;  /* 0x0000002d14006986 */ /* 0x0003e2000c101514 */
[C---:B------:R-:W-:Y:S01]  /*200f0*/  ISETP.LT.AND P6, PT, R48.reuse, UR14, !P1 ;  /* 0x0000000e30007c0c */ /* 0x040fe2000cfc1270 */
[----:B------:R-:W-:Y:S01]  /*20100*/  VIADD R43, R41, UR6 ;  /* 0x00000006292b7c36 */ /* 0x000fe20008000000 */
[----:B------:R-:W-:Y:S01]  /*20110*/  ISETP.LT.AND P1, PT, R47, UR14, !P1 ;  /* 0x0000000e2f007c0c */ /* 0x000fe2000cf21270 */
[----:B------:R2:W-:Y:S01]  /*20120*/  @P4 STG.E.U16 desc[UR20][R38.64], R46 ;  /* 0x0000002e26004986 */ /* 0x0005e2000c101514 */
[----:B------:R-:W-:Y:S01]  /*20130*/  ISETP.LT.AND P4, PT, R48, UR14, !P0 ;  /* 0x0000000e30007c0c */ /* 0x000fe2000c781270 */
[----:B------:R-:W-:Y:S01]  /*20140*/  IMAD.WIDE R6, R41, 0x2, R2 ;  /* 0x0000000229067825 */ /* 0x000fe200078e0202 */
[----:B------:R-:W-:-:S03]  /*20150*/  ISETP.LT.AND P0, PT, R47, UR14, !P0 ;  /* 0x0000000e2f007c0c */ /* 0x000fc6000c701270 */
[----:B0-----:R-:W-:Y:S01]  /*20160*/  IMAD.WIDE R36, R41, 0x2, R4 ;  /* 0x0000000229247825 */ /* 0x001fe200078e0204 */
[----:B------:R-:W-:Y:S02]  /*20170*/  PRMT R41, R0, 0x7610, R41 ;  /* 0x0000761000297816 */ /* 0x000fe40000000029 */
[----:B------:R-:W-:Y:S01]  /*20180*/  F2FP.BF16.F32.PACK_AB R0, R9, R8 ;  /* 0x000000080900723e */ /* 0x000fe200000010ff */
[----:B-1----:R-:W-:Y:S01]  /*20190*/  IMAD.WIDE R20, R43, 0x2, R2 ;  /* 0x000000022b147825 */ /* 0x002fe200078e0202 */
[----:B--2---:R-:W-:-:S03]  /*201a0*/  F2FP.BF16.F32.PACK_AB R39, R23, R22 ;  /* 0x000000161727723e */ /* 0x004fc600000010ff */
[----:B------:R0:W-:Y:S01]  /*201b0*/  @P4 STG.E.U16 desc[UR20][R6.64], R41 ;  /* 0x0000002906004986 */ /* 0x0001e2000c101514 */
[----:B------:R-:W-:Y:S01]  /*201c0*/  VIADD R9, R43, UR6 ;  /* 0x000000062b097c36 */ /* 0x000fe20008000000 */
[----:B------:R-:W-:Y:S01]  /*201d0*/  PRMT R44, R39, 0x7632, R44 ;  /* 0x00007632272c7816 */ /* 0x000fe2000000002c */
[----:B------:R-:W-:Y:S01]  /*201e0*/  IMAD.WIDE R22, R43, 0x2, R4 ;  /* 0x000000022b167825 */ /* 0x000fe200078e0204 */
[----:B------:R1:W-:Y:S01]  /*201f0*/  @P0 STG.E.U16 desc[UR20][R36.64], R39 ;  /* 0x0000002724000986 */ /* 0x0003e2000c101514 */
[C---:B------:R-:W-:Y:S02]  /*20200*/  ISETP.LT.AND P0, PT, R48.reuse, UR14, !P3 ;  /* 0x0000000e30007c0c */ /* 0x040fe4000df01270 */
[----:B------:R-:W-:Y:S01]  /*20210*/  ISETP.LT.AND P3, PT, R47, UR14, !P3 ;  /* 0x0000000e2f007c0c */ /* 0x000fe2000df61270 */
[----:B------:R2:W-:Y:S01]  /*20220*/  @P6 STG.E.U16 desc[UR20][R20.64], R42 ;  /* 0x0000002a14006986 */ /* 0x0005e2000c101514 */
[----:B------:R-:W-:Y:S01]  /*20230*/  ISETP.LT.AND P6, PT, R48, UR14, !P2 ;  /* 0x0000000e30007c0c */ /* 0x000fe2000d7c1270 */
[----:B------:R-:W-:Y:S01]  /*20240*/  VIADD R25, R9, UR6 ;  /* 0x0000000609197c36 */ /* 0x000fe20008000000 */
[----:B------:R-:W-:Y:S01]  /*20250*/  ISETP.LT.AND P2, PT, R47, UR14, !P2 ;  /* 0x0000000e2f007c0c */ /* 0x000fe2000d741270 */
[----:B0-----:R-:W-:Y:S01]  /*20260*/  IMAD.WIDE R6, R9, 0x2, R2 ;  /* 0x0000000209067825 */ /* 0x001fe200078e0202 */
[----:B------:R0:W-:Y:S01]  /*20270*/  @P1 STG.E.U16 desc[UR20][R22.64], R44 ;  /* 0x0000002c16001986 */ /* 0x0001e2000c101514 */
[----:B------:R-:W-:-:S02]  /*20280*/  ISETP.GE.AND P4, PT, R40, UR15, PT ;  /* 0x0000000f28007c0c */ /* 0x000fc4000bf86270 */
[C---:B-1----:R-:W-:Y:S01]  /*20290*/  PRMT R37, R0.reuse, 0x7610, R37 ;  /* 0x0000761000257816 */ /* 0x042fe20000000025 */
[----:B------:R-:W-:Y:S01]  /*202a0*/  IMAD.WIDE R8, R9, 0x2, R4 ;  /* 0x0000000209087825 */ /* 0x000fe200078e0204 */
[----:B------:R-:W-:Y:S02]  /*202b0*/  PRMT R39, R0, 0x7632, R39 ;  /* 0x0000763200277816 */ /* 0x000fe40000000027 */
[----:B------:R-:W-:Y:S01]  /*202c0*/  F2FP.BF16.F32.PACK_AB R0, R11, R10 ;  /* 0x0000000a0b00723e */ /* 0x000fe200000010ff */
[C---:B--2---:R-:W-:Y:S01]  /*202d0*/  IMAD.WIDE R20, R25.reuse, 0x2, R2 ;  /* 0x0000000219147825 */ /* 0x044fe200078e0202 */
[----:B------:R1:W-:Y:S03]  /*202e0*/  @P0 STG.E.U16 desc[UR20][R6.64], R37 ;  /* 0x0000002506000986 */ /* 0x0003e6000c101514 */
[----:B0-----:R-:W-:Y:S01]  /*202f0*/  VIADD R23, R25, UR6 ;  /* 0x0000000619177c36 */ /* 0x001fe20008000000 */
[----:B------:R0:W-:Y:S01]  /*20300*/  @P3 STG.E.U16 desc[UR20][R8.64], R24 ;  /* 0x0000001808003986 */ /* 0x0001e2000c101514 */
[----:B------:R-:W-:-:S02]  /*20310*/  VIADD R38, R49, 0x8 ;  /* 0x0000000831267836 */ /* 0x000fc40000000000 */
[--C-:B------:R-:W-:Y:S01]  /*20320*/  IMAD.WIDE R10, R23, 0x2, R4.reuse ;  /* 0x00000002170a7825 */ /* 0x100fe200078e0204 */
[----:B------:R2:W-:Y:S01]  /*20330*/  @P6 STG.E.U16 desc[UR20][R20.64], R39 ;  /* 0x0000002714006986 */ /* 0x0005e2000c101514 */
[----:B------:R-:W-:Y:S02]  /*20340*/  ISETP.LT.AND P6, PT, R48, UR14, !P5 ;  /* 0x0000000e30007c0c */ /* 0x000fe4000efc1270 */
[----:B------:R-:W-:Y:S01]  /*20350*/  ISETP.LT.AND P5, PT, R47, UR14, !P5 ;  /* 0x0000000e2f007c0c */ /* 0x000fe2000efa1270 */
[----:B-1----:R-:W-:Y:S01]  /*20360*/  IMAD.WIDE R6, R25, 0x2, R4 ;  /* 0x0000000219067825 */ /* 0x002fe200078e0204 */
[----:B------:R-:W-:Y:S02]  /*20370*/  ISETP.GE.AND P1, PT, R38, UR15, PT ;  /* 0x0000000f26007c0c */ /* 0x000fe4000bf26270 */
[----:B0-----:R-:W-:Y:S01]  /*20380*/  PRMT R24, R24, 0x7632, R24 ;  /* 0x0000763218187816 */ /* 0x001fe20000000018 */
[----:B------:R-:W-:Y:S01]  /*20390*/  IMAD.WIDE R8, R23, 0x2, R2 ;  /* 0x0000000217087825 */ /* 0x000fe200078e0202 */
[----:B--2---:R-:W-:-:S03]  /*203a0*/  F2FP.BF16.F32.PACK_AB R20, R13, R12 ;  /* 0x0000000c0d14723e */ /* 0x004fc600000010ff */
[----:B------:R0:W-:Y:S01]  /*203b0*/  @P2 STG.E.U16 desc[UR20][R6.64], R24 ;  /* 0x0000001806002986 */ /* 0x0001e2000c101514 */
[----:B------:R-:W-:Y:S01]  /*203c0*/  VIADD R23, R23, UR6 ;  /* 0x0000000617177c36 */ /* 0x000fe20008000000 */
[----:B------:R-:W-:Y:S01]  /*203d0*/  ISETP.GE.AND P2, PT, R27, UR15, PT ;  /* 0x0000000f1b007c0c */ /* 0x000fe2000bf46270 */
[----:B------:R-:W-:Y:S01]  /*203e0*/  VIADD R36, R49, 0x9 ;  /* 0x0000000931247836 */ /* 0x000fe20000000000 */
[----:B------:R1:W-:Y:S01]  /*203f0*/  @P6 STG.E.U16 desc[UR20][R8.64], R0 ;  /* 0x0000000008006986 */ /* 0x0003e2000c101514 */
[C---:B------:R-:W-:Y:S01]  /*20400*/  ISETP.LT.AND P6, PT, R48.reuse, UR14, !P1 ;  /* 0x0000000e30007c0c */ /* 0x040fe2000cfc1270 */
[----:B------:R-:W-:Y:S01]  /*20410*/  VIADD R21, R23, UR6 ;  /* 0x0000000617157c36 */ /* 0x000fe20008000000 */
[----:B------:R-:W-:Y:S01]  /*20420*/  ISETP.LT.AND P1, PT, R47, UR14, !P1 ;  /* 0x0000000e2f007c0c */ /* 0x000fe2000cf21270 */
[----:B------:R2:W-:Y:S01]  /*20430*/  @P5 STG.E.U16 desc[UR20][R10.64], R26 ;  /* 0x0000001a0a005986 */ /* 0x0005e2000c101514 */
[----:B------:R-:W-:Y:S01]  /*20440*/  ISETP.LT.AND P5, PT, R48, UR14, !P4 ;  /* 0x0000000e30007c0c */ /* 0x000fe2000e7a1270 */
[----:B------:R-:W-:Y:S01]  /*20450*/  VIADD R22, R49, 0xa ;  /* 0x0000000a31167836 */ /* 0x000fe20000000000 */
[----:B------:R-:W-:Y:S01]  /*20460*/  ISETP.LT.AND P4, PT, R47, UR14, !P4 ;  /* 0x0000000e2f007c0c */ /* 0x000fe2000e781270 */
[----:B0-----:R-:W-:Y:S01]  /*20470*/  IMAD.WIDE R6, R23, 0x2, R2 ;  /* 0x0000000217067825 */ /* 0x001fe200078e0202 */
[----:B------:R-:W-:-:S02]  /*20480*/  PRMT R24, R26, 0x7632, R24 ;  /* 0x000076321a187816 */ /* 0x000fc40000000018 */
[----:B------:R-:W-:Y:S01]  /*20490*/  ISETP.GE.AND P0, PT, R36, UR15, PT ;  /* 0x0000000f24007c0c */ /* 0x000fe2000bf06270 */
[----:B-1----:R-:W-:Y:S01]  /*204a0*/  IMAD.WIDE R8, R23, 0x2, R4 ;  /* 0x0000000217087825 */ /* 0x002fe200078e0204 */
[----:B------:R-:W-:Y:S02]  /*204b0*/  PRMT R23, R0, 0x7632, R23 ;  /* 0x0000763200177816 */ /* 0x000fe40000000017 */
[----:B------:R-:W-:Y:S01]  /*204c0*/  ISETP.GE.AND P3, PT, R22, UR15, PT ;  /* 0x0000000f16007c0c */ /* 0x000fe2000bf66270 */
[C---:B--2---:R-:W-:Y:S02]  /*204d0*/  IMAD.WIDE R10, R21.reuse, 0x2, R2 ;  /* 0x00000002150a7825 */ /* 0x044fe400078e0202 */
[----:B------:R0:W-:Y:S02]  /*204e0*/  @P5 STG.E.U16 desc[UR20][R6.64], R23 ;  /* 0x0000001706005986 */ /* 0x0001e4000c101514 */
[C---:B------:R-:W-:Y:S02]  /*204f0*/  IMAD.WIDE R12, R21.reuse, 0x2, R4 ;  /* 0x00000002150c7825 */ /* 0x040fe400078e0204 */
[----:B------:R1:W-:Y:S01]  /*20500*/  @P4 STG.E.U16 desc[UR20][R8.64], R24 ;  /* 0x0000001808004986 */ /* 0x0003e2000c101514 */
[----:B------:R-:W-:Y:S01]  /*20510*/  ISETP.LT.AND P4, PT, R48, UR14, !P0 ;  /* 0x0000000e30007c0c */ /* 0x000fe2000c781270 */
[----:B------:R-:W-:-:S02]  /*20520*/  VIADD R21, R21, UR6 ;  /* 0x0000000615157c36 */ /* 0x000fc40008000000 */
[----:B------:R-:W-:Y:S01]  /*20530*/  @P6 STG.E.U16 desc[UR20][R10.64], R20 ;  /* 0x000000140a006986 */ /* 0x000fe2000c101514 */
[----:B------:R-:W-:Y:S01]  /*20540*/  ISETP.LT.AND P6, PT, R48, UR14, !P3 ;  /* 0x0000000e30007c0c */ /* 0x000fe2000dfc1270 */
[----:B------:R-:W-:Y:S01]  /*20550*/  VIADD R15, R21, UR6 ;  /* 0x00000006150f7c36 */ /* 0x000fe20008000000 */
[C---:B------:R-:W-:Y:S01]  /*20560*/  ISETP.LT.AND P3, PT, R47.reuse, UR14, !P3 ;  /* 0x0000000e2f007c0c */ /* 0x040fe2000df61270 */
[----:B------:R2:W-:Y:S01]  /*20570*/  @P1 STG.E.U16 desc[UR20][R12.64], R28 ;  /* 0x0000001c0c001986 */ /* 0x0005e2000c101514 */
[----:B------:R-:W-:Y:S01]  /*20580*/  ISETP.LT.AND P1, PT, R47, UR14, !P0 ;  /* 0x0000000e2f007c0c */ /* 0x000fe2000c721270 */
[----:B------:R-:W-:Y:S02]  /*20590*/  VIADD R22, R49, 0xc ;  /* 0x0000000c31167836 */ /* 0x000fe40000000000 */
[----:B0-----:R-:W-:-:S03]  /*205a0*/  IMAD.WIDE R6, R21, 0x2, R2 ;  /* 0x0000000215067825 */ /* 0x001fc600078e0202 */
[----:B------:R-:W-:Y:S01]  /*205b0*/  ISETP.GE.AND P5, PT, R22, UR15, PT ;  /* 0x0000000f16007c0c */ /* 0x000fe2000bfa6270 */
[----:B-1----:R-:W-:Y:S01]  /*205c0*/  IMAD.WIDE R8, R21, 0x2, R4 ;  /* 0x0000000215087825 */ /* 0x002fe200078e0204 */
[----:B--2---:R-:W-:-:S03]  /*205d0*/  PRMT R13, R20, 0x7632, R13 ;  /* 0x00007632140d7816 */ /* 0x004fc6000000000d */
[----:B------:R-:W-:Y:S01]  /*205e0*/  IMAD.WIDE R10, R15, 0x2, R2 ;  /* 0x000000020f0a7825 */ /* 0x000fe200078e0202 */
[----:B------:R-:W-:Y:S01]  /*205f0*/  PRMT R20, R28, 0x7632, R20 ;  /* 0x000076321c147816 */ /* 0x000fe20000000014 */
[----:B------:R0:W-:Y:S02]  /*20600*/  @P4 STG.E.U16 desc[UR20][R6.64], R13 ;  /* 0x0000000d06004986 */ /* 0x0001e4000c101514 */
[C---:B------:R-:W-:Y:S02]  /*20610*/  VIADD R0, R49.reuse, 0xd ;  /* 0x0000000d31007836 */ /* 0x040fe40000000000 */
[----:B------:R-:W-:Y:S01]  /*20620*/  VIADD R22, R49, 0xe ;  /* 0x0000000e31167836 */ /* 0x000fe20000000000 */
[----:B------:R1:W-:Y:S01]  /*20630*/  @P1 STG.E.U16 desc[UR20][R8.64], R20 ;  /* 0x0000001408001986 */ /* 0x0003e2000c101514 */
[C---:B------:R-:W-:Y:S02]  /*20640*/  ISETP.LT.AND P1, PT, R48.reuse, UR14, !P2 ;  /* 0x0000000e30007c0c */ /* 0x040fe4000d721270 */
[----:B------:R-:W-:Y:S01]  /*20650*/  ISETP.LT.AND P2, PT, R47, UR14, !P2 ;  /* 0x0000000e2f007c0c */ /* 0x000fe2000d741270 */
[----:B------:R2:W-:Y:S01]  /*20660*/  @P6 STG.E.U16 desc[UR20][R10.64], R14 ;  /* 0x0000000e0a006986 */ /* 0x0005e2000c101514 */
[----:B------:R-:W-:-:S02]  /*20670*/  ISETP.LT.AND P6, PT, R48, UR14, !P5 ;  /* 0x0000000e30007c0c */ /* 0x000fc4000efc1270 */
[----:B------:R-:W-:Y:S01]  /*20680*/  ISETP.GE.AND P0, PT, R0, UR15, PT ;  /* 0x0000000f00007c0c */ /* 0x000fe2000bf06270 */
[----:B0-----:R-:W-:Y:S01]  /*20690*/  VIADD R13, R15, UR6 ;  /* 0x000000060f0d7c36 */ /* 0x001fe20008000000 */
[----:B------:R-:W-:Y:S01]  /*206a0*/  ISETP.LT.AND P5, PT, R47, UR14, !P5 ;  /* 0x0000000e2f007c0c */ /* 0x000fe2000efa1270 */
[----:B------:R-:W-:Y:S01]  /*206b0*/  IMAD.WIDE R6, R15, 0x2, R4 ;  /* 0x000000020f067825 */ /* 0x000fe200078e0204 */
[----:B------:R-:W-:Y:S02]  /*206c0*/  ISETP.GE.AND P4, PT, R22, UR15, PT ;  /* 0x0000000f16007c0c */ /* 0x000fe4000bf86270 */
[----:B-1----:R-:W-:Y:S01]  /*206d0*/  PRMT R20, R14, 0x7632, R20 ;  /* 0x000076320e147816 */ /* 0x002fe20000000014 */
[C---:B------:R-:W-:Y:S01]  /*206e0*/  VIADD R17, R13.reuse, UR6 ;  /* 0x000000060d117c36 */ /* 0x040fe20008000000 */
[----:B------:R0:W-:Y:S01]  /*206f0*/  @P3 STG.E.U16 desc[UR20][R6.64], R30 ;  /* 0x0000001e06003986 */ /* 0x0001e2000c101514 */
[----:B------:R-:W-:Y:S01]  /*20700*/  IMAD.WIDE R8, R13, 0x2, R2 ;  /* 0x000000020d087825 */ /* 0x000fe200078e0202 */
[----:B--2---:R-:W-:-:S03]  /*20710*/  PRMT R14, R30, 0x7632, R14 ;  /* 0x000076321e0e7816 */ /* 0x004fc6000000000e */
[----:B------:R-:W-:Y:S01]  /*20720*/  IMAD.WIDE R10, R13, 0x2, R4 ;  /* 0x000000020d0a7825 */ /* 0x000fe200078e0204 */
[----:B------:R1:W-:Y:S03]  /*20730*/  @P1 STG.E.U16 desc[UR20][R8.64], R20 ;  /* 0x0000001408001986 */ /* 0x0003e6000c101514 */
[----:B------:R-:W-:Y:S01]  /*20740*/  IMAD.WIDE R12, R17, 0x2, R2 ;  /* 0x00000002110c7825 */ /* 0x000fe200078e0202 */
[----:B------:R-:W-:Y:S01]  /*20750*/  @P2 STG.E.U16 desc[UR20][R10.64], R14 ;  /* 0x0000000e0a002986 */ /* 0x000fe2000c101514 */
[C---:B------:R-:W-:Y:S02]  /*20760*/  ISETP.LT.AND P2, PT, R48.reuse, UR14, !P4 ;  /* 0x0000000e30007c0c */ /* 0x040fe4000e741270 */
[----:B------:R-:W-:Y:S01]  /*20770*/  VIADD R0, R49, 0xf ;  /* 0x0000000f31007836 */ /* 0x000fe20000000000 */
[----:B------:R2:W-:Y:S01]  /*20780*/  @P6 STG.E.U16 desc[UR20][R12.64], R16 ;  /* 0x000000100c006986 */ /* 0x0005e2000c101514 */
[----:B------:R-:W-:Y:S01]  /*20790*/  ISETP.LT.AND P6, PT, R48, UR14, !P0 ;  /* 0x0000000e30007c0c */ /* 0x000fe2000c7c1270 */
[----:B------:R-:W-:Y:S01]  /*207a0*/  VIADD R15, R17, UR6 ;  /* 0x00000006110f7c36 */ /* 0x000fe20008000000 */
[----:B------:R-:W-:Y:S01]  /*207b0*/  ISETP.LT.AND P0, PT, R47, UR14, !P0 ;  /* 0x0000000e2f007c0c */ /* 0x000fe2000c701270 */
[----:B0-----:R-:W-:Y:S01]  /*207c0*/  IMAD.WIDE R6, R17, 0x2, R4 ;  /* 0x0000000211067825 */ /* 0x001fe200078e0204 */
[----:B------:R-:W-:-:S02]  /*207d0*/  ISETP.GE.AND P3, PT, R0, UR15, PT ;  /* 0x0000000f00007c0c */ /* 0x000fc4000bf66270 */
[----:B------:R-:W-:Y:S01]  /*207e0*/  ISETP.LT.AND P4, PT, R47, UR14, !P4 ;  /* 0x0000000e2f007c0c */ /* 0x000fe2000e781270 */
[C---:B------:R-:W-:Y:S01]  /*207f0*/  VIADD R19, R15.reuse, UR6 ;  /* 0x000000060f137c36 */ /* 0x040fe20008000000 */
[----:B------:R-:W-:Y:S01]  /*20800*/  ISETP.LT.AND P1, PT, R48, UR14, !P3 ;  /* 0x0000000e30007c0c */ /* 0x000fe2000df21270 */
[----:B-1----:R-:W-:Y:S01]  /*20810*/  IMAD.WIDE R8, R15, 0x2, R2 ;  /* 0x000000020f087825 */ /* 0x002fe200078e0202 */
[----:B------:R-:W-:Y:S01]  /*20820*/  ISETP.LT.AND P3, PT, R47, UR14, !P3 ;  /* 0x0000000e2f007c0c */ /* 0x000fe2000df61270 */
[----:B------:R0:W-:Y:S01]  /*20830*/  @P5 STG.E.U16 desc[UR20][R6.64], R32 ;  /* 0x0000002006005986 */ /* 0x0001e2000c101514 */
[----:B------:R-:W-:Y:S01]  /*20840*/  PRMT R0, R16, 0x7632, R0 ;  /* 0x0000763210007816 */ /* 0x000fe20000000000 */
[----:B------:R-:W-:Y:S01]  /*20850*/  VIADD R17, R19, UR6 ;  /* 0x0000000613117c36 */ /* 0x000fe20008000000 */
[----:B--2---:R-:W-:Y:S01]  /*20860*/  PRMT R16, R34, 0x7632, R16 ;  /* 0x0000763222107816 */ /* 0x004fe20000000010 */
[----:B------:R-:W-:Y:S02]  /*20870*/  IMAD.WIDE R10, R15, 0x2, R4 ;  /* 0x000000020f0a7825 */ /* 0x000fe400078e0204 */
[----:B------:R1:W-:Y:S02]  /*20880*/  @P6 STG.E.U16 desc[UR20][R8.64], R0 ;  /* 0x0000000008006986 */ /* 0x0003e4000c101514 */
[----:B------:R-:W-:Y:S01]  /*20890*/  IMAD.WIDE R12, R19, 0x2, R2 ;  /* 0x00000002130c7825 */ /* 0x000fe200078e0202 */
[----:B0-----:R-:W-:-:S03]  /*208a0*/  PRMT R7, R32, 0x7632, R7 ;  /* 0x0000763220077816 */ /* 0x001fc60000000007 */
[----:B------:R-:W-:-:S04]  /*208b0*/  IMAD.WIDE R14, R19, 0x2, R4 ;  /* 0x00000002130e7825 */ /* 0x000fc800078e0204 */
[C---:B------:R-:W-:Y:S01]  /*208c0*/  IMAD.WIDE R2, R17.reuse, 0x2, R2 ;  /* 0x0000000211027825 */ /* 0x040fe200078e0202 */
[----:B-1----:R-:W-:Y:S01]  /*208d0*/  PRMT R9, R18, 0x7632, R9 ;  /* 0x0000763212097816 */ /* 0x002fe20000000009 */
[----:B------:R0:W-:Y:S02]  /*208e0*/  @P0 STG.E.U16 desc[UR20][R10.64], R7 ;  /* 0x000000070a000986 */ /* 0x0001e4000c101514 */
[----:B------:R-:W-:Y:S02]  /*208f0*/  IMAD.WIDE R4, R17, 0x2, R4 ;  /* 0x0000000211047825 */ /* 0x000fe400078e0204 */
[----:B------:R0:W-:Y:S04]  /*20900*/  @P2 STG.E.U16 desc[UR20][R12.64], R18 ;  /* 0x000000120c002986 */ /* 0x0001e8000c101514 */
[----:B------:R0:W-:Y:S04]  /*20910*/  @P4 STG.E.U16 desc[UR20][R14.64], R34 ;  /* 0x000000220e004986 */ /* 0x0001e8000c101514 */
[----:B------:R0:W-:Y:S04]  /*20920*/  @P1 STG.E.U16 desc[UR20][R2.64], R9 ;  /* 0x0000000902001986 */ /* 0x0001e8000c101514 */
[----:B------:R0:W-:Y:S01]  /*20930*/  @P3 STG.E.U16 desc[UR20][R4.64], R16 ;  /* 0x0000001004003986 */ /* 0x0001e2000c101514 */
[----:B------:R-:W-:Y:S06]  /*20940*/  BAR.SYNC.DEFER_BLOCKING 0x0 ;  /* 0x0000000000007b1d */ /* 0x000fec0000010000 */
[----:B------:R-:W-:Y:S05]  /*20950*/  BRA.U UP0, `(.L_x_13) ;  /* 0x00000001009c7547 */ /* 0x000fea000b800000 */
[----:B------:R-:W1:Y:S01]  /*20960*/  S2UR UR6, SR_CgaCtaId ;  /* 0x00000000000679c3 */ /* 0x000e620000008800 */
[----:B------:R-:W-:Y:S01]  /*20970*/  NOP ;  /* 0x0000000000007918 */ /* 0x000fe20000000000 */
[----:B------:R-:W-:Y:S01]  /*20980*/  UMOV UR4, 0x50 ;  /* 0x0000005000047882 */ /* 0x000fe20000000000 */
[----:B------:R-:W-:Y:S02]  /*20990*/  IMAD.U32 R0, RZ, RZ, UR5 ;  /* 0x00000005ff007e24 */ /* 0x000fe4000f8e00ff */
[----:B0-----:R-:W-:-:S03]  /*209a0*/  IMAD.MOV.U32 R3, RZ, RZ, 0x1 ;  /* 0x00000001ff037424 */ /* 0x001fc600078e00ff */
[----:B------:R-:W-:-:S04]  /*209b0*/  LOP3.LUT R0, R0, 0xffff, RZ, 0xc0, !PT ;  /* 0x0000ffff00007812 */ /* 0x000fc800078ec0ff */
[----:B------:R-:W-:-:S05]  /*209c0*/  SHF.R.U32.HI R0, RZ, 0x5, R0 ;  /* 0x00000005ff007819 */ /* 0x000fca0000011600 */
[----:B------:R-:W-:Y:S01]  /*209d0*/  VIADD R2, R0, 0x10 ;  /* 0x0000001000027836 */ /* 0x000fe20000000000 */
[----:B------:R-:W-:Y:S01]  /*209e0*/  SHF.L.U32 R0, R3, R0, RZ ;  /* 0x0000000003007219 */ /* 0x000fe200000006ff */
[----:B-1----:R-:W-:-:S03]  /*209f0*/  ULEA UR6, UR6, UR4, 0x18 ;  /* 0x0000000406067291 */ /* 0x002fc6000f8ec0ff */
[----:B------:R-:W-:-:S04]  /*20a00*/  SHF.L.U32 R3, R3, R2, RZ ;  /* 0x0000000203037219 */ /* 0x000fc800000006ff */
[----:B------:R-:W-:Y:S02]  /*20a10*/  LOP3.LUT R0, R3, R0, RZ, 0xfc, !PT ;  /* 0x0000000003007212 */ /* 0x000fe400078efcff */
[----:B------:R-:W0:Y:S02]  /*20a20*/  LDS R5, [UR6] ;  /* 0x00000006ff057984 */ /* 0x000e240008000800 */
[C---:B------:R-:W-:Y:S02]  /*20a30*/  LOP3.LUT R2, R0.reuse, 0xffff, RZ, 0xc0, !PT ;  /* 0x0000ffff00027812 */ /* 0x040fe400078ec0ff */
[----:B0-----:R-:W-:-:S04]  /*20a40*/  LOP3.LUT R3, R0, 0xffff, R5, 0x80, !PT ;  /* 0x0000ffff00037812 */ /* 0x001fc800078e8005 */
[----:B------:R-:W-:-:S13]  /*20a50*/  ISETP.NE.AND P0, PT, R3, R2, PT ;  /* 0x000000020300720c */ /* 0x000fda0003f05270 */
[----:B------:R-:W-:Y:S05]  /*20a60*/  @P0 BRA `(.L_x_14) ;  /* 0x0000000000500947 */ /* 0x000fea0003800000 */
[----:B------:R-:W-:Y:S02]  /*20a70*/  SHF.R.U32.HI R5, RZ, 0x10, R5 ;  /* 0x00000010ff057819 */ /* 0x000fe40000011605 */
[----:B------:R-:W-:-:S04]  /*20a80*/  SHF.R.U32.HI R2, RZ, 0x10, R0 ;  /* 0x00000010ff027819 */ /* 0x000fc80000011600 */
[----:B------:R-:W-:-:S04]  /*20a90*/  LOP3.LUT R5, R5, R2, RZ, 0xc0, !PT ;  /* 0x0000000205057212 */ /* 0x000fc800078ec0ff */
[----:B------:R-:W-:-:S13]  /*20aa0*/  ISETP.NE.AND P0, PT, R5, R2, PT ;  /* 0x000000020500720c */ /* 0x000fda0003f05270 */
[----:B------:R-:W-:Y:S05]  /*20ab0*/  @P0 BRA `(.L_x_15) ;  /* 0x0000000000300947 */ /* 0x000fea0003800000 */
[----:B------:R-:W-:Y:S01]  /*20ac0*/  R2UR UR4, R0 ;  /* 0x00000000000472ca */ /* 0x000fe200000e0000 */
[----:B------:R-:W-:Y:S01]  /*20ad0*/  VOTEU.ANY UR5, UPT, PT ;  /* 0x0000000000057886 */ /* 0x000fe200038e0100 */
[----:B------:R-:W0:Y:S01]  /*20ae0*/  S2R R0, SR_LANEID ;  /* 0x0000000000007919 */ /* 0x000e220000000000 */
[----:B------:R-:W-:-:S10]  /*20af0*/  UFLO.U32 UR5, UR5 ;  /* 0x00000005000572bd */ /* 0x000fd400080e0000 */
[----:B------:R-:W-:-:S06]  /*20b00*/  ULOP3.LUT UR4, URZ, UR4, URZ, 0x33, !UPT ;  /* 0x00000004ff047292 */ /* 0x000fcc000f8e33ff */
[----:B------:R-:W-:-:S04]  /*20b10*/  IMAD.U32 R2, RZ, RZ, UR4 ;  /* 0x00000004ff027e24 */ /* 0x000fc8000f8e00ff */
[----:B------:R-:W1:Y:S02]  /*20b20*/  REDUX UR7, R2 ;  /* 0x00000000020773c4 */ /* 0x000e640000000000 */
[----:B------:R2:W-:Y:S01]  /*20b30*/  UTCATOMSWS.AND URZ, UR4 ;  /* 0x0000000400ff79e3 */ /* 0x0005e20008000000 */
[----:B0-----:R-:W-:Y:S01]  /*20b40*/  ISETP.EQ.U32.AND P0, PT, R0, UR5, PT ;  /* 0x0000000500007c0c */ /* 0x001fe2000bf02070 */
[----:B-1----:R-:W-:-:S12]  /*20b50*/  IMAD.U32 R0, RZ, RZ, UR7 ;  /* 0x00000007ff007e24 */ /* 0x002fd8000f8e00ff */
[----:B------:R2:W-:Y:S01]  /*20b60*/  @P0 ATOMS.AND RZ, [UR6], R0 ;  /* 0x00000000ffff098c */ /* 0x0005e2000a800006 */
[----:B------:R-:W-:Y:S05]  /*20b70*/  BRA `(.L_x_13) ;  /* 0x0000000000147947 */ /* 0x000fea0003800000 */
.L_x_15:
[----:B------:R-:W-:-:S07]  /*20b80*/  MOV R2, 0x20ba0 ;  /* 0x00020ba000027802 */ /* 0x000fce0000000f00 */
[----:B------:R-:W-:Y:S05]  /*20b90*/  CALL.REL.NOINC `($__internal_0_$__cuda_sm10x_tcgen05_guardrail_trap_col_being_dealloced_not_returned_by_alloc) ;  /* 0x00000000002c7944 */ /* 0x000fea0003c00000 */
[----:B------:R-:W-:Y:S05]  /*20ba0*/  BRA `(.L_x_13) ;  /* 0x0000000000087947 */ /* 0x000fea0003800000 */
.L_x_14:
[----:B------:R-:W-:-:S07]  /*20bb0*/  MOV R2, 0x20bd0 ;  /* 0x00020bd000027802 */ /* 0x000fce0000000f00 */
[----:B------:R-:W-:Y:S05]  /*20bc0*/  CALL.REL.NOINC `($__internal_2_$__cuda_sm10x_tcgen05_guardrail_trap_unallocated_columns_being_dealloced) ;  /* 0x0000000000387944 */ /* 0x000fea0003c00000 */
.L_x_13:
[----:B------:R-:W-:Y:S01]  /*20bd0*/  NOP ;  /* 0x0000000000007918 */ /* 0x000fe20000000000 */
[----:B--2---:R-:W-:Y:S05]  /*20be0*/  EXIT ;  /* 0x000000000000794d */ /* 0x004fea0003800000 */
.L_x_8:
[----:B------:R-:W1:Y:S02]  /*20bf0*/  SYNCS.PHASECHK.TRANS64.TRYWAIT P1, [UR8], R24 ;  /* 0x00000018ff0075a7 */ /* 0x000e640008021108 */
[----:B-1----:R-:W-:Y:S05]  /*20c00*/  @!P1 BRA `(.L_x_8) ;  /* 0xfffffffc00f89947 */ /* 0x002fea000383ffff */
[----:B------:R-:W-:Y:S05]  /*20c10*/  BRA `(.L_x_16) ;  /* 0xffffff1000307947 */ /* 0x000fea000383ffff */
.L_x_12:
[----:B------:R-:W0:Y:S02]  /*20c20*/  SYNCS.PHASECHK.TRANS64.TRYWAIT P0, [UR8], R0 ;  /* 0x00000000ff0075a7 */ /* 0x000e240008001108 */
[----:B0-----:R-:W-:Y:S05]  /*20c30*/  @!P0 BRA `(.L_x_12) ;  /* 0xfffffffc00f88947 */ /* 0x001fea000383ffff */
[----:B------:R-:W-:Y:S05]  /*20c40*/  BRA `(.L_x_11) ;  /* 0xfffffff000307947 */ /* 0x000fea000383ffff */
        .weak           $__internal_0_$__cuda_sm10x_tcgen05_guardrail_trap_col_being_dealloced_not_returned_by_alloc
        .type           $__internal_0_$__cuda_sm10x_tcgen05_guardrail_trap_col_being_dealloced_not_returned_by_alloc,@function
        .size           $__internal_0_$__cuda_sm10x_tcgen05_guardrail_trap_col_being_dealloced_not_returned_by_alloc,($__internal_1_$__cuda_sm10x_tcgen05_guardrail_trap_phase_invalid_during_alloc - $__internal_0_$__cuda_sm10x_tcgen05_guardrail_trap_col_being_dealloced_not_returned_by_alloc)
$__internal_0_$__cuda_sm10x_tcgen05_guardrail_trap_col_being_dealloced_not_returned_by_alloc:
[----:B------:R-:W-:Y:S05]  /*20c50*/  BPT.TRAP 0x1 ;  /* 0x000000040000795c */ /* 0x000fea0000300000 */
[----:B------:R-:W-:-:S04]  /*20c60*/  IMAD.MOV.U32 R3, RZ, RZ, 0x0 ;  /* 0x00000000ff037424 */ /* 0x000fc800078e00ff */
[----:B------:R-:W-:Y:S05]  /*20c70*/  RET.REL.NODEC R2 `(matmul_kernel) ;  /* 0xfffffdf002e07950 */ /* 0x000fea0003c3ffff */
        .weak           $__internal_1_$__cuda_sm10x_tcgen05_guardrail_trap_phase_invalid_during_alloc
        .type           $__internal_1_$__cuda_sm10x_tcgen05_guardrail_trap_phase_invalid_during_alloc,@function
        .size           $__internal_1_$__cuda_sm10x_tcgen05_guardrail_trap_phase_invalid_during_alloc,($__internal_2_$__cuda_sm10x_tcgen05_guardrail_trap_unallocated_columns_being_dealloced - $__internal_1_$__cuda_sm10x_tcgen05_guardrail_trap_phase_invalid_during_alloc)
$__internal_1_$__cuda_sm10x_tcgen05_guardrail_trap_phase_invalid_during_alloc:
[----:B------:R-:W-:Y:S05]  /*20c80*/  BPT.TRAP 0x1 ;  /* 0x000000040000795c */ /* 0x000fea0000300000 */
[----:B------:R-:W-:-:S04]  /*20c90*/  IMAD.MOV.U32 R3, RZ, RZ, 0x0 ;  /* 0x00000000ff037424 */ /* 0x000fc800078e00ff */
[----:B------:R-:W-:Y:S05]  /*20ca0*/  RET.REL.NODEC R2 `(matmul_kernel) ;  /* 0xfffffdf002d47950 */ /* 0x000fea0003c3ffff */
        .weak           $__internal_2_$__cuda_sm10x_tcgen05_guardrail_trap_unallocated_columns_being_dealloced
        .type           $__internal_2_$__cuda_sm10x_tcgen05_guardrail_trap_unallocated_columns_being_dealloced,@function
        .size           $__internal_2_$__cuda_sm10x_tcgen05_guardrail_trap_unallocated_columns_being_dealloced,(.L_x_20 - $__internal_2_$__cuda_sm10x_tcgen05_guardrail_trap_unallocated_columns_being_dealloced)
$__internal_2_$__cuda_sm10x_tcgen05_guardrail_trap_unallocated_columns_being_dealloced:
[----:B------:R-:W-:Y:S05]  /*20cb0*/  BPT.TRAP 0x1 ;  /* 0x000000040000795c */ /* 0x000fea0000300000 */
[----:B------:R-:W-:-:S04]  /*20cc0*/  IMAD.MOV.U32 R3, RZ, RZ, 0x0 ;  /* 0x00000000ff037424 */ /* 0x000fc800078e00ff */
[----:B------:R-:W-:Y:S05]  /*20cd0*/  RET.REL.NODEC R2 `(matmul_kernel) ;  /* 0xfffffdf002c87950 */ /* 0x000fea0003c3ffff */
.L_x_17:
[----:B------:R-:W-:-:S00]  /*20ce0*/  BRA `(.L_x_17) ;  /* 0xfffffffc00fc7947 */ /* 0x000fc0000383ffff */
[----:B------:R-:W-:-:S00]  /*20cf0*/  NOP ;  /* 0x0000000000007918 */ /* 0x000fc00000000000 */
        /* <DEDUP_REMOVED lines=8> */
.L_x_20:


//--------------------- .nv.shared.matmul_kernel  --------------------------
	.section	.nv.shared.matmul_kernel,"aw",@nobits
	.sectionflags	@""
	.align	16
	.zero		1024


//--------------------- .nv.shared.reserved.0     --------------------------
	.section	.nv.shared.reserved.0,"aw",@nobits
	.align	8
	.weak		__nv_reservedSMEM_offset_0_alias
	.size		__nv_reservedSMEM_offset_0_alias, 0, 64
	.other		__nv_reservedSMEM_offset_0_alias,@"STO_CUDA_RESERVED_SHARED STV_DEFAULT"
__nv_reservedSMEM_offset_0_alias:
	.zero		0
.nv.shared.reserved.0:
	.zero		64
	.weak		__nv_reservedSMEM_allocation_phase
	.type		__nv_reservedSMEM_allocation_phase,@object
	.size		__nv_reservedSMEM_allocation_phase,(.L_0 - __nv_reservedSMEM_allocation_phase)
__nv_reservedSMEM_allocation_phase:
	.zero		1
.L_0:
	.zero		7
	.weak		__nv_reservedSMEM_devtool_atexit_pc
	.type		__nv_reservedSMEM_devtool_atexit_pc,@object
	.size		__nv_reservedSMEM_devtool_atexit_pc,(__nv_reservedSMEM_allocation_mask - __nv_reservedSMEM_devtool_atexit_pc)
__nv_reservedSMEM_devtool_atexit_pc:
	.zero		8
	.weak		__nv_reservedSMEM_allocation_mask
	.type		__nv_reservedSMEM_allocation_mask,@object
	.size		__nv_reservedSMEM_allocation_mask,(.L_2 - __nv_reservedSMEM_allocation_mask)
__nv_reservedSMEM_allocation_mask:
	.zero		4
.L_2:


//--------------------- .nv.constant0.matmul_kernel --------------------------
	.section	.nv.constant0.matmul_kernel,"a",@progbits
	.sectionflags	@""
	.align	4
.nv.constant0.matmul_kernel:
	.zero		976


//--------------------- SYMBOLS --------------------------

	.type		.nv.reservedSmem.offset0,@object
	.size		.nv.reservedSmem.offset0,0x4
	.type		.nv.reservedSmem.cap,@object
	.size		.nv.reservedSmem.cap,0x4
